//
// Generated by NVIDIA NVVM Compiler
//
// Compiler Build ID: CL-36424714
// Cuda compilation tools, release 13.0, V13.0.88
// Based on NVVM 20.0.0
//

.version 9.0
.target sm_100
.address_size 64

	// .globl	_Z43dvc_ScaLBL_D3Q19_FreeLeeModel_TwoFluid_InitPdS_S_dddi

.visible .entry _Z43dvc_ScaLBL_D3Q19_FreeLeeModel_TwoFluid_InitPdS_S_dddi(
	.param .u64 .ptr .align 1 _Z43dvc_ScaLBL_D3Q19_FreeLeeModel_TwoFluid_InitPdS_S_dddi_param_0,
	.param .u64 .ptr .align 1 _Z43dvc_ScaLBL_D3Q19_FreeLeeModel_TwoFluid_InitPdS_S_dddi_param_1,
	.param .u64 .ptr .align 1 _Z43dvc_ScaLBL_D3Q19_FreeLeeModel_TwoFluid_InitPdS_S_dddi_param_2,
	.param .f64 _Z43dvc_ScaLBL_D3Q19_FreeLeeModel_TwoFluid_InitPdS_S_dddi_param_3,
	.param .f64 _Z43dvc_ScaLBL_D3Q19_FreeLeeModel_TwoFluid_InitPdS_S_dddi_param_4,
	.param .f64 _Z43dvc_ScaLBL_D3Q19_FreeLeeModel_TwoFluid_InitPdS_S_dddi_param_5,
	.param .u32 _Z43dvc_ScaLBL_D3Q19_FreeLeeModel_TwoFluid_InitPdS_S_dddi_param_6
)
{
	.reg .pred 	%p<4>;
	.reg .b32 	%r<19>;
	.reg .b64 	%rd<33>;
	.reg .b64 	%fd<118>;

	ld.param.u64 	%rd4, [_Z43dvc_ScaLBL_D3Q19_FreeLeeModel_TwoFluid_InitPdS_S_dddi_param_0];
	ld.param.u64 	%rd5, [_Z43dvc_ScaLBL_D3Q19_FreeLeeModel_TwoFluid_InitPdS_S_dddi_param_1];
	ld.param.u64 	%rd6, [_Z43dvc_ScaLBL_D3Q19_FreeLeeModel_TwoFluid_InitPdS_S_dddi_param_2];
	ld.param.f64 	%fd2, [_Z43dvc_ScaLBL_D3Q19_FreeLeeModel_TwoFluid_InitPdS_S_dddi_param_4];
	ld.param.f64 	%fd3, [_Z43dvc_ScaLBL_D3Q19_FreeLeeModel_TwoFluid_InitPdS_S_dddi_param_5];
	ld.param.u32 	%r8, [_Z43dvc_ScaLBL_D3Q19_FreeLeeModel_TwoFluid_InitPdS_S_dddi_param_6];
	setp.lt.s32 	%p1, %r8, -262143;
	@%p1 bra 	$L__BB0_5;
	shr.s32 	%r9, %r8, 31;
	shr.u32 	%r10, %r9, 14;
	add.s32 	%r11, %r8, %r10;
	shr.s32 	%r12, %r11, 18;
	neg.s32 	%r18, %r12;
	mov.u32 	%r13, %ctaid.x;
	mov.u32 	%r1, %ntid.x;
	mov.u32 	%r14, %tid.x;
	mul.lo.s32 	%r15, %r1, %r13;
	mad.lo.s32 	%r16, %r15, %r12, %r15;
	add.s32 	%r17, %r14, %r16;
	cvta.to.global.u64 	%rd1, %rd5;
	cvta.to.global.u64 	%rd2, %rd6;
	cvta.to.global.u64 	%rd3, %rd4;
	mul.wide.s32 	%rd10, %r8, 8;
$L__BB0_2:
	setp.ge.s32 	%p2, %r17, %r8;
	@%p2 bra 	$L__BB0_4;
	ld.param.f64 	%fd117, [_Z43dvc_ScaLBL_D3Q19_FreeLeeModel_TwoFluid_InitPdS_S_dddi_param_3];
	mul.wide.s32 	%rd7, %r17, 8;
	add.s64 	%rd8, %rd1, %rd7;
	ld.global.f64 	%fd4, [%rd8];
	add.s64 	%rd9, %rd2, %rd7;
	ld.global.f64 	%fd5, [%rd9];
	add.s64 	%rd11, %rd9, %rd10;
	ld.global.f64 	%fd6, [%rd11];
	add.s64 	%rd12, %rd11, %rd10;
	ld.global.f64 	%fd7, [%rd12];
	add.s64 	%rd13, %rd3, %rd7;
	mov.b64 	%rd14, 4599676419421066581;
	st.global.u64 	[%rd13], %rd14;
	fma.rn.f64 	%fd8, %fd4, %fd5, %fd117;
	mul.f64 	%fd9, %fd8, 0d3FE0000000000000;
	mov.f64 	%fd10, 0d3FF0000000000000;
	sub.f64 	%fd11, %fd10, %fd9;
	mul.f64 	%fd12, %fd11, 0d3FAC71C71C71C71C;
	add.s64 	%rd15, %rd13, %rd10;
	st.global.f64 	[%rd15], %fd12;
	neg.f64 	%fd13, %fd4;
	mul.f64 	%fd14, %fd5, %fd13;
	sub.f64 	%fd15, %fd14, %fd117;
	mul.f64 	%fd16, %fd15, 0d3FE0000000000000;
	sub.f64 	%fd17, %fd10, %fd16;
	mul.f64 	%fd18, %fd17, 0d3FAC71C71C71C71C;
	add.s64 	%rd16, %rd15, %rd10;
	st.global.f64 	[%rd16], %fd18;
	fma.rn.f64 	%fd19, %fd4, %fd6, %fd2;
	mul.f64 	%fd20, %fd19, 0d3FE0000000000000;
	sub.f64 	%fd21, %fd10, %fd20;
	mul.f64 	%fd22, %fd21, 0d3FAC71C71C71C71C;
	add.s64 	%rd17, %rd16, %rd10;
	st.global.f64 	[%rd17], %fd22;
	mul.f64 	%fd23, %fd6, %fd13;
	sub.f64 	%fd24, %fd23, %fd2;
	mul.f64 	%fd25, %fd24, 0d3FE0000000000000;
	sub.f64 	%fd26, %fd10, %fd25;
	mul.f64 	%fd27, %fd26, 0d3FAC71C71C71C71C;
	add.s64 	%rd18, %rd17, %rd10;
	st.global.f64 	[%rd18], %fd27;
	fma.rn.f64 	%fd28, %fd4, %fd7, %fd3;
	mul.f64 	%fd29, %fd28, 0d3FE0000000000000;
	sub.f64 	%fd30, %fd10, %fd29;
	mul.f64 	%fd31, %fd30, 0d3FAC71C71C71C71C;
	add.s64 	%rd19, %rd18, %rd10;
	st.global.f64 	[%rd19], %fd31;
	mul.f64 	%fd32, %fd7, %fd13;
	sub.f64 	%fd33, %fd32, %fd3;
	mul.f64 	%fd34, %fd33, 0d3FE0000000000000;
	sub.f64 	%fd35, %fd10, %fd34;
	mul.f64 	%fd36, %fd35, 0d3FAC71C71C71C71C;
	add.s64 	%rd20, %rd19, %rd10;
	st.global.f64 	[%rd20], %fd36;
	add.f64 	%fd37, %fd5, %fd6;
	fma.rn.f64 	%fd38, %fd4, %fd37, %fd117;
	add.f64 	%fd39, %fd2, %fd38;
	mul.f64 	%fd40, %fd39, 0d3FE0000000000000;
	sub.f64 	%fd41, %fd10, %fd40;
	mul.f64 	%fd42, %fd41, 0d3F9C71C71C71C723;
	add.s64 	%rd21, %rd20, %rd10;
	st.global.f64 	[%rd21], %fd42;
	neg.f64 	%fd43, %fd5;
	sub.f64 	%fd44, %fd43, %fd6;
	mul.f64 	%fd45, %fd4, %fd44;
	sub.f64 	%fd46, %fd45, %fd117;
	sub.f64 	%fd47, %fd46, %fd2;
	mul.f64 	%fd48, %fd47, 0d3FE0000000000000;
	sub.f64 	%fd49, %fd10, %fd48;
	mul.f64 	%fd50, %fd49, 0d3F9C71C71C71C723;
	add.s64 	%rd22, %rd21, %rd10;
	st.global.f64 	[%rd22], %fd50;
	sub.f64 	%fd51, %fd5, %fd6;
	fma.rn.f64 	%fd52, %fd4, %fd51, %fd117;
	sub.f64 	%fd53, %fd52, %fd2;
	mul.f64 	%fd54, %fd53, 0d3FE0000000000000;
	sub.f64 	%fd55, %fd10, %fd54;
	mul.f64 	%fd56, %fd55, 0d3F9C71C71C71C723;
	add.s64 	%rd23, %rd22, %rd10;
	st.global.f64 	[%rd23], %fd56;
	sub.f64 	%fd57, %fd6, %fd5;
	mul.f64 	%fd58, %fd4, %fd57;
	sub.f64 	%fd59, %fd58, %fd117;
	add.f64 	%fd60, %fd2, %fd59;
	mul.f64 	%fd61, %fd60, 0d3FE0000000000000;
	sub.f64 	%fd62, %fd10, %fd61;
	mul.f64 	%fd63, %fd62, 0d3F9C71C71C71C723;
	add.s64 	%rd24, %rd23, %rd10;
	st.global.f64 	[%rd24], %fd63;
	add.f64 	%fd64, %fd5, %fd7;
	fma.rn.f64 	%fd65, %fd4, %fd64, %fd117;
	add.f64 	%fd66, %fd3, %fd65;
	mul.f64 	%fd67, %fd66, 0d3FE0000000000000;
	sub.f64 	%fd68, %fd10, %fd67;
	mul.f64 	%fd69, %fd68, 0d3F9C71C71C71C723;
	add.s64 	%rd25, %rd24, %rd10;
	st.global.f64 	[%rd25], %fd69;
	sub.f64 	%fd70, %fd43, %fd7;
	mul.f64 	%fd71, %fd4, %fd70;
	sub.f64 	%fd72, %fd71, %fd117;
	sub.f64 	%fd73, %fd72, %fd3;
	mul.f64 	%fd74, %fd73, 0d3FE0000000000000;
	sub.f64 	%fd75, %fd10, %fd74;
	mul.f64 	%fd76, %fd75, 0d3F9C71C71C71C723;
	add.s64 	%rd26, %rd25, %rd10;
	st.global.f64 	[%rd26], %fd76;
	sub.f64 	%fd77, %fd5, %fd7;
	fma.rn.f64 	%fd78, %fd4, %fd77, %fd117;
	sub.f64 	%fd79, %fd78, %fd3;
	mul.f64 	%fd80, %fd79, 0d3FE0000000000000;
	sub.f64 	%fd81, %fd10, %fd80;
	mul.f64 	%fd82, %fd81, 0d3F9C71C71C71C723;
	add.s64 	%rd27, %rd26, %rd10;
	st.global.f64 	[%rd27], %fd82;
	sub.f64 	%fd83, %fd7, %fd5;
	mul.f64 	%fd84, %fd4, %fd83;
	sub.f64 	%fd85, %fd84, %fd117;
	add.f64 	%fd86, %fd3, %fd85;
	mul.f64 	%fd87, %fd86, 0d3FE0000000000000;
	sub.f64 	%fd88, %fd10, %fd87;
	mul.f64 	%fd89, %fd88, 0d3F9C71C71C71C723;
	add.s64 	%rd28, %rd27, %rd10;
	st.global.f64 	[%rd28], %fd89;
	add.f64 	%fd90, %fd6, %fd7;
	fma.rn.f64 	%fd91, %fd4, %fd90, %fd2;
	add.f64 	%fd92, %fd3, %fd91;
	mul.f64 	%fd93, %fd92, 0d3FE0000000000000;
	sub.f64 	%fd94, %fd10, %fd93;
	mul.f64 	%fd95, %fd94, 0d3F9C71C71C71C723;
	add.s64 	%rd29, %rd28, %rd10;
	st.global.f64 	[%rd29], %fd95;
	neg.f64 	%fd96, %fd6;
	sub.f64 	%fd97, %fd96, %fd7;
	mul.f64 	%fd98, %fd4, %fd97;
	sub.f64 	%fd99, %fd98, %fd2;
	sub.f64 	%fd100, %fd99, %fd3;
	mul.f64 	%fd101, %fd100, 0d3FE0000000000000;
	sub.f64 	%fd102, %fd10, %fd101;
	mul.f64 	%fd103, %fd102, 0d3F9C71C71C71C723;
	add.s64 	%rd30, %rd29, %rd10;
	st.global.f64 	[%rd30], %fd103;
	sub.f64 	%fd104, %fd6, %fd7;
	fma.rn.f64 	%fd105, %fd4, %fd104, %fd2;
	sub.f64 	%fd106, %fd105, %fd3;
	mul.f64 	%fd107, %fd106, 0d3FE0000000000000;
	sub.f64 	%fd108, %fd10, %fd107;
	mul.f64 	%fd109, %fd108, 0d3F9C71C71C71C723;
	add.s64 	%rd31, %rd30, %rd10;
	st.global.f64 	[%rd31], %fd109;
	sub.f64 	%fd110, %fd7, %fd6;
	mul.f64 	%fd111, %fd4, %fd110;
	sub.f64 	%fd112, %fd111, %fd2;
	add.f64 	%fd113, %fd3, %fd112;
	mul.f64 	%fd114, %fd113, 0d3FE0000000000000;
	sub.f64 	%fd115, %fd10, %fd114;
	mul.f64 	%fd116, %fd115, 0d3F9C71C71C71C723;
	add.s64 	%rd32, %rd31, %rd10;
	st.global.f64 	[%rd32], %fd116;
$L__BB0_4:
	add.s32 	%r18, %r18, 1;
	add.s32 	%r17, %r17, %r1;
	setp.ne.s32 	%p3, %r18, 1;
	@%p3 bra 	$L__BB0_2;
$L__BB0_5:
	ret;

}
	// .globl	_Z46dvc_ScaLBL_D3Q19_FreeLeeModel_SingleFluid_InitPddddi
.visible .entry _Z46dvc_ScaLBL_D3Q19_FreeLeeModel_SingleFluid_InitPddddi(
	.param .u64 .ptr .align 1 _Z46dvc_ScaLBL_D3Q19_FreeLeeModel_SingleFluid_InitPddddi_param_0,
	.param .f64 _Z46dvc_ScaLBL_D3Q19_FreeLeeModel_SingleFluid_InitPddddi_param_1,
	.param .f64 _Z46dvc_ScaLBL_D3Q19_FreeLeeModel_SingleFluid_InitPddddi_param_2,
	.param .f64 _Z46dvc_ScaLBL_D3Q19_FreeLeeModel_SingleFluid_InitPddddi_param_3,
	.param .u32 _Z46dvc_ScaLBL_D3Q19_FreeLeeModel_SingleFluid_InitPddddi_param_4
)
{
	.reg .pred 	%p<8>;
	.reg .b32 	%r<39>;
	.reg .b64 	%rd<74>;
	.reg .b64 	%fd<73>;

	ld.param.u32 	%r17, [_Z46dvc_ScaLBL_D3Q19_FreeLeeModel_SingleFluid_InitPddddi_param_4];
	setp.lt.s32 	%p1, %r17, -262143;
	@%p1 bra 	$L__BB1_11;
	ld.param.f64 	%fd72, [_Z46dvc_ScaLBL_D3Q19_FreeLeeModel_SingleFluid_InitPddddi_param_3];
	ld.param.f64 	%fd71, [_Z46dvc_ScaLBL_D3Q19_FreeLeeModel_SingleFluid_InitPddddi_param_2];
	ld.param.f64 	%fd70, [_Z46dvc_ScaLBL_D3Q19_FreeLeeModel_SingleFluid_InitPddddi_param_1];
	shr.s32 	%r19, %r17, 31;
	shr.u32 	%r20, %r19, 14;
	add.s32 	%r21, %r17, %r20;
	shr.s32 	%r1, %r21, 18;
	add.s32 	%r2, %r1, 1;
	mov.u32 	%r3, %ctaid.x;
	mad.lo.s32 	%r4, %r3, %r1, %r3;
	mul.f64 	%fd22, %fd70, 0d3FE0000000000000;
	mov.f64 	%fd23, 0d3FF0000000000000;
	sub.f64 	%fd24, %fd23, %fd22;
	mul.f64 	%fd1, %fd24, 0d3FAC71C71C71C71C;
	add.f64 	%fd25, %fd22, 0d3FF0000000000000;
	mul.f64 	%fd2, %fd25, 0d3FAC71C71C71C71C;
	mul.f64 	%fd26, %fd71, 0d3FE0000000000000;
	sub.f64 	%fd27, %fd23, %fd26;
	mul.f64 	%fd3, %fd27, 0d3FAC71C71C71C71C;
	add.f64 	%fd28, %fd26, 0d3FF0000000000000;
	mul.f64 	%fd4, %fd28, 0d3FAC71C71C71C71C;
	mul.f64 	%fd29, %fd72, 0d3FE0000000000000;
	sub.f64 	%fd30, %fd23, %fd29;
	mul.f64 	%fd5, %fd30, 0d3FAC71C71C71C71C;
	add.f64 	%fd31, %fd29, 0d3FF0000000000000;
	mul.f64 	%fd6, %fd31, 0d3FAC71C71C71C71C;
	add.f64 	%fd32, %fd70, %fd71;
	mul.f64 	%fd33, %fd32, 0d3FE0000000000000;
	sub.f64 	%fd34, %fd23, %fd33;
	mul.f64 	%fd7, %fd34, 0d3F9C71C71C71C723;
	neg.f64 	%fd35, %fd70;
	sub.f64 	%fd36, %fd35, %fd71;
	mul.f64 	%fd37, %fd36, 0d3FE0000000000000;
	sub.f64 	%fd38, %fd23, %fd37;
	mul.f64 	%fd8, %fd38, 0d3F9C71C71C71C723;
	sub.f64 	%fd39, %fd70, %fd71;
	mul.f64 	%fd40, %fd39, 0d3FE0000000000000;
	sub.f64 	%fd41, %fd23, %fd40;
	mul.f64 	%fd9, %fd41, 0d3F9C71C71C71C723;
	sub.f64 	%fd42, %fd71, %fd70;
	mul.f64 	%fd43, %fd42, 0d3FE0000000000000;
	sub.f64 	%fd44, %fd23, %fd43;
	mul.f64 	%fd10, %fd44, 0d3F9C71C71C71C723;
	add.f64 	%fd45, %fd70, %fd72;
	mul.f64 	%fd46, %fd45, 0d3FE0000000000000;
	sub.f64 	%fd47, %fd23, %fd46;
	mul.f64 	%fd11, %fd47, 0d3F9C71C71C71C723;
	sub.f64 	%fd48, %fd35, %fd72;
	mul.f64 	%fd49, %fd48, 0d3FE0000000000000;
	sub.f64 	%fd50, %fd23, %fd49;
	mul.f64 	%fd12, %fd50, 0d3F9C71C71C71C723;
	sub.f64 	%fd51, %fd70, %fd72;
	mul.f64 	%fd52, %fd51, 0d3FE0000000000000;
	sub.f64 	%fd53, %fd23, %fd52;
	mul.f64 	%fd13, %fd53, 0d3F9C71C71C71C723;
	sub.f64 	%fd54, %fd72, %fd70;
	mul.f64 	%fd55, %fd54, 0d3FE0000000000000;
	sub.f64 	%fd56, %fd23, %fd55;
	mul.f64 	%fd14, %fd56, 0d3F9C71C71C71C723;
	add.f64 	%fd57, %fd71, %fd72;
	mul.f64 	%fd58, %fd57, 0d3FE0000000000000;
	sub.f64 	%fd59, %fd23, %fd58;
	mul.f64 	%fd15, %fd59, 0d3F9C71C71C71C723;
	neg.f64 	%fd60, %fd71;
	sub.f64 	%fd61, %fd60, %fd72;
	mul.f64 	%fd62, %fd61, 0d3FE0000000000000;
	sub.f64 	%fd63, %fd23, %fd62;
	mul.f64 	%fd16, %fd63, 0d3F9C71C71C71C723;
	sub.f64 	%fd64, %fd71, %fd72;
	mul.f64 	%fd65, %fd64, 0d3FE0000000000000;
	sub.f64 	%fd66, %fd23, %fd65;
	mul.f64 	%fd17, %fd66, 0d3F9C71C71C71C723;
	sub.f64 	%fd67, %fd72, %fd71;
	mul.f64 	%fd68, %fd67, 0d3FE0000000000000;
	sub.f64 	%fd69, %fd23, %fd68;
	mul.f64 	%fd18, %fd69, 0d3F9C71C71C71C723;
	add.s32 	%r22, %r17, 262143;
	setp.lt.u32 	%p2, %r22, 524287;
	mov.b32 	%r38, 0;
	@%p2 bra 	$L__BB1_8;
	and.b32  	%r23, %r2, -2;
	neg.s32 	%r37, %r23;
	mov.u32 	%r24, %ntid.x;
	mad.lo.s32 	%r25, %r24, %r4, %r24;
	mov.u32 	%r26, %tid.x;
	add.s32 	%r36, %r26, %r25;
	mul.lo.s32 	%r27, %r24, %r3;
	mad.lo.s32 	%r35, %r27, %r2, %r26;
	mul.wide.s32 	%rd6, %r17, 8;
$L__BB1_3:
	setp.ge.s32 	%p3, %r35, %r17;
	@%p3 bra 	$L__BB1_5;
	ld.param.u64 	%rd71, [_Z46dvc_ScaLBL_D3Q19_FreeLeeModel_SingleFluid_InitPddddi_param_0];
	cvta.to.global.u64 	%rd2, %rd71;
	mul.wide.s32 	%rd3, %r35, 8;
	add.s64 	%rd4, %rd2, %rd3;
	mov.b64 	%rd5, 4599676419421066581;
	st.global.u64 	[%rd4], %rd5;
	add.s64 	%rd7, %rd4, %rd6;
	st.global.f64 	[%rd7], %fd1;
	add.s64 	%rd8, %rd7, %rd6;
	st.global.f64 	[%rd8], %fd2;
	add.s64 	%rd9, %rd8, %rd6;
	st.global.f64 	[%rd9], %fd3;
	add.s64 	%rd10, %rd9, %rd6;
	st.global.f64 	[%rd10], %fd4;
	add.s64 	%rd11, %rd10, %rd6;
	st.global.f64 	[%rd11], %fd5;
	add.s64 	%rd12, %rd11, %rd6;
	st.global.f64 	[%rd12], %fd6;
	add.s64 	%rd13, %rd12, %rd6;
	st.global.f64 	[%rd13], %fd7;
	add.s64 	%rd14, %rd13, %rd6;
	st.global.f64 	[%rd14], %fd8;
	add.s64 	%rd15, %rd14, %rd6;
	st.global.f64 	[%rd15], %fd9;
	add.s64 	%rd16, %rd15, %rd6;
	st.global.f64 	[%rd16], %fd10;
	add.s64 	%rd17, %rd16, %rd6;
	st.global.f64 	[%rd17], %fd11;
	add.s64 	%rd18, %rd17, %rd6;
	st.global.f64 	[%rd18], %fd12;
	add.s64 	%rd19, %rd18, %rd6;
	st.global.f64 	[%rd19], %fd13;
	add.s64 	%rd20, %rd19, %rd6;
	st.global.f64 	[%rd20], %fd14;
	add.s64 	%rd21, %rd20, %rd6;
	st.global.f64 	[%rd21], %fd15;
	add.s64 	%rd22, %rd21, %rd6;
	st.global.f64 	[%rd22], %fd16;
	add.s64 	%rd23, %rd22, %rd6;
	st.global.f64 	[%rd23], %fd17;
	add.s64 	%rd24, %rd23, %rd6;
	st.global.f64 	[%rd24], %fd18;
$L__BB1_5:
	setp.ge.s32 	%p4, %r36, %r17;
	@%p4 bra 	$L__BB1_7;
	ld.param.u64 	%rd72, [_Z46dvc_ScaLBL_D3Q19_FreeLeeModel_SingleFluid_InitPddddi_param_0];
	cvta.to.global.u64 	%rd25, %rd72;
	mul.wide.s32 	%rd26, %r36, 8;
	add.s64 	%rd27, %rd25, %rd26;
	mov.b64 	%rd28, 4599676419421066581;
	st.global.u64 	[%rd27], %rd28;
	mul.wide.s32 	%rd29, %r17, 8;
	add.s64 	%rd30, %rd27, %rd29;
	st.global.f64 	[%rd30], %fd1;
	add.s64 	%rd31, %rd30, %rd29;
	st.global.f64 	[%rd31], %fd2;
	add.s64 	%rd32, %rd31, %rd29;
	st.global.f64 	[%rd32], %fd3;
	add.s64 	%rd33, %rd32, %rd29;
	st.global.f64 	[%rd33], %fd4;
	add.s64 	%rd34, %rd33, %rd29;
	st.global.f64 	[%rd34], %fd5;
	add.s64 	%rd35, %rd34, %rd29;
	st.global.f64 	[%rd35], %fd6;
	add.s64 	%rd36, %rd35, %rd29;
	st.global.f64 	[%rd36], %fd7;
	add.s64 	%rd37, %rd36, %rd29;
	st.global.f64 	[%rd37], %fd8;
	add.s64 	%rd38, %rd37, %rd29;
	st.global.f64 	[%rd38], %fd9;
	add.s64 	%rd39, %rd38, %rd29;
	st.global.f64 	[%rd39], %fd10;
	add.s64 	%rd40, %rd39, %rd29;
	st.global.f64 	[%rd40], %fd11;
	add.s64 	%rd41, %rd40, %rd29;
	st.global.f64 	[%rd41], %fd12;
	add.s64 	%rd42, %rd41, %rd29;
	st.global.f64 	[%rd42], %fd13;
	add.s64 	%rd43, %rd42, %rd29;
	st.global.f64 	[%rd43], %fd14;
	add.s64 	%rd44, %rd43, %rd29;
	st.global.f64 	[%rd44], %fd15;
	add.s64 	%rd45, %rd44, %rd29;
	st.global.f64 	[%rd45], %fd16;
	add.s64 	%rd46, %rd45, %rd29;
	st.global.f64 	[%rd46], %fd17;
	add.s64 	%rd47, %rd46, %rd29;
	st.global.f64 	[%rd47], %fd18;
$L__BB1_7:
	add.s32 	%r28, %r1, 1;
	and.b32  	%r38, %r28, -2;
	add.s32 	%r37, %r37, 2;
	mov.u32 	%r29, %ntid.x;
	shl.b32 	%r30, %r29, 1;
	add.s32 	%r36, %r36, %r30;
	add.s32 	%r35, %r35, %r30;
	setp.ne.s32 	%p5, %r37, 0;
	@%p5 bra 	$L__BB1_3;
$L__BB1_8:
	and.b32  	%r31, %r1, 1;
	setp.eq.b32 	%p6, %r31, 1;
	@%p6 bra 	$L__BB1_11;
	add.s32 	%r32, %r38, %r4;
	mov.u32 	%r33, %ntid.x;
	mov.u32 	%r34, %tid.x;
	mad.lo.s32 	%r16, %r32, %r33, %r34;
	setp.ge.s32 	%p7, %r16, %r17;
	@%p7 bra 	$L__BB1_11;
	ld.param.u64 	%rd73, [_Z46dvc_ScaLBL_D3Q19_FreeLeeModel_SingleFluid_InitPddddi_param_0];
	cvta.to.global.u64 	%rd48, %rd73;
	mul.wide.s32 	%rd49, %r16, 8;
	add.s64 	%rd50, %rd48, %rd49;
	mov.b64 	%rd51, 4599676419421066581;
	st.global.u64 	[%rd50], %rd51;
	mul.wide.s32 	%rd52, %r17, 8;
	add.s64 	%rd53, %rd50, %rd52;
	st.global.f64 	[%rd53], %fd1;
	add.s64 	%rd54, %rd53, %rd52;
	st.global.f64 	[%rd54], %fd2;
	add.s64 	%rd55, %rd54, %rd52;
	st.global.f64 	[%rd55], %fd3;
	add.s64 	%rd56, %rd55, %rd52;
	st.global.f64 	[%rd56], %fd4;
	add.s64 	%rd57, %rd56, %rd52;
	st.global.f64 	[%rd57], %fd5;
	add.s64 	%rd58, %rd57, %rd52;
	st.global.f64 	[%rd58], %fd6;
	add.s64 	%rd59, %rd58, %rd52;
	st.global.f64 	[%rd59], %fd7;
	add.s64 	%rd60, %rd59, %rd52;
	st.global.f64 	[%rd60], %fd8;
	add.s64 	%rd61, %rd60, %rd52;
	st.global.f64 	[%rd61], %fd9;
	add.s64 	%rd62, %rd61, %rd52;
	st.global.f64 	[%rd62], %fd10;
	add.s64 	%rd63, %rd62, %rd52;
	st.global.f64 	[%rd63], %fd11;
	add.s64 	%rd64, %rd63, %rd52;
	st.global.f64 	[%rd64], %fd12;
	add.s64 	%rd65, %rd64, %rd52;
	st.global.f64 	[%rd65], %fd13;
	add.s64 	%rd66, %rd65, %rd52;
	st.global.f64 	[%rd66], %fd14;
	add.s64 	%rd67, %rd66, %rd52;
	st.global.f64 	[%rd67], %fd15;
	add.s64 	%rd68, %rd67, %rd52;
	st.global.f64 	[%rd68], %fd16;
	add.s64 	%rd69, %rd68, %rd52;
	st.global.f64 	[%rd69], %fd17;
	add.s64 	%rd70, %rd69, %rd52;
	st.global.f64 	[%rd70], %fd18;
$L__BB1_11:
	ret;

}
	// .globl	_Z39dvc_ScaLBL_FreeLeeModel_PhaseField_InitPiPdS0_S0_S0_ddddiii
.visible .entry _Z39dvc_ScaLBL_FreeLeeModel_PhaseField_InitPiPdS0_S0_S0_ddddiii(
	.param .u64 .ptr .align 1 _Z39dvc_ScaLBL_FreeLeeModel_PhaseField_InitPiPdS0_S0_S0_ddddiii_param_0,
	.param .u64 .ptr .align 1 _Z39dvc_ScaLBL_FreeLeeModel_PhaseField_InitPiPdS0_S0_S0_ddddiii_param_1,
	.param .u64 .ptr .align 1 _Z39dvc_ScaLBL_FreeLeeModel_PhaseField_InitPiPdS0_S0_S0_ddddiii_param_2,
	.param .u64 .ptr .align 1 _Z39dvc_ScaLBL_FreeLeeModel_PhaseField_InitPiPdS0_S0_S0_ddddiii_param_3,
	.param .u64 .ptr .align 1 _Z39dvc_ScaLBL_FreeLeeModel_PhaseField_InitPiPdS0_S0_S0_ddddiii_param_4,
	.param .f64 _Z39dvc_ScaLBL_FreeLeeModel_PhaseField_InitPiPdS0_S0_S0_ddddiii_param_5,
	.param .f64 _Z39dvc_ScaLBL_FreeLeeModel_PhaseField_InitPiPdS0_S0_S0_ddddiii_param_6,
	.param .f64 _Z39dvc_ScaLBL_FreeLeeModel_PhaseField_InitPiPdS0_S0_S0_ddddiii_param_7,
	.param .f64 _Z39dvc_ScaLBL_FreeLeeModel_PhaseField_InitPiPdS0_S0_S0_ddddiii_param_8,
	.param .u32 _Z39dvc_ScaLBL_FreeLeeModel_PhaseField_InitPiPdS0_S0_S0_ddddiii_param_9,
	.param .u32 _Z39dvc_ScaLBL_FreeLeeModel_PhaseField_InitPiPdS0_S0_S0_ddddiii_param_10,
	.param .u32 _Z39dvc_ScaLBL_FreeLeeModel_PhaseField_InitPiPdS0_S0_S0_ddddiii_param_11
)
{
	.reg .pred 	%p<15>;
	.reg .b32 	%r<22>;
	.reg .b64 	%rd<58>;
	.reg .b64 	%fd<123>;

	ld.param.u64 	%rd8, [_Z39dvc_ScaLBL_FreeLeeModel_PhaseField_InitPiPdS0_S0_S0_ddddiii_param_0];
	ld.param.u64 	%rd10, [_Z39dvc_ScaLBL_FreeLeeModel_PhaseField_InitPiPdS0_S0_S0_ddddiii_param_1];
	ld.param.u64 	%rd11, [_Z39dvc_ScaLBL_FreeLeeModel_PhaseField_InitPiPdS0_S0_S0_ddddiii_param_2];
	ld.param.u64 	%rd9, [_Z39dvc_ScaLBL_FreeLeeModel_PhaseField_InitPiPdS0_S0_S0_ddddiii_param_3];
	ld.param.u64 	%rd12, [_Z39dvc_ScaLBL_FreeLeeModel_PhaseField_InitPiPdS0_S0_S0_ddddiii_param_4];
	ld.param.f64 	%fd3, [_Z39dvc_ScaLBL_FreeLeeModel_PhaseField_InitPiPdS0_S0_S0_ddddiii_param_5];
	ld.param.f64 	%fd4, [_Z39dvc_ScaLBL_FreeLeeModel_PhaseField_InitPiPdS0_S0_S0_ddddiii_param_6];
	ld.param.f64 	%fd5, [_Z39dvc_ScaLBL_FreeLeeModel_PhaseField_InitPiPdS0_S0_S0_ddddiii_param_7];
	ld.param.f64 	%fd6, [_Z39dvc_ScaLBL_FreeLeeModel_PhaseField_InitPiPdS0_S0_S0_ddddiii_param_8];
	ld.param.u32 	%r21, [_Z39dvc_ScaLBL_FreeLeeModel_PhaseField_InitPiPdS0_S0_S0_ddddiii_param_9];
	ld.param.u32 	%r9, [_Z39dvc_ScaLBL_FreeLeeModel_PhaseField_InitPiPdS0_S0_S0_ddddiii_param_10];
	cvta.to.global.u64 	%rd1, %rd9;
	cvta.to.global.u64 	%rd2, %rd12;
	cvta.to.global.u64 	%rd3, %rd11;
	cvta.to.global.u64 	%rd4, %rd10;
	cvta.to.global.u64 	%rd5, %rd8;
	setp.le.s32 	%p1, %r9, %r21;
	@%p1 bra 	$L__BB2_6;
	add.f64 	%fd7, %fd5, 0dBFE0000000000000;
	mul.f64 	%fd8, %fd7, 0d3FCC71C71C71C71C;
	sub.f64 	%fd1, %fd4, %fd3;
	mul.f64 	%fd9, %fd8, 0d4012000000000000;
	fma.rn.f64 	%fd2, %fd8, 0d4012000000000000, %fd9;
	sub.s32 	%r11, %r9, %r21;
	add.s32 	%r1, %r21, 1;
	and.b32  	%r12, %r11, 1;
	setp.eq.b32 	%p2, %r12, 1;
	not.pred 	%p3, %p2;
	@%p3 bra 	$L__BB2_3;
	ld.param.u32 	%r16, [_Z39dvc_ScaLBL_FreeLeeModel_PhaseField_InitPiPdS0_S0_S0_ddddiii_param_11];
	mul.wide.s32 	%rd13, %r21, 4;
	add.s64 	%rd14, %rd5, %rd13;
	ld.global.u32 	%r13, [%rd14];
	mul.wide.s32 	%rd15, %r13, 8;
	add.s64 	%rd16, %rd4, %rd15;
	ld.global.f64 	%fd10, [%rd16];
	setp.gt.f64 	%p4, %fd10, 0d3FF0000000000000;
	selp.f64 	%fd11, 0d3FF0000000000000, %fd10, %p4;
	setp.lt.f64 	%p5, %fd11, 0dBFF0000000000000;
	selp.f64 	%fd12, 0dBFF0000000000000, %fd11, %p5;
	mov.f64 	%fd13, 0d3FF0000000000000;
	sub.f64 	%fd14, %fd13, %fd12;
	mul.f64 	%fd15, %fd14, 0d3FE0000000000000;
	fma.rn.f64 	%fd16, %fd1, %fd15, %fd3;
	mul.wide.s32 	%rd17, %r21, 8;
	add.s64 	%rd18, %rd3, %rd17;
	st.global.f64 	[%rd18], %fd16;
	add.s64 	%rd19, %rd2, %rd17;
	ld.global.f64 	%fd17, [%rd19];
	mul.wide.s32 	%rd20, %r16, 8;
	add.s64 	%rd21, %rd19, %rd20;
	ld.global.f64 	%fd18, [%rd21];
	add.s64 	%rd22, %rd21, %rd20;
	ld.global.f64 	%fd19, [%rd22];
	mul.f64 	%fd20, %fd18, %fd18;
	fma.rn.f64 	%fd21, %fd17, %fd17, %fd20;
	fma.rn.f64 	%fd22, %fd19, %fd19, %fd21;
	sqrt.rn.f64 	%fd23, %fd22;
	setp.eq.f64 	%p6, %fd22, 0d0000000000000000;
	selp.f64 	%fd24, 0d3FF0000000000000, %fd23, %p6;
	div.rn.f64 	%fd25, %fd17, %fd24;
	div.rn.f64 	%fd26, %fd18, %fd24;
	div.rn.f64 	%fd27, %fd19, %fd24;
	mul.f64 	%fd28, %fd12, %fd12;
	sub.f64 	%fd29, %fd13, %fd28;
	mul.f64 	%fd30, %fd2, %fd29;
	div.rn.f64 	%fd31, %fd30, %fd6;
	mul.f64 	%fd32, %fd12, 0d3FD5555555555555;
	add.s64 	%rd23, %rd1, %rd17;
	st.global.f64 	[%rd23], %fd32;
	mul.f64 	%fd33, %fd31, %fd25;
	add.f64 	%fd34, %fd12, %fd33;
	mul.f64 	%fd35, %fd34, 0d3FBC71C71C71C71C;
	add.s64 	%rd24, %rd23, %rd20;
	st.global.f64 	[%rd24], %fd35;
	sub.f64 	%fd36, %fd12, %fd33;
	mul.f64 	%fd37, %fd36, 0d3FBC71C71C71C71C;
	add.s64 	%rd25, %rd24, %rd20;
	st.global.f64 	[%rd25], %fd37;
	mul.f64 	%fd38, %fd31, %fd26;
	add.f64 	%fd39, %fd12, %fd38;
	mul.f64 	%fd40, %fd39, 0d3FBC71C71C71C71C;
	add.s64 	%rd26, %rd25, %rd20;
	st.global.f64 	[%rd26], %fd40;
	sub.f64 	%fd41, %fd12, %fd38;
	mul.f64 	%fd42, %fd41, 0d3FBC71C71C71C71C;
	add.s64 	%rd27, %rd26, %rd20;
	st.global.f64 	[%rd27], %fd42;
	mul.f64 	%fd43, %fd31, %fd27;
	add.f64 	%fd44, %fd12, %fd43;
	mul.f64 	%fd45, %fd44, 0d3FBC71C71C71C71C;
	add.s64 	%rd28, %rd27, %rd20;
	st.global.f64 	[%rd28], %fd45;
	sub.f64 	%fd46, %fd12, %fd43;
	mul.f64 	%fd47, %fd46, 0d3FBC71C71C71C71C;
	add.s64 	%rd29, %rd28, %rd20;
	st.global.f64 	[%rd29], %fd47;
	mov.u32 	%r21, %r1;
$L__BB2_3:
	setp.eq.s32 	%p7, %r9, %r1;
	@%p7 bra 	$L__BB2_6;
	ld.param.u32 	%r17, [_Z39dvc_ScaLBL_FreeLeeModel_PhaseField_InitPiPdS0_S0_S0_ddddiii_param_11];
	sub.s32 	%r20, %r21, %r9;
	add.s64 	%rd6, %rd3, 8;
	mul.wide.s32 	%rd7, %r17, 16;
$L__BB2_5:
	ld.param.u32 	%r18, [_Z39dvc_ScaLBL_FreeLeeModel_PhaseField_InitPiPdS0_S0_S0_ddddiii_param_11];
	ld.param.u64 	%rd57, [_Z39dvc_ScaLBL_FreeLeeModel_PhaseField_InitPiPdS0_S0_S0_ddddiii_param_3];
	ld.param.u64 	%rd56, [_Z39dvc_ScaLBL_FreeLeeModel_PhaseField_InitPiPdS0_S0_S0_ddddiii_param_0];
	mul.wide.s32 	%rd30, %r21, 4;
	cvta.to.global.u64 	%rd31, %rd56;
	add.s64 	%rd32, %rd31, %rd30;
	mul.wide.s32 	%rd33, %r21, 8;
	cvta.to.global.u64 	%rd34, %rd57;
	add.s64 	%rd35, %rd34, %rd33;
	add.s64 	%rd36, %rd35, 8;
	add.s64 	%rd37, %rd6, %rd33;
	add.s64 	%rd38, %rd2, %rd33;
	ld.global.u32 	%r14, [%rd32];
	mul.wide.s32 	%rd39, %r14, 8;
	add.s64 	%rd40, %rd4, %rd39;
	ld.global.f64 	%fd48, [%rd40];
	setp.gt.f64 	%p8, %fd48, 0d3FF0000000000000;
	selp.f64 	%fd49, 0d3FF0000000000000, %fd48, %p8;
	setp.lt.f64 	%p9, %fd49, 0dBFF0000000000000;
	selp.f64 	%fd50, 0dBFF0000000000000, %fd49, %p9;
	mov.f64 	%fd51, 0d3FF0000000000000;
	sub.f64 	%fd52, %fd51, %fd50;
	mul.f64 	%fd53, %fd52, 0d3FE0000000000000;
	fma.rn.f64 	%fd54, %fd1, %fd53, %fd3;
	st.global.f64 	[%rd37+-8], %fd54;
	ld.global.f64 	%fd55, [%rd38];
	mul.wide.s32 	%rd41, %r18, 8;
	add.s64 	%rd42, %rd38, %rd41;
	ld.global.f64 	%fd56, [%rd42];
	add.s64 	%rd43, %rd38, %rd7;
	ld.global.f64 	%fd57, [%rd43];
	mul.f64 	%fd58, %fd56, %fd56;
	fma.rn.f64 	%fd59, %fd55, %fd55, %fd58;
	fma.rn.f64 	%fd60, %fd57, %fd57, %fd59;
	sqrt.rn.f64 	%fd61, %fd60;
	setp.eq.f64 	%p10, %fd60, 0d0000000000000000;
	selp.f64 	%fd62, 0d3FF0000000000000, %fd61, %p10;
	div.rn.f64 	%fd63, %fd55, %fd62;
	div.rn.f64 	%fd64, %fd56, %fd62;
	div.rn.f64 	%fd65, %fd57, %fd62;
	mul.f64 	%fd66, %fd50, %fd50;
	sub.f64 	%fd67, %fd51, %fd66;
	mul.f64 	%fd68, %fd2, %fd67;
	div.rn.f64 	%fd69, %fd68, %fd6;
	mul.f64 	%fd70, %fd50, 0d3FD5555555555555;
	st.global.f64 	[%rd35], %fd70;
	mul.f64 	%fd71, %fd69, %fd63;
	add.f64 	%fd72, %fd50, %fd71;
	mul.f64 	%fd73, %fd72, 0d3FBC71C71C71C71C;
	add.s64 	%rd44, %rd36, %rd41;
	st.global.f64 	[%rd44+-8], %fd73;
	sub.f64 	%fd74, %fd50, %fd71;
	mul.f64 	%fd75, %fd74, 0d3FBC71C71C71C71C;
	add.s64 	%rd45, %rd36, %rd7;
	st.global.f64 	[%rd45+-8], %fd75;
	mul.f64 	%fd76, %fd69, %fd64;
	add.f64 	%fd77, %fd50, %fd76;
	mul.f64 	%fd78, %fd77, 0d3FBC71C71C71C71C;
	mul.wide.s32 	%rd46, %r18, 24;
	add.s64 	%rd47, %rd36, %rd46;
	st.global.f64 	[%rd47+-8], %fd78;
	sub.f64 	%fd79, %fd50, %fd76;
	mul.f64 	%fd80, %fd79, 0d3FBC71C71C71C71C;
	mul.wide.s32 	%rd48, %r18, 32;
	add.s64 	%rd49, %rd36, %rd48;
	st.global.f64 	[%rd49+-8], %fd80;
	mul.f64 	%fd81, %fd69, %fd65;
	add.f64 	%fd82, %fd50, %fd81;
	mul.f64 	%fd83, %fd82, 0d3FBC71C71C71C71C;
	mul.wide.s32 	%rd50, %r18, 40;
	add.s64 	%rd51, %rd36, %rd50;
	st.global.f64 	[%rd51+-8], %fd83;
	sub.f64 	%fd84, %fd50, %fd81;
	mul.f64 	%fd85, %fd84, 0d3FBC71C71C71C71C;
	mul.wide.s32 	%rd52, %r18, 48;
	add.s64 	%rd53, %rd36, %rd52;
	st.global.f64 	[%rd53+-8], %fd85;
	ld.global.u32 	%r15, [%rd32+4];
	mul.wide.s32 	%rd54, %r15, 8;
	add.s64 	%rd55, %rd4, %rd54;
	ld.global.f64 	%fd86, [%rd55];
	setp.gt.f64 	%p11, %fd86, 0d3FF0000000000000;
	selp.f64 	%fd87, 0d3FF0000000000000, %fd86, %p11;
	setp.lt.f64 	%p12, %fd87, 0dBFF0000000000000;
	selp.f64 	%fd88, 0dBFF0000000000000, %fd87, %p12;
	sub.f64 	%fd89, %fd51, %fd88;
	mul.f64 	%fd90, %fd89, 0d3FE0000000000000;
	fma.rn.f64 	%fd91, %fd1, %fd90, %fd3;
	st.global.f64 	[%rd37], %fd91;
	ld.global.f64 	%fd92, [%rd38+8];
	ld.global.f64 	%fd93, [%rd42+8];
	ld.global.f64 	%fd94, [%rd43+8];
	mul.f64 	%fd95, %fd93, %fd93;
	fma.rn.f64 	%fd96, %fd92, %fd92, %fd95;
	fma.rn.f64 	%fd97, %fd94, %fd94, %fd96;
	sqrt.rn.f64 	%fd98, %fd97;
	setp.eq.f64 	%p13, %fd97, 0d0000000000000000;
	selp.f64 	%fd99, 0d3FF0000000000000, %fd98, %p13;
	div.rn.f64 	%fd100, %fd92, %fd99;
	div.rn.f64 	%fd101, %fd93, %fd99;
	div.rn.f64 	%fd102, %fd94, %fd99;
	mul.f64 	%fd103, %fd88, %fd88;
	sub.f64 	%fd104, %fd51, %fd103;
	mul.f64 	%fd105, %fd2, %fd104;
	div.rn.f64 	%fd106, %fd105, %fd6;
	mul.f64 	%fd107, %fd88, 0d3FD5555555555555;
	st.global.f64 	[%rd35+8], %fd107;
	mul.f64 	%fd108, %fd106, %fd100;
	add.f64 	%fd109, %fd88, %fd108;
	mul.f64 	%fd110, %fd109, 0d3FBC71C71C71C71C;
	st.global.f64 	[%rd44], %fd110;
	sub.f64 	%fd111, %fd88, %fd108;
	mul.f64 	%fd112, %fd111, 0d3FBC71C71C71C71C;
	st.global.f64 	[%rd45], %fd112;
	mul.f64 	%fd113, %fd106, %fd101;
	add.f64 	%fd114, %fd88, %fd113;
	mul.f64 	%fd115, %fd114, 0d3FBC71C71C71C71C;
	st.global.f64 	[%rd47], %fd115;
	sub.f64 	%fd116, %fd88, %fd113;
	mul.f64 	%fd117, %fd116, 0d3FBC71C71C71C71C;
	st.global.f64 	[%rd49], %fd117;
	mul.f64 	%fd118, %fd106, %fd102;
	add.f64 	%fd119, %fd88, %fd118;
	mul.f64 	%fd120, %fd119, 0d3FBC71C71C71C71C;
	st.global.f64 	[%rd51], %fd120;
	sub.f64 	%fd121, %fd88, %fd118;
	mul.f64 	%fd122, %fd121, 0d3FBC71C71C71C71C;
	st.global.f64 	[%rd53], %fd122;
	add.s32 	%r21, %r21, 2;
	add.s32 	%r20, %r20, 2;
	setp.ne.s32 	%p14, %r20, 0;
	@%p14 bra 	$L__BB2_5;
$L__BB2_6:
	ret;

}
	// .globl	_Z45dvc_ScaLBL_D3Q7_AAodd_FreeLeeModel_PhaseFieldPiS_PdS0_S0_ddiii
.visible .entry _Z45dvc_ScaLBL_D3Q7_AAodd_FreeLeeModel_PhaseFieldPiS_PdS0_S0_ddiii(
	.param .u64 .ptr .align 1 _Z45dvc_ScaLBL_D3Q7_AAodd_FreeLeeModel_PhaseFieldPiS_PdS0_S0_ddiii_param_0,
	.param .u64 .ptr .align 1 _Z45dvc_ScaLBL_D3Q7_AAodd_FreeLeeModel_PhaseFieldPiS_PdS0_S0_ddiii_param_1,
	.param .u64 .ptr .align 1 _Z45dvc_ScaLBL_D3Q7_AAodd_FreeLeeModel_PhaseFieldPiS_PdS0_S0_ddiii_param_2,
	.param .u64 .ptr .align 1 _Z45dvc_ScaLBL_D3Q7_AAodd_FreeLeeModel_PhaseFieldPiS_PdS0_S0_ddiii_param_3,
	.param .u64 .ptr .align 1 _Z45dvc_ScaLBL_D3Q7_AAodd_FreeLeeModel_PhaseFieldPiS_PdS0_S0_ddiii_param_4,
	.param .f64 _Z45dvc_ScaLBL_D3Q7_AAodd_FreeLeeModel_PhaseFieldPiS_PdS0_S0_ddiii_param_5,
	.param .f64 _Z45dvc_ScaLBL_D3Q7_AAodd_FreeLeeModel_PhaseFieldPiS_PdS0_S0_ddiii_param_6,
	.param .u32 _Z45dvc_ScaLBL_D3Q7_AAodd_FreeLeeModel_PhaseFieldPiS_PdS0_S0_ddiii_param_7,
	.param .u32 _Z45dvc_ScaLBL_D3Q7_AAodd_FreeLeeModel_PhaseFieldPiS_PdS0_S0_ddiii_param_8,
	.param .u32 _Z45dvc_ScaLBL_D3Q7_AAodd_FreeLeeModel_PhaseFieldPiS_PdS0_S0_ddiii_param_9
)
{
	.reg .pred 	%p<8>;
	.reg .b32 	%r<65>;
	.reg .b64 	%rd<94>;
	.reg .b64 	%fd<55>;

	ld.param.u64 	%rd6, [_Z45dvc_ScaLBL_D3Q7_AAodd_FreeLeeModel_PhaseFieldPiS_PdS0_S0_ddiii_param_0];
	ld.param.u64 	%rd7, [_Z45dvc_ScaLBL_D3Q7_AAodd_FreeLeeModel_PhaseFieldPiS_PdS0_S0_ddiii_param_1];
	ld.param.u64 	%rd8, [_Z45dvc_ScaLBL_D3Q7_AAodd_FreeLeeModel_PhaseFieldPiS_PdS0_S0_ddiii_param_3];
	ld.param.u64 	%rd9, [_Z45dvc_ScaLBL_D3Q7_AAodd_FreeLeeModel_PhaseFieldPiS_PdS0_S0_ddiii_param_4];
	ld.param.f64 	%fd2, [_Z45dvc_ScaLBL_D3Q7_AAodd_FreeLeeModel_PhaseFieldPiS_PdS0_S0_ddiii_param_5];
	ld.param.f64 	%fd3, [_Z45dvc_ScaLBL_D3Q7_AAodd_FreeLeeModel_PhaseFieldPiS_PdS0_S0_ddiii_param_6];
	ld.param.u32 	%r19, [_Z45dvc_ScaLBL_D3Q7_AAodd_FreeLeeModel_PhaseFieldPiS_PdS0_S0_ddiii_param_7];
	ld.param.u32 	%r21, [_Z45dvc_ScaLBL_D3Q7_AAodd_FreeLeeModel_PhaseFieldPiS_PdS0_S0_ddiii_param_9];
	cvta.to.global.u64 	%rd1, %rd9;
	cvta.to.global.u64 	%rd2, %rd7;
	cvta.to.global.u64 	%rd3, %rd8;
	cvta.to.global.u64 	%rd4, %rd6;
	setp.lt.s32 	%p1, %r21, -262143;
	@%p1 bra 	$L__BB3_11;
	shr.s32 	%r23, %r21, 31;
	shr.u32 	%r24, %r23, 14;
	add.s32 	%r25, %r21, %r24;
	shr.s32 	%r1, %r25, 18;
	add.s32 	%r2, %r1, 1;
	mov.u32 	%r3, %ctaid.x;
	mov.u32 	%r4, %ntid.x;
	mad.lo.s32 	%r5, %r3, %r1, %r3;
	mov.u32 	%r26, %tid.x;
	add.s32 	%r6, %r19, %r26;
	sub.f64 	%fd1, %fd3, %fd2;
	add.s32 	%r27, %r21, 262143;
	setp.lt.u32 	%p2, %r27, 524287;
	mov.b32 	%r64, 0;
	@%p2 bra 	$L__BB3_8;
	and.b32  	%r28, %r2, -2;
	neg.s32 	%r63, %r28;
	mad.lo.s32 	%r29, %r4, %r5, %r4;
	add.s32 	%r62, %r6, %r29;
	mul.lo.s32 	%r30, %r4, %r3;
	mad.lo.s32 	%r61, %r30, %r2, %r6;
	mul.wide.s32 	%rd17, %r21, 4;
$L__BB3_3:
	ld.param.u32 	%r58, [_Z45dvc_ScaLBL_D3Q7_AAodd_FreeLeeModel_PhaseFieldPiS_PdS0_S0_ddiii_param_8];
	setp.ge.s32 	%p3, %r61, %r58;
	@%p3 bra 	$L__BB3_5;
	ld.param.u64 	%rd91, [_Z45dvc_ScaLBL_D3Q7_AAodd_FreeLeeModel_PhaseFieldPiS_PdS0_S0_ddiii_param_2];
	cvta.to.global.u64 	%rd10, %rd91;
	mul.wide.s32 	%rd11, %r61, 8;
	add.s64 	%rd12, %rd10, %rd11;
	ld.global.f64 	%fd4, [%rd12];
	mul.wide.s32 	%rd13, %r61, 4;
	add.s64 	%rd14, %rd4, %rd13;
	ld.global.u32 	%r31, [%rd14];
	mul.wide.s32 	%rd15, %r31, 8;
	add.s64 	%rd16, %rd10, %rd15;
	ld.global.f64 	%fd5, [%rd16];
	add.f64 	%fd6, %fd4, %fd5;
	add.s64 	%rd18, %rd14, %rd17;
	ld.global.u32 	%r32, [%rd18];
	mul.wide.s32 	%rd19, %r32, 8;
	add.s64 	%rd20, %rd10, %rd19;
	ld.global.f64 	%fd7, [%rd20];
	add.f64 	%fd8, %fd6, %fd7;
	add.s64 	%rd21, %rd18, %rd17;
	ld.global.u32 	%r33, [%rd21];
	mul.wide.s32 	%rd22, %r33, 8;
	add.s64 	%rd23, %rd10, %rd22;
	ld.global.f64 	%fd9, [%rd23];
	add.f64 	%fd10, %fd8, %fd9;
	add.s64 	%rd24, %rd21, %rd17;
	ld.global.u32 	%r34, [%rd24];
	mul.wide.s32 	%rd25, %r34, 8;
	add.s64 	%rd26, %rd10, %rd25;
	ld.global.f64 	%fd11, [%rd26];
	add.f64 	%fd12, %fd10, %fd11;
	add.s64 	%rd27, %rd24, %rd17;
	ld.global.u32 	%r35, [%rd27];
	mul.wide.s32 	%rd28, %r35, 8;
	add.s64 	%rd29, %rd10, %rd28;
	ld.global.f64 	%fd13, [%rd29];
	add.f64 	%fd14, %fd12, %fd13;
	add.s64 	%rd30, %rd27, %rd17;
	ld.global.u32 	%r36, [%rd30];
	mul.wide.s32 	%rd31, %r36, 8;
	add.s64 	%rd32, %rd10, %rd31;
	ld.global.f64 	%fd15, [%rd32];
	add.f64 	%fd16, %fd14, %fd15;
	mov.f64 	%fd17, 0d3FF0000000000000;
	sub.f64 	%fd18, %fd17, %fd16;
	mul.f64 	%fd19, %fd18, 0d3FE0000000000000;
	fma.rn.f64 	%fd20, %fd1, %fd19, %fd2;
	add.s64 	%rd33, %rd3, %rd11;
	st.global.f64 	[%rd33], %fd20;
	add.s64 	%rd34, %rd2, %rd13;
	ld.global.u32 	%r37, [%rd34];
	mul.wide.s32 	%rd35, %r37, 8;
	add.s64 	%rd36, %rd1, %rd35;
	st.global.f64 	[%rd36], %fd16;
$L__BB3_5:
	ld.param.u32 	%r59, [_Z45dvc_ScaLBL_D3Q7_AAodd_FreeLeeModel_PhaseFieldPiS_PdS0_S0_ddiii_param_8];
	setp.ge.s32 	%p4, %r62, %r59;
	@%p4 bra 	$L__BB3_7;
	ld.param.u64 	%rd92, [_Z45dvc_ScaLBL_D3Q7_AAodd_FreeLeeModel_PhaseFieldPiS_PdS0_S0_ddiii_param_2];
	cvta.to.global.u64 	%rd37, %rd92;
	mul.wide.s32 	%rd38, %r62, 8;
	add.s64 	%rd39, %rd37, %rd38;
	ld.global.f64 	%fd21, [%rd39];
	mul.wide.s32 	%rd40, %r62, 4;
	add.s64 	%rd41, %rd4, %rd40;
	ld.global.u32 	%r38, [%rd41];
	mul.wide.s32 	%rd42, %r38, 8;
	add.s64 	%rd43, %rd37, %rd42;
	ld.global.f64 	%fd22, [%rd43];
	add.f64 	%fd23, %fd21, %fd22;
	mul.wide.s32 	%rd44, %r21, 4;
	add.s64 	%rd45, %rd41, %rd44;
	ld.global.u32 	%r39, [%rd45];
	mul.wide.s32 	%rd46, %r39, 8;
	add.s64 	%rd47, %rd37, %rd46;
	ld.global.f64 	%fd24, [%rd47];
	add.f64 	%fd25, %fd23, %fd24;
	add.s64 	%rd48, %rd45, %rd44;
	ld.global.u32 	%r40, [%rd48];
	mul.wide.s32 	%rd49, %r40, 8;
	add.s64 	%rd50, %rd37, %rd49;
	ld.global.f64 	%fd26, [%rd50];
	add.f64 	%fd27, %fd25, %fd26;
	add.s64 	%rd51, %rd48, %rd44;
	ld.global.u32 	%r41, [%rd51];
	mul.wide.s32 	%rd52, %r41, 8;
	add.s64 	%rd53, %rd37, %rd52;
	ld.global.f64 	%fd28, [%rd53];
	add.f64 	%fd29, %fd27, %fd28;
	add.s64 	%rd54, %rd51, %rd44;
	ld.global.u32 	%r42, [%rd54];
	mul.wide.s32 	%rd55, %r42, 8;
	add.s64 	%rd56, %rd37, %rd55;
	ld.global.f64 	%fd30, [%rd56];
	add.f64 	%fd31, %fd29, %fd30;
	add.s64 	%rd57, %rd54, %rd44;
	ld.global.u32 	%r43, [%rd57];
	mul.wide.s32 	%rd58, %r43, 8;
	add.s64 	%rd59, %rd37, %rd58;
	ld.global.f64 	%fd32, [%rd59];
	add.f64 	%fd33, %fd31, %fd32;
	mov.f64 	%fd34, 0d3FF0000000000000;
	sub.f64 	%fd35, %fd34, %fd33;
	mul.f64 	%fd36, %fd35, 0d3FE0000000000000;
	fma.rn.f64 	%fd37, %fd1, %fd36, %fd2;
	add.s64 	%rd60, %rd3, %rd38;
	st.global.f64 	[%rd60], %fd37;
	add.s64 	%rd61, %rd2, %rd40;
	ld.global.u32 	%r44, [%rd61];
	mul.wide.s32 	%rd62, %r44, 8;
	add.s64 	%rd63, %rd1, %rd62;
	st.global.f64 	[%rd63], %fd33;
$L__BB3_7:
	add.s32 	%r45, %r1, 1;
	and.b32  	%r64, %r45, -2;
	add.s32 	%r63, %r63, 2;
	mov.u32 	%r46, %ntid.x;
	shl.b32 	%r47, %r46, 1;
	add.s32 	%r62, %r62, %r47;
	add.s32 	%r61, %r61, %r47;
	setp.ne.s32 	%p5, %r63, 0;
	@%p5 bra 	$L__BB3_3;
$L__BB3_8:
	and.b32  	%r48, %r1, 1;
	setp.eq.b32 	%p6, %r48, 1;
	@%p6 bra 	$L__BB3_11;
	ld.param.u32 	%r60, [_Z45dvc_ScaLBL_D3Q7_AAodd_FreeLeeModel_PhaseFieldPiS_PdS0_S0_ddiii_param_8];
	add.s32 	%r49, %r64, %r5;
	mov.u32 	%r50, %ntid.x;
	mad.lo.s32 	%r18, %r49, %r50, %r6;
	setp.ge.s32 	%p7, %r18, %r60;
	@%p7 bra 	$L__BB3_11;
	ld.param.u64 	%rd93, [_Z45dvc_ScaLBL_D3Q7_AAodd_FreeLeeModel_PhaseFieldPiS_PdS0_S0_ddiii_param_2];
	cvta.to.global.u64 	%rd64, %rd93;
	mul.wide.s32 	%rd65, %r18, 8;
	add.s64 	%rd66, %rd64, %rd65;
	ld.global.f64 	%fd38, [%rd66];
	mul.wide.s32 	%rd67, %r18, 4;
	add.s64 	%rd68, %rd4, %rd67;
	ld.global.u32 	%r51, [%rd68];
	mul.wide.s32 	%rd69, %r51, 8;
	add.s64 	%rd70, %rd64, %rd69;
	ld.global.f64 	%fd39, [%rd70];
	add.f64 	%fd40, %fd38, %fd39;
	mul.wide.s32 	%rd71, %r21, 4;
	add.s64 	%rd72, %rd68, %rd71;
	ld.global.u32 	%r52, [%rd72];
	mul.wide.s32 	%rd73, %r52, 8;
	add.s64 	%rd74, %rd64, %rd73;
	ld.global.f64 	%fd41, [%rd74];
	add.f64 	%fd42, %fd40, %fd41;
	add.s64 	%rd75, %rd72, %rd71;
	ld.global.u32 	%r53, [%rd75];
	mul.wide.s32 	%rd76, %r53, 8;
	add.s64 	%rd77, %rd64, %rd76;
	ld.global.f64 	%fd43, [%rd77];
	add.f64 	%fd44, %fd42, %fd43;
	add.s64 	%rd78, %rd75, %rd71;
	ld.global.u32 	%r54, [%rd78];
	mul.wide.s32 	%rd79, %r54, 8;
	add.s64 	%rd80, %rd64, %rd79;
	ld.global.f64 	%fd45, [%rd80];
	add.f64 	%fd46, %fd44, %fd45;
	add.s64 	%rd81, %rd78, %rd71;
	ld.global.u32 	%r55, [%rd81];
	mul.wide.s32 	%rd82, %r55, 8;
	add.s64 	%rd83, %rd64, %rd82;
	ld.global.f64 	%fd47, [%rd83];
	add.f64 	%fd48, %fd46, %fd47;
	add.s64 	%rd84, %rd81, %rd71;
	ld.global.u32 	%r56, [%rd84];
	mul.wide.s32 	%rd85, %r56, 8;
	add.s64 	%rd86, %rd64, %rd85;
	ld.global.f64 	%fd49, [%rd86];
	add.f64 	%fd50, %fd48, %fd49;
	mov.f64 	%fd51, 0d3FF0000000000000;
	sub.f64 	%fd52, %fd51, %fd50;
	mul.f64 	%fd53, %fd52, 0d3FE0000000000000;
	fma.rn.f64 	%fd54, %fd1, %fd53, %fd2;
	add.s64 	%rd87, %rd3, %rd65;
	st.global.f64 	[%rd87], %fd54;
	add.s64 	%rd88, %rd2, %rd67;
	ld.global.u32 	%r57, [%rd88];
	mul.wide.s32 	%rd89, %r57, 8;
	add.s64 	%rd90, %rd1, %rd89;
	st.global.f64 	[%rd90], %fd50;
$L__BB3_11:
	ret;

}
	// .globl	_Z46dvc_ScaLBL_D3Q7_AAeven_FreeLeeModel_PhaseFieldPiPdS0_S0_ddiii
.visible .entry _Z46dvc_ScaLBL_D3Q7_AAeven_FreeLeeModel_PhaseFieldPiPdS0_S0_ddiii(
	.param .u64 .ptr .align 1 _Z46dvc_ScaLBL_D3Q7_AAeven_FreeLeeModel_PhaseFieldPiPdS0_S0_ddiii_param_0,
	.param .u64 .ptr .align 1 _Z46dvc_ScaLBL_D3Q7_AAeven_FreeLeeModel_PhaseFieldPiPdS0_S0_ddiii_param_1,
	.param .u64 .ptr .align 1 _Z46dvc_ScaLBL_D3Q7_AAeven_FreeLeeModel_PhaseFieldPiPdS0_S0_ddiii_param_2,
	.param .u64 .ptr .align 1 _Z46dvc_ScaLBL_D3Q7_AAeven_FreeLeeModel_PhaseFieldPiPdS0_S0_ddiii_param_3,
	.param .f64 _Z46dvc_ScaLBL_D3Q7_AAeven_FreeLeeModel_PhaseFieldPiPdS0_S0_ddiii_param_4,
	.param .f64 _Z46dvc_ScaLBL_D3Q7_AAeven_FreeLeeModel_PhaseFieldPiPdS0_S0_ddiii_param_5,
	.param .u32 _Z46dvc_ScaLBL_D3Q7_AAeven_FreeLeeModel_PhaseFieldPiPdS0_S0_ddiii_param_6,
	.param .u32 _Z46dvc_ScaLBL_D3Q7_AAeven_FreeLeeModel_PhaseFieldPiPdS0_S0_ddiii_param_7,
	.param .u32 _Z46dvc_ScaLBL_D3Q7_AAeven_FreeLeeModel_PhaseFieldPiPdS0_S0_ddiii_param_8
)
{
	.reg .pred 	%p<14>;
	.reg .b32 	%r<131>;
	.reg .b64 	%rd<146>;
	.reg .b64 	%fd<123>;

	ld.param.u64 	%rd7, [_Z46dvc_ScaLBL_D3Q7_AAeven_FreeLeeModel_PhaseFieldPiPdS0_S0_ddiii_param_1];
	ld.param.u64 	%rd8, [_Z46dvc_ScaLBL_D3Q7_AAeven_FreeLeeModel_PhaseFieldPiPdS0_S0_ddiii_param_2];
	ld.param.f64 	%fd2, [_Z46dvc_ScaLBL_D3Q7_AAeven_FreeLeeModel_PhaseFieldPiPdS0_S0_ddiii_param_4];
	ld.param.f64 	%fd3, [_Z46dvc_ScaLBL_D3Q7_AAeven_FreeLeeModel_PhaseFieldPiPdS0_S0_ddiii_param_5];
	ld.param.u32 	%r57, [_Z46dvc_ScaLBL_D3Q7_AAeven_FreeLeeModel_PhaseFieldPiPdS0_S0_ddiii_param_8];
	cvta.to.global.u64 	%rd1, %rd8;
	cvta.to.global.u64 	%rd2, %rd7;
	setp.lt.s32 	%p1, %r57, -262143;
	@%p1 bra 	$L__BB4_22;
	ld.param.u32 	%r107, [_Z46dvc_ScaLBL_D3Q7_AAeven_FreeLeeModel_PhaseFieldPiPdS0_S0_ddiii_param_6];
	shr.s32 	%r59, %r57, 31;
	shr.u32 	%r60, %r59, 14;
	add.s32 	%r61, %r57, %r60;
	shr.s32 	%r1, %r61, 18;
	add.s32 	%r2, %r1, 1;
	mov.u32 	%r3, %ctaid.x;
	mov.u32 	%r4, %ntid.x;
	mad.lo.s32 	%r5, %r3, %r1, %r3;
	mov.u32 	%r62, %tid.x;
	add.s32 	%r6, %r107, %r62;
	shl.b32 	%r7, %r57, 1;
	sub.f64 	%fd1, %fd3, %fd2;
	setp.lt.u32 	%p2, %r1, 3;
	mov.b32 	%r130, 0;
	@%p2 bra 	$L__BB4_12;
	and.b32  	%r63, %r2, -4;
	neg.s32 	%r128, %r63;
	mad.lo.s32 	%r64, %r4, %r5, %r4;
	add.s32 	%r127, %r6, %r64;
	shl.b32 	%r65, %r57, 2;
	add.s32 	%r126, %r127, %r65;
	mul.lo.s32 	%r66, %r57, 6;
	add.s32 	%r125, %r127, %r66;
	add.s32 	%r67, %r5, 2;
	mad.lo.s32 	%r124, %r4, %r67, %r6;
	add.s32 	%r123, %r124, %r65;
	add.s32 	%r122, %r124, %r66;
	add.s32 	%r68, %r5, 3;
	mad.lo.s32 	%r121, %r4, %r68, %r6;
	add.s32 	%r120, %r121, %r65;
	add.s32 	%r119, %r121, %r66;
	mul.lo.s32 	%r69, %r4, %r3;
	mad.lo.s32 	%r118, %r69, %r2, %r6;
	add.s32 	%r117, %r118, %r65;
	add.s32 	%r116, %r118, %r66;
	mul.wide.s32 	%rd11, %r7, 8;
	mul.wide.s32 	%rd13, %r57, 8;
$L__BB4_3:
	.pragma "nounroll";
	ld.param.u32 	%r109, [_Z46dvc_ScaLBL_D3Q7_AAeven_FreeLeeModel_PhaseFieldPiPdS0_S0_ddiii_param_7];
	setp.ge.s32 	%p3, %r118, %r109;
	@%p3 bra 	$L__BB4_5;
	ld.param.u64 	%rd141, [_Z46dvc_ScaLBL_D3Q7_AAeven_FreeLeeModel_PhaseFieldPiPdS0_S0_ddiii_param_3];
	ld.param.u64 	%rd136, [_Z46dvc_ScaLBL_D3Q7_AAeven_FreeLeeModel_PhaseFieldPiPdS0_S0_ddiii_param_0];
	mul.wide.s32 	%rd9, %r118, 8;
	add.s64 	%rd10, %rd2, %rd9;
	ld.global.f64 	%fd4, [%rd10];
	add.s64 	%rd12, %rd10, %rd11;
	ld.global.f64 	%fd5, [%rd12];
	add.f64 	%fd6, %fd4, %fd5;
	add.s64 	%rd14, %rd10, %rd13;
	ld.global.f64 	%fd7, [%rd14];
	add.f64 	%fd8, %fd6, %fd7;
	mul.wide.s32 	%rd15, %r117, 8;
	add.s64 	%rd16, %rd2, %rd15;
	ld.global.f64 	%fd9, [%rd16];
	add.f64 	%fd10, %fd8, %fd9;
	add.s64 	%rd17, %rd12, %rd13;
	ld.global.f64 	%fd11, [%rd17];
	add.f64 	%fd12, %fd10, %fd11;
	mul.wide.s32 	%rd18, %r116, 8;
	add.s64 	%rd19, %rd2, %rd18;
	ld.global.f64 	%fd13, [%rd19];
	add.f64 	%fd14, %fd12, %fd13;
	add.s64 	%rd20, %rd16, %rd13;
	ld.global.f64 	%fd15, [%rd20];
	add.f64 	%fd16, %fd14, %fd15;
	mov.f64 	%fd17, 0d3FF0000000000000;
	sub.f64 	%fd18, %fd17, %fd16;
	mul.f64 	%fd19, %fd18, 0d3FE0000000000000;
	fma.rn.f64 	%fd20, %fd1, %fd19, %fd2;
	add.s64 	%rd21, %rd1, %rd9;
	st.global.f64 	[%rd21], %fd20;
	cvta.to.global.u64 	%rd22, %rd136;
	mul.wide.s32 	%rd23, %r118, 4;
	add.s64 	%rd24, %rd22, %rd23;
	ld.global.u32 	%r70, [%rd24];
	cvta.to.global.u64 	%rd25, %rd141;
	mul.wide.s32 	%rd26, %r70, 8;
	add.s64 	%rd27, %rd25, %rd26;
	st.global.f64 	[%rd27], %fd16;
$L__BB4_5:
	ld.param.u32 	%r110, [_Z46dvc_ScaLBL_D3Q7_AAeven_FreeLeeModel_PhaseFieldPiPdS0_S0_ddiii_param_7];
	setp.ge.s32 	%p4, %r127, %r110;
	@%p4 bra 	$L__BB4_7;
	ld.param.u64 	%rd142, [_Z46dvc_ScaLBL_D3Q7_AAeven_FreeLeeModel_PhaseFieldPiPdS0_S0_ddiii_param_3];
	ld.param.u64 	%rd137, [_Z46dvc_ScaLBL_D3Q7_AAeven_FreeLeeModel_PhaseFieldPiPdS0_S0_ddiii_param_0];
	mul.wide.s32 	%rd28, %r127, 8;
	add.s64 	%rd29, %rd2, %rd28;
	ld.global.f64 	%fd21, [%rd29];
	add.s64 	%rd31, %rd29, %rd11;
	ld.global.f64 	%fd22, [%rd31];
	add.f64 	%fd23, %fd21, %fd22;
	add.s64 	%rd33, %rd29, %rd13;
	ld.global.f64 	%fd24, [%rd33];
	add.f64 	%fd25, %fd23, %fd24;
	mul.wide.s32 	%rd34, %r126, 8;
	add.s64 	%rd35, %rd2, %rd34;
	ld.global.f64 	%fd26, [%rd35];
	add.f64 	%fd27, %fd25, %fd26;
	add.s64 	%rd36, %rd31, %rd13;
	ld.global.f64 	%fd28, [%rd36];
	add.f64 	%fd29, %fd27, %fd28;
	mul.wide.s32 	%rd37, %r125, 8;
	add.s64 	%rd38, %rd2, %rd37;
	ld.global.f64 	%fd30, [%rd38];
	add.f64 	%fd31, %fd29, %fd30;
	add.s64 	%rd39, %rd35, %rd13;
	ld.global.f64 	%fd32, [%rd39];
	add.f64 	%fd33, %fd31, %fd32;
	mov.f64 	%fd34, 0d3FF0000000000000;
	sub.f64 	%fd35, %fd34, %fd33;
	mul.f64 	%fd36, %fd35, 0d3FE0000000000000;
	fma.rn.f64 	%fd37, %fd1, %fd36, %fd2;
	add.s64 	%rd40, %rd1, %rd28;
	st.global.f64 	[%rd40], %fd37;
	cvta.to.global.u64 	%rd41, %rd137;
	mul.wide.s32 	%rd42, %r127, 4;
	add.s64 	%rd43, %rd41, %rd42;
	ld.global.u32 	%r71, [%rd43];
	cvta.to.global.u64 	%rd44, %rd142;
	mul.wide.s32 	%rd45, %r71, 8;
	add.s64 	%rd46, %rd44, %rd45;
	st.global.f64 	[%rd46], %fd33;
$L__BB4_7:
	ld.param.u32 	%r111, [_Z46dvc_ScaLBL_D3Q7_AAeven_FreeLeeModel_PhaseFieldPiPdS0_S0_ddiii_param_7];
	setp.ge.s32 	%p5, %r124, %r111;
	@%p5 bra 	$L__BB4_9;
	ld.param.u64 	%rd143, [_Z46dvc_ScaLBL_D3Q7_AAeven_FreeLeeModel_PhaseFieldPiPdS0_S0_ddiii_param_3];
	ld.param.u64 	%rd138, [_Z46dvc_ScaLBL_D3Q7_AAeven_FreeLeeModel_PhaseFieldPiPdS0_S0_ddiii_param_0];
	mul.wide.s32 	%rd47, %r124, 8;
	add.s64 	%rd48, %rd2, %rd47;
	ld.global.f64 	%fd38, [%rd48];
	mul.wide.s32 	%rd49, %r7, 8;
	add.s64 	%rd50, %rd48, %rd49;
	ld.global.f64 	%fd39, [%rd50];
	add.f64 	%fd40, %fd38, %fd39;
	mul.wide.s32 	%rd51, %r57, 8;
	add.s64 	%rd52, %rd48, %rd51;
	ld.global.f64 	%fd41, [%rd52];
	add.f64 	%fd42, %fd40, %fd41;
	mul.wide.s32 	%rd53, %r123, 8;
	add.s64 	%rd54, %rd2, %rd53;
	ld.global.f64 	%fd43, [%rd54];
	add.f64 	%fd44, %fd42, %fd43;
	add.s64 	%rd55, %rd50, %rd51;
	ld.global.f64 	%fd45, [%rd55];
	add.f64 	%fd46, %fd44, %fd45;
	mul.wide.s32 	%rd56, %r122, 8;
	add.s64 	%rd57, %rd2, %rd56;
	ld.global.f64 	%fd47, [%rd57];
	add.f64 	%fd48, %fd46, %fd47;
	add.s64 	%rd58, %rd54, %rd51;
	ld.global.f64 	%fd49, [%rd58];
	add.f64 	%fd50, %fd48, %fd49;
	mov.f64 	%fd51, 0d3FF0000000000000;
	sub.f64 	%fd52, %fd51, %fd50;
	mul.f64 	%fd53, %fd52, 0d3FE0000000000000;
	fma.rn.f64 	%fd54, %fd1, %fd53, %fd2;
	add.s64 	%rd59, %rd1, %rd47;
	st.global.f64 	[%rd59], %fd54;
	cvta.to.global.u64 	%rd60, %rd138;
	mul.wide.s32 	%rd61, %r124, 4;
	add.s64 	%rd62, %rd60, %rd61;
	ld.global.u32 	%r72, [%rd62];
	cvta.to.global.u64 	%rd63, %rd143;
	mul.wide.s32 	%rd64, %r72, 8;
	add.s64 	%rd65, %rd63, %rd64;
	st.global.f64 	[%rd65], %fd50;
$L__BB4_9:
	ld.param.u32 	%r112, [_Z46dvc_ScaLBL_D3Q7_AAeven_FreeLeeModel_PhaseFieldPiPdS0_S0_ddiii_param_7];
	setp.ge.s32 	%p6, %r121, %r112;
	@%p6 bra 	$L__BB4_11;
	ld.param.u64 	%rd144, [_Z46dvc_ScaLBL_D3Q7_AAeven_FreeLeeModel_PhaseFieldPiPdS0_S0_ddiii_param_3];
	ld.param.u64 	%rd139, [_Z46dvc_ScaLBL_D3Q7_AAeven_FreeLeeModel_PhaseFieldPiPdS0_S0_ddiii_param_0];
	mul.wide.s32 	%rd66, %r121, 8;
	add.s64 	%rd67, %rd2, %rd66;
	ld.global.f64 	%fd55, [%rd67];
	mul.wide.s32 	%rd68, %r7, 8;
	add.s64 	%rd69, %rd67, %rd68;
	ld.global.f64 	%fd56, [%rd69];
	add.f64 	%fd57, %fd55, %fd56;
	mul.wide.s32 	%rd70, %r57, 8;
	add.s64 	%rd71, %rd67, %rd70;
	ld.global.f64 	%fd58, [%rd71];
	add.f64 	%fd59, %fd57, %fd58;
	mul.wide.s32 	%rd72, %r120, 8;
	add.s64 	%rd73, %rd2, %rd72;
	ld.global.f64 	%fd60, [%rd73];
	add.f64 	%fd61, %fd59, %fd60;
	add.s64 	%rd74, %rd69, %rd70;
	ld.global.f64 	%fd62, [%rd74];
	add.f64 	%fd63, %fd61, %fd62;
	mul.wide.s32 	%rd75, %r119, 8;
	add.s64 	%rd76, %rd2, %rd75;
	ld.global.f64 	%fd64, [%rd76];
	add.f64 	%fd65, %fd63, %fd64;
	add.s64 	%rd77, %rd73, %rd70;
	ld.global.f64 	%fd66, [%rd77];
	add.f64 	%fd67, %fd65, %fd66;
	mov.f64 	%fd68, 0d3FF0000000000000;
	sub.f64 	%fd69, %fd68, %fd67;
	mul.f64 	%fd70, %fd69, 0d3FE0000000000000;
	fma.rn.f64 	%fd71, %fd1, %fd70, %fd2;
	add.s64 	%rd78, %rd1, %rd66;
	st.global.f64 	[%rd78], %fd71;
	cvta.to.global.u64 	%rd79, %rd139;
	mul.wide.s32 	%rd80, %r121, 4;
	add.s64 	%rd81, %rd79, %rd80;
	ld.global.u32 	%r73, [%rd81];
	cvta.to.global.u64 	%rd82, %rd144;
	mul.wide.s32 	%rd83, %r73, 8;
	add.s64 	%rd84, %rd82, %rd83;
	st.global.f64 	[%rd84], %fd67;
$L__BB4_11:
	add.s32 	%r74, %r1, 1;
	and.b32  	%r130, %r74, -4;
	add.s32 	%r128, %r128, 4;
	mov.u32 	%r75, %ntid.x;
	shl.b32 	%r76, %r75, 2;
	add.s32 	%r127, %r127, %r76;
	add.s32 	%r126, %r126, %r76;
	add.s32 	%r125, %r125, %r76;
	add.s32 	%r124, %r124, %r76;
	add.s32 	%r123, %r123, %r76;
	add.s32 	%r122, %r122, %r76;
	add.s32 	%r121, %r121, %r76;
	add.s32 	%r120, %r120, %r76;
	add.s32 	%r119, %r119, %r76;
	add.s32 	%r118, %r118, %r76;
	add.s32 	%r117, %r117, %r76;
	add.s32 	%r116, %r116, %r76;
	setp.ne.s32 	%p7, %r128, 0;
	@%p7 bra 	$L__BB4_3;
$L__BB4_12:
	ld.param.u32 	%r108, [_Z46dvc_ScaLBL_D3Q7_AAeven_FreeLeeModel_PhaseFieldPiPdS0_S0_ddiii_param_6];
	ld.param.u64 	%rd145, [_Z46dvc_ScaLBL_D3Q7_AAeven_FreeLeeModel_PhaseFieldPiPdS0_S0_ddiii_param_3];
	ld.param.u64 	%rd140, [_Z46dvc_ScaLBL_D3Q7_AAeven_FreeLeeModel_PhaseFieldPiPdS0_S0_ddiii_param_0];
	cvta.to.global.u64 	%rd3, %rd140;
	cvta.to.global.u64 	%rd4, %rd145;
	mov.u32 	%r78, %tid.x;
	add.s32 	%r49, %r108, %r78;
	add.s32 	%r79, %r1, 1;
	and.b32  	%r77, %r79, 3;
	setp.eq.s32 	%p8, %r77, 0;
	@%p8 bra 	$L__BB4_22;
	setp.eq.s32 	%p9, %r77, 1;
	@%p9 bra 	$L__BB4_19;
	ld.param.u32 	%r113, [_Z46dvc_ScaLBL_D3Q7_AAeven_FreeLeeModel_PhaseFieldPiPdS0_S0_ddiii_param_7];
	add.s32 	%r80, %r130, %r5;
	mov.u32 	%r81, %ntid.x;
	mad.lo.s32 	%r50, %r80, %r81, %r49;
	setp.ge.s32 	%p10, %r50, %r113;
	@%p10 bra 	$L__BB4_16;
	mul.wide.s32 	%rd85, %r50, 8;
	add.s64 	%rd86, %rd2, %rd85;
	ld.global.f64 	%fd72, [%rd86];
	add.s32 	%r82, %r7, %r50;
	mul.wide.s32 	%rd87, %r7, 8;
	add.s64 	%rd88, %rd86, %rd87;
	ld.global.f64 	%fd73, [%rd88];
	add.f64 	%fd74, %fd72, %fd73;
	sub.s32 	%r83, %r82, %r57;
	mul.wide.s32 	%rd89, %r57, 8;
	add.s64 	%rd90, %rd86, %rd89;
	ld.global.f64 	%fd75, [%rd90];
	add.f64 	%fd76, %fd74, %fd75;
	mul.lo.s32 	%r84, %r57, 3;
	add.s32 	%r85, %r83, %r84;
	mul.wide.s32 	%rd91, %r85, 8;
	add.s64 	%rd92, %rd2, %rd91;
	ld.global.f64 	%fd77, [%rd92];
	add.f64 	%fd78, %fd76, %fd77;
	add.s32 	%r86, %r82, %r57;
	add.s64 	%rd93, %rd88, %rd89;
	ld.global.f64 	%fd79, [%rd93];
	add.f64 	%fd80, %fd78, %fd79;
	add.s32 	%r87, %r86, %r84;
	mul.wide.s32 	%rd94, %r87, 8;
	add.s64 	%rd95, %rd2, %rd94;
	ld.global.f64 	%fd81, [%rd95];
	add.f64 	%fd82, %fd80, %fd81;
	add.s64 	%rd96, %rd92, %rd89;
	ld.global.f64 	%fd83, [%rd96];
	add.f64 	%fd84, %fd82, %fd83;
	mov.f64 	%fd85, 0d3FF0000000000000;
	sub.f64 	%fd86, %fd85, %fd84;
	mul.f64 	%fd87, %fd86, 0d3FE0000000000000;
	fma.rn.f64 	%fd88, %fd1, %fd87, %fd2;
	add.s64 	%rd97, %rd1, %rd85;
	st.global.f64 	[%rd97], %fd88;
	mul.wide.s32 	%rd98, %r50, 4;
	add.s64 	%rd99, %rd3, %rd98;
	ld.global.u32 	%r88, [%rd99];
	mul.wide.s32 	%rd100, %r88, 8;
	add.s64 	%rd101, %rd4, %rd100;
	st.global.f64 	[%rd101], %fd84;
$L__BB4_16:
	ld.param.u32 	%r114, [_Z46dvc_ScaLBL_D3Q7_AAeven_FreeLeeModel_PhaseFieldPiPdS0_S0_ddiii_param_7];
	add.s32 	%r51, %r50, %r81;
	setp.ge.s32 	%p11, %r51, %r114;
	@%p11 bra 	$L__BB4_18;
	mul.wide.s32 	%rd102, %r51, 8;
	add.s64 	%rd103, %rd2, %rd102;
	ld.global.f64 	%fd89, [%rd103];
	add.s32 	%r90, %r7, %r51;
	mul.wide.s32 	%rd104, %r7, 8;
	add.s64 	%rd105, %rd103, %rd104;
	ld.global.f64 	%fd90, [%rd105];
	add.f64 	%fd91, %fd89, %fd90;
	sub.s32 	%r91, %r90, %r57;
	mul.wide.s32 	%rd106, %r57, 8;
	add.s64 	%rd107, %rd103, %rd106;
	ld.global.f64 	%fd92, [%rd107];
	add.f64 	%fd93, %fd91, %fd92;
	mul.lo.s32 	%r92, %r57, 3;
	add.s32 	%r93, %r91, %r92;
	mul.wide.s32 	%rd108, %r93, 8;
	add.s64 	%rd109, %rd2, %rd108;
	ld.global.f64 	%fd94, [%rd109];
	add.f64 	%fd95, %fd93, %fd94;
	add.s32 	%r94, %r90, %r57;
	add.s64 	%rd110, %rd105, %rd106;
	ld.global.f64 	%fd96, [%rd110];
	add.f64 	%fd97, %fd95, %fd96;
	add.s32 	%r95, %r94, %r92;
	mul.wide.s32 	%rd111, %r95, 8;
	add.s64 	%rd112, %rd2, %rd111;
	ld.global.f64 	%fd98, [%rd112];
	add.f64 	%fd99, %fd97, %fd98;
	add.s64 	%rd113, %rd109, %rd106;
	ld.global.f64 	%fd100, [%rd113];
	add.f64 	%fd101, %fd99, %fd100;
	mov.f64 	%fd102, 0d3FF0000000000000;
	sub.f64 	%fd103, %fd102, %fd101;
	mul.f64 	%fd104, %fd103, 0d3FE0000000000000;
	fma.rn.f64 	%fd105, %fd1, %fd104, %fd2;
	add.s64 	%rd114, %rd1, %rd102;
	st.global.f64 	[%rd114], %fd105;
	mul.wide.s32 	%rd115, %r51, 4;
	add.s64 	%rd116, %rd3, %rd115;
	ld.global.u32 	%r96, [%rd116];
	mul.wide.s32 	%rd117, %r96, 8;
	add.s64 	%rd118, %rd4, %rd117;
	st.global.f64 	[%rd118], %fd101;
$L__BB4_18:
	add.s32 	%r130, %r130, 2;
$L__BB4_19:
	and.b32  	%r97, %r1, 1;
	setp.eq.b32 	%p12, %r97, 1;
	@%p12 bra 	$L__BB4_22;
	ld.param.u32 	%r115, [_Z46dvc_ScaLBL_D3Q7_AAeven_FreeLeeModel_PhaseFieldPiPdS0_S0_ddiii_param_7];
	add.s32 	%r98, %r130, %r5;
	mov.u32 	%r99, %ntid.x;
	mad.lo.s32 	%r54, %r98, %r99, %r49;
	setp.ge.s32 	%p13, %r54, %r115;
	@%p13 bra 	$L__BB4_22;
	mul.wide.s32 	%rd119, %r54, 8;
	add.s64 	%rd120, %rd2, %rd119;
	ld.global.f64 	%fd106, [%rd120];
	add.s32 	%r100, %r7, %r54;
	mul.wide.s32 	%rd121, %r7, 8;
	add.s64 	%rd122, %rd120, %rd121;
	ld.global.f64 	%fd107, [%rd122];
	add.f64 	%fd108, %fd106, %fd107;
	sub.s32 	%r101, %r100, %r57;
	mul.wide.s32 	%rd123, %r57, 8;
	add.s64 	%rd124, %rd120, %rd123;
	ld.global.f64 	%fd109, [%rd124];
	add.f64 	%fd110, %fd108, %fd109;
	mul.lo.s32 	%r102, %r57, 3;
	add.s32 	%r103, %r101, %r102;
	mul.wide.s32 	%rd125, %r103, 8;
	add.s64 	%rd126, %rd2, %rd125;
	ld.global.f64 	%fd111, [%rd126];
	add.f64 	%fd112, %fd110, %fd111;
	add.s32 	%r104, %r100, %r57;
	add.s64 	%rd127, %rd122, %rd123;
	ld.global.f64 	%fd113, [%rd127];
	add.f64 	%fd114, %fd112, %fd113;
	add.s32 	%r105, %r104, %r102;
	mul.wide.s32 	%rd128, %r105, 8;
	add.s64 	%rd129, %rd2, %rd128;
	ld.global.f64 	%fd115, [%rd129];
	add.f64 	%fd116, %fd114, %fd115;
	add.s64 	%rd130, %rd126, %rd123;
	ld.global.f64 	%fd117, [%rd130];
	add.f64 	%fd118, %fd116, %fd117;
	mov.f64 	%fd119, 0d3FF0000000000000;
	sub.f64 	%fd120, %fd119, %fd118;
	mul.f64 	%fd121, %fd120, 0d3FE0000000000000;
	fma.rn.f64 	%fd122, %fd1, %fd121, %fd2;
	add.s64 	%rd131, %rd1, %rd119;
	st.global.f64 	[%rd131], %fd122;
	mul.wide.s32 	%rd132, %r54, 4;
	add.s64 	%rd133, %rd3, %rd132;
	ld.global.u32 	%r106, [%rd133];
	mul.wide.s32 	%rd134, %r106, 8;
	add.s64 	%rd135, %rd4, %rd134;
	st.global.f64 	[%rd135], %fd118;
$L__BB4_22:
	ret;

}
	// .globl	_Z40dvc_ScaLBL_D3Q7_AAodd_FreeLee_PhaseFieldPiS_PdS0_S0_S0_S0_ddddiii
.visible .entry _Z40dvc_ScaLBL_D3Q7_AAodd_FreeLee_PhaseFieldPiS_PdS0_S0_S0_S0_ddddiii(
	.param .u64 .ptr .align 1 _Z40dvc_ScaLBL_D3Q7_AAodd_FreeLee_PhaseFieldPiS_PdS0_S0_S0_S0_ddddiii_param_0,
	.param .u64 .ptr .align 1 _Z40dvc_ScaLBL_D3Q7_AAodd_FreeLee_PhaseFieldPiS_PdS0_S0_S0_S0_ddddiii_param_1,
	.param .u64 .ptr .align 1 _Z40dvc_ScaLBL_D3Q7_AAodd_FreeLee_PhaseFieldPiS_PdS0_S0_S0_S0_ddddiii_param_2,
	.param .u64 .ptr .align 1 _Z40dvc_ScaLBL_D3Q7_AAodd_FreeLee_PhaseFieldPiS_PdS0_S0_S0_S0_ddddiii_param_3,
	.param .u64 .ptr .align 1 _Z40dvc_ScaLBL_D3Q7_AAodd_FreeLee_PhaseFieldPiS_PdS0_S0_S0_S0_ddddiii_param_4,
	.param .u64 .ptr .align 1 _Z40dvc_ScaLBL_D3Q7_AAodd_FreeLee_PhaseFieldPiS_PdS0_S0_S0_S0_ddddiii_param_5,
	.param .u64 .ptr .align 1 _Z40dvc_ScaLBL_D3Q7_AAodd_FreeLee_PhaseFieldPiS_PdS0_S0_S0_S0_ddddiii_param_6,
	.param .f64 _Z40dvc_ScaLBL_D3Q7_AAodd_FreeLee_PhaseFieldPiS_PdS0_S0_S0_S0_ddddiii_param_7,
	.param .f64 _Z40dvc_ScaLBL_D3Q7_AAodd_FreeLee_PhaseFieldPiS_PdS0_S0_S0_S0_ddddiii_param_8,
	.param .f64 _Z40dvc_ScaLBL_D3Q7_AAodd_FreeLee_PhaseFieldPiS_PdS0_S0_S0_S0_ddddiii_param_9,
	.param .f64 _Z40dvc_ScaLBL_D3Q7_AAodd_FreeLee_PhaseFieldPiS_PdS0_S0_S0_S0_ddddiii_param_10,
	.param .u32 _Z40dvc_ScaLBL_D3Q7_AAodd_FreeLee_PhaseFieldPiS_PdS0_S0_S0_S0_ddddiii_param_11,
	.param .u32 _Z40dvc_ScaLBL_D3Q7_AAodd_FreeLee_PhaseFieldPiS_PdS0_S0_S0_S0_ddddiii_param_12,
	.param .u32 _Z40dvc_ScaLBL_D3Q7_AAodd_FreeLee_PhaseFieldPiS_PdS0_S0_S0_S0_ddddiii_param_13
)
{
	.reg .pred 	%p<5>;
	.reg .b32 	%r<30>;
	.reg .b64 	%rd<48>;
	.reg .b64 	%fd<84>;

	ld.param.u64 	%rd4, [_Z40dvc_ScaLBL_D3Q7_AAodd_FreeLee_PhaseFieldPiS_PdS0_S0_S0_S0_ddddiii_param_0];
	ld.param.u64 	%rd8, [_Z40dvc_ScaLBL_D3Q7_AAodd_FreeLee_PhaseFieldPiS_PdS0_S0_S0_S0_ddddiii_param_5];
	ld.param.u64 	%rd9, [_Z40dvc_ScaLBL_D3Q7_AAodd_FreeLee_PhaseFieldPiS_PdS0_S0_S0_S0_ddddiii_param_6];
	ld.param.f64 	%fd2, [_Z40dvc_ScaLBL_D3Q7_AAodd_FreeLee_PhaseFieldPiS_PdS0_S0_S0_S0_ddddiii_param_9];
	ld.param.u32 	%r8, [_Z40dvc_ScaLBL_D3Q7_AAodd_FreeLee_PhaseFieldPiS_PdS0_S0_S0_S0_ddddiii_param_11];
	ld.param.u32 	%r10, [_Z40dvc_ScaLBL_D3Q7_AAodd_FreeLee_PhaseFieldPiS_PdS0_S0_S0_S0_ddddiii_param_13];
	setp.lt.s32 	%p1, %r10, -262143;
	@%p1 bra 	$L__BB5_5;
	shr.s32 	%r11, %r10, 31;
	shr.u32 	%r12, %r11, 14;
	add.s32 	%r13, %r10, %r12;
	shr.s32 	%r14, %r13, 18;
	neg.s32 	%r29, %r14;
	add.f64 	%fd4, %fd2, 0dBFE0000000000000;
	mul.f64 	%fd5, %fd4, 0d3FCC71C71C71C71C;
	mov.u32 	%r15, %ctaid.x;
	mov.u32 	%r1, %ntid.x;
	mov.u32 	%r16, %tid.x;
	mul.f64 	%fd6, %fd5, 0d4012000000000000;
	fma.rn.f64 	%fd1, %fd5, 0d4012000000000000, %fd6;
	add.s32 	%r17, %r16, %r8;
	mul.lo.s32 	%r18, %r1, %r15;
	mad.lo.s32 	%r19, %r18, %r14, %r18;
	add.s32 	%r28, %r17, %r19;
	cvta.to.global.u64 	%rd1, %rd9;
	cvta.to.global.u64 	%rd2, %rd8;
	cvta.to.global.u64 	%rd3, %rd4;
	mul.wide.s32 	%rd18, %r10, 8;
	mul.wide.s32 	%rd25, %r10, 4;
$L__BB5_2:
	ld.param.u32 	%r27, [_Z40dvc_ScaLBL_D3Q7_AAodd_FreeLee_PhaseFieldPiS_PdS0_S0_S0_S0_ddddiii_param_12];
	setp.ge.s32 	%p2, %r28, %r27;
	@%p2 bra 	$L__BB5_4;
	ld.param.f64 	%fd83, [_Z40dvc_ScaLBL_D3Q7_AAodd_FreeLee_PhaseFieldPiS_PdS0_S0_S0_S0_ddddiii_param_10];
	ld.param.u64 	%rd47, [_Z40dvc_ScaLBL_D3Q7_AAodd_FreeLee_PhaseFieldPiS_PdS0_S0_S0_S0_ddddiii_param_4];
	ld.param.u64 	%rd46, [_Z40dvc_ScaLBL_D3Q7_AAodd_FreeLee_PhaseFieldPiS_PdS0_S0_S0_S0_ddddiii_param_2];
	ld.param.u64 	%rd45, [_Z40dvc_ScaLBL_D3Q7_AAodd_FreeLee_PhaseFieldPiS_PdS0_S0_S0_S0_ddddiii_param_1];
	cvta.to.global.u64 	%rd10, %rd45;
	mul.wide.s32 	%rd11, %r28, 4;
	add.s64 	%rd12, %rd10, %rd11;
	ld.global.u32 	%r20, [%rd12];
	cvta.to.global.u64 	%rd13, %rd47;
	mul.wide.s32 	%rd14, %r20, 8;
	add.s64 	%rd15, %rd13, %rd14;
	ld.global.f64 	%fd7, [%rd15];
	mul.f64 	%fd8, %fd7, %fd7;
	mov.f64 	%fd9, 0d3FF0000000000000;
	sub.f64 	%fd10, %fd9, %fd8;
	mul.f64 	%fd11, %fd1, %fd10;
	div.rn.f64 	%fd12, %fd11, %fd83;
	mul.wide.s32 	%rd16, %r28, 8;
	add.s64 	%rd17, %rd1, %rd16;
	ld.global.f64 	%fd13, [%rd17];
	add.s64 	%rd19, %rd17, %rd18;
	ld.global.f64 	%fd14, [%rd19];
	add.s64 	%rd20, %rd19, %rd18;
	ld.global.f64 	%fd15, [%rd20];
	add.s64 	%rd21, %rd2, %rd16;
	ld.global.f64 	%fd16, [%rd21];
	add.s64 	%rd22, %rd21, %rd18;
	ld.global.f64 	%fd17, [%rd22];
	add.s64 	%rd23, %rd22, %rd18;
	ld.global.f64 	%fd18, [%rd23];
	mul.f64 	%fd19, %fd17, %fd17;
	fma.rn.f64 	%fd20, %fd16, %fd16, %fd19;
	fma.rn.f64 	%fd21, %fd18, %fd18, %fd20;
	sqrt.rn.f64 	%fd22, %fd21;
	setp.lt.f64 	%p3, %fd22, 0d3D719799812DEA11;
	selp.f64 	%fd23, 0d3FF0000000000000, %fd22, %p3;
	div.rn.f64 	%fd24, %fd16, %fd23;
	div.rn.f64 	%fd25, %fd17, %fd23;
	div.rn.f64 	%fd26, %fd18, %fd23;
	add.s64 	%rd24, %rd3, %rd11;
	ld.global.u32 	%r21, [%rd24];
	add.s64 	%rd26, %rd24, %rd25;
	ld.global.u32 	%r22, [%rd26];
	add.s64 	%rd27, %rd26, %rd25;
	ld.global.u32 	%r23, [%rd27];
	add.s64 	%rd28, %rd27, %rd25;
	ld.global.u32 	%r24, [%rd28];
	add.s64 	%rd29, %rd28, %rd25;
	ld.global.u32 	%r25, [%rd29];
	add.s64 	%rd30, %rd29, %rd25;
	ld.global.u32 	%r26, [%rd30];
	cvta.to.global.u64 	%rd31, %rd46;
	add.s64 	%rd32, %rd31, %rd16;
	ld.global.f64 	%fd27, [%rd32];
	mul.wide.s32 	%rd33, %r21, 8;
	add.s64 	%rd34, %rd31, %rd33;
	ld.global.f64 	%fd28, [%rd34];
	mul.wide.s32 	%rd35, %r22, 8;
	add.s64 	%rd36, %rd31, %rd35;
	ld.global.f64 	%fd29, [%rd36];
	mul.wide.s32 	%rd37, %r23, 8;
	add.s64 	%rd38, %rd31, %rd37;
	ld.global.f64 	%fd30, [%rd38];
	mul.wide.s32 	%rd39, %r24, 8;
	add.s64 	%rd40, %rd31, %rd39;
	ld.global.f64 	%fd31, [%rd40];
	mul.wide.s32 	%rd41, %r25, 8;
	add.s64 	%rd42, %rd31, %rd41;
	ld.global.f64 	%fd32, [%rd42];
	mul.wide.s32 	%rd43, %r26, 8;
	add.s64 	%rd44, %rd31, %rd43;
	ld.global.f64 	%fd33, [%rd44];
	fma.rn.f64 	%fd34, %fd7, 0dBFD5555555555555, %fd27;
	div.rn.f64 	%fd35, %fd34, %fd2;
	sub.f64 	%fd36, %fd27, %fd35;
	mul.f64 	%fd37, %fd24, 0d3FBC71C71C71C71C;
	mul.f64 	%fd38, %fd12, %fd37;
	sub.f64 	%fd39, %fd28, %fd38;
	mul.f64 	%fd40, %fd13, 0d3FE0000000000000;
	add.f64 	%fd41, %fd40, 0d3FBC71C71C71C71C;
	mul.f64 	%fd42, %fd7, %fd41;
	sub.f64 	%fd43, %fd39, %fd42;
	div.rn.f64 	%fd44, %fd43, %fd2;
	sub.f64 	%fd45, %fd28, %fd44;
	add.f64 	%fd46, %fd38, %fd29;
	mov.f64 	%fd47, 0d3FBC71C71C71C71C;
	sub.f64 	%fd48, %fd47, %fd40;
	mul.f64 	%fd49, %fd7, %fd48;
	sub.f64 	%fd50, %fd46, %fd49;
	div.rn.f64 	%fd51, %fd50, %fd2;
	sub.f64 	%fd52, %fd29, %fd51;
	mul.f64 	%fd53, %fd25, 0d3FBC71C71C71C71C;
	mul.f64 	%fd54, %fd12, %fd53;
	sub.f64 	%fd55, %fd30, %fd54;
	mul.f64 	%fd56, %fd14, 0d3FE0000000000000;
	add.f64 	%fd57, %fd56, 0d3FBC71C71C71C71C;
	mul.f64 	%fd58, %fd7, %fd57;
	sub.f64 	%fd59, %fd55, %fd58;
	div.rn.f64 	%fd60, %fd59, %fd2;
	sub.f64 	%fd61, %fd30, %fd60;
	add.f64 	%fd62, %fd54, %fd31;
	sub.f64 	%fd63, %fd47, %fd56;
	mul.f64 	%fd64, %fd7, %fd63;
	sub.f64 	%fd65, %fd62, %fd64;
	div.rn.f64 	%fd66, %fd65, %fd2;
	sub.f64 	%fd67, %fd31, %fd66;
	mul.f64 	%fd68, %fd26, 0d3FBC71C71C71C71C;
	mul.f64 	%fd69, %fd12, %fd68;
	sub.f64 	%fd70, %fd32, %fd69;
	mul.f64 	%fd71, %fd15, 0d3FE0000000000000;
	add.f64 	%fd72, %fd71, 0d3FBC71C71C71C71C;
	mul.f64 	%fd73, %fd7, %fd72;
	sub.f64 	%fd74, %fd70, %fd73;
	div.rn.f64 	%fd75, %fd74, %fd2;
	sub.f64 	%fd76, %fd32, %fd75;
	add.f64 	%fd77, %fd69, %fd33;
	sub.f64 	%fd78, %fd47, %fd71;
	mul.f64 	%fd79, %fd7, %fd78;
	sub.f64 	%fd80, %fd77, %fd79;
	div.rn.f64 	%fd81, %fd80, %fd2;
	sub.f64 	%fd82, %fd33, %fd81;
	st.global.f64 	[%rd32], %fd36;
	st.global.f64 	[%rd36], %fd45;
	st.global.f64 	[%rd34], %fd52;
	st.global.f64 	[%rd40], %fd61;
	st.global.f64 	[%rd38], %fd67;
	st.global.f64 	[%rd44], %fd76;
	st.global.f64 	[%rd42], %fd82;
$L__BB5_4:
	add.s32 	%r29, %r29, 1;
	add.s32 	%r28, %r28, %r1;
	setp.ne.s32 	%p4, %r29, 1;
	@%p4 bra 	$L__BB5_2;
$L__BB5_5:
	ret;

}
	// .globl	_Z41dvc_ScaLBL_D3Q7_AAeven_FreeLee_PhaseFieldPiPdS0_S0_S0_S0_ddddiii
.visible .entry _Z41dvc_ScaLBL_D3Q7_AAeven_FreeLee_PhaseFieldPiPdS0_S0_S0_S0_ddddiii(
	.param .u64 .ptr .align 1 _Z41dvc_ScaLBL_D3Q7_AAeven_FreeLee_PhaseFieldPiPdS0_S0_S0_S0_ddddiii_param_0,
	.param .u64 .ptr .align 1 _Z41dvc_ScaLBL_D3Q7_AAeven_FreeLee_PhaseFieldPiPdS0_S0_S0_S0_ddddiii_param_1,
	.param .u64 .ptr .align 1 _Z41dvc_ScaLBL_D3Q7_AAeven_FreeLee_PhaseFieldPiPdS0_S0_S0_S0_ddddiii_param_2,
	.param .u64 .ptr .align 1 _Z41dvc_ScaLBL_D3Q7_AAeven_FreeLee_PhaseFieldPiPdS0_S0_S0_S0_ddddiii_param_3,
	.param .u64 .ptr .align 1 _Z41dvc_ScaLBL_D3Q7_AAeven_FreeLee_PhaseFieldPiPdS0_S0_S0_S0_ddddiii_param_4,
	.param .u64 .ptr .align 1 _Z41dvc_ScaLBL_D3Q7_AAeven_FreeLee_PhaseFieldPiPdS0_S0_S0_S0_ddddiii_param_5,
	.param .f64 _Z41dvc_ScaLBL_D3Q7_AAeven_FreeLee_PhaseFieldPiPdS0_S0_S0_S0_ddddiii_param_6,
	.param .f64 _Z41dvc_ScaLBL_D3Q7_AAeven_FreeLee_PhaseFieldPiPdS0_S0_S0_S0_ddddiii_param_7,
	.param .f64 _Z41dvc_ScaLBL_D3Q7_AAeven_FreeLee_PhaseFieldPiPdS0_S0_S0_S0_ddddiii_param_8,
	.param .f64 _Z41dvc_ScaLBL_D3Q7_AAeven_FreeLee_PhaseFieldPiPdS0_S0_S0_S0_ddddiii_param_9,
	.param .u32 _Z41dvc_ScaLBL_D3Q7_AAeven_FreeLee_PhaseFieldPiPdS0_S0_S0_S0_ddddiii_param_10,
	.param .u32 _Z41dvc_ScaLBL_D3Q7_AAeven_FreeLee_PhaseFieldPiPdS0_S0_S0_S0_ddddiii_param_11,
	.param .u32 _Z41dvc_ScaLBL_D3Q7_AAeven_FreeLee_PhaseFieldPiPdS0_S0_S0_S0_ddddiii_param_12
)
{
	.reg .pred 	%p<5>;
	.reg .b32 	%r<38>;
	.reg .b64 	%rd<37>;
	.reg .b64 	%fd<84>;

	ld.param.u64 	%rd6, [_Z41dvc_ScaLBL_D3Q7_AAeven_FreeLee_PhaseFieldPiPdS0_S0_S0_S0_ddddiii_param_5];
	ld.param.f64 	%fd2, [_Z41dvc_ScaLBL_D3Q7_AAeven_FreeLee_PhaseFieldPiPdS0_S0_S0_S0_ddddiii_param_8];
	ld.param.u32 	%r17, [_Z41dvc_ScaLBL_D3Q7_AAeven_FreeLee_PhaseFieldPiPdS0_S0_S0_S0_ddddiii_param_10];
	ld.param.u32 	%r19, [_Z41dvc_ScaLBL_D3Q7_AAeven_FreeLee_PhaseFieldPiPdS0_S0_S0_S0_ddddiii_param_12];
	setp.lt.s32 	%p1, %r19, -262143;
	@%p1 bra 	$L__BB6_5;
	shr.s32 	%r20, %r19, 31;
	shr.u32 	%r21, %r20, 14;
	add.s32 	%r22, %r19, %r21;
	shr.s32 	%r23, %r22, 18;
	neg.s32 	%r37, %r23;
	add.f64 	%fd4, %fd2, 0dBFE0000000000000;
	mul.f64 	%fd5, %fd4, 0d3FCC71C71C71C71C;
	mov.u32 	%r24, %ctaid.x;
	mov.u32 	%r1, %ntid.x;
	mov.u32 	%r25, %tid.x;
	mul.f64 	%fd6, %fd5, 0d4012000000000000;
	fma.rn.f64 	%fd1, %fd5, 0d4012000000000000, %fd6;
	add.s32 	%r26, %r25, %r17;
	mul.lo.s32 	%r27, %r1, %r24;
	mad.lo.s32 	%r28, %r27, %r23, %r27;
	add.s32 	%r33, %r26, %r28;
	shl.b32 	%r29, %r19, 2;
	add.s32 	%r36, %r33, %r29;
	mad.lo.s32 	%r35, %r19, 6, %r33;
	shl.b32 	%r30, %r19, 1;
	add.s32 	%r34, %r33, %r30;
	cvta.to.global.u64 	%rd1, %rd6;
	mul.wide.s32 	%rd15, %r19, 8;
$L__BB6_2:
	ld.param.u32 	%r32, [_Z41dvc_ScaLBL_D3Q7_AAeven_FreeLee_PhaseFieldPiPdS0_S0_S0_S0_ddddiii_param_11];
	setp.ge.s32 	%p2, %r33, %r32;
	@%p2 bra 	$L__BB6_4;
	ld.param.f64 	%fd83, [_Z41dvc_ScaLBL_D3Q7_AAeven_FreeLee_PhaseFieldPiPdS0_S0_S0_S0_ddddiii_param_9];
	ld.param.u64 	%rd36, [_Z41dvc_ScaLBL_D3Q7_AAeven_FreeLee_PhaseFieldPiPdS0_S0_S0_S0_ddddiii_param_4];
	ld.param.u64 	%rd35, [_Z41dvc_ScaLBL_D3Q7_AAeven_FreeLee_PhaseFieldPiPdS0_S0_S0_S0_ddddiii_param_3];
	ld.param.u64 	%rd34, [_Z41dvc_ScaLBL_D3Q7_AAeven_FreeLee_PhaseFieldPiPdS0_S0_S0_S0_ddddiii_param_1];
	ld.param.u64 	%rd33, [_Z41dvc_ScaLBL_D3Q7_AAeven_FreeLee_PhaseFieldPiPdS0_S0_S0_S0_ddddiii_param_0];
	cvta.to.global.u64 	%rd7, %rd33;
	mul.wide.s32 	%rd8, %r33, 4;
	add.s64 	%rd9, %rd7, %rd8;
	ld.global.u32 	%r31, [%rd9];
	cvta.to.global.u64 	%rd10, %rd35;
	mul.wide.s32 	%rd11, %r31, 8;
	add.s64 	%rd12, %rd10, %rd11;
	ld.global.f64 	%fd7, [%rd12];
	mul.f64 	%fd8, %fd7, %fd7;
	mov.f64 	%fd9, 0d3FF0000000000000;
	sub.f64 	%fd10, %fd9, %fd8;
	mul.f64 	%fd11, %fd1, %fd10;
	div.rn.f64 	%fd12, %fd11, %fd83;
	mul.wide.s32 	%rd13, %r33, 8;
	add.s64 	%rd14, %rd1, %rd13;
	ld.global.f64 	%fd13, [%rd14];
	add.s64 	%rd16, %rd14, %rd15;
	ld.global.f64 	%fd14, [%rd16];
	add.s64 	%rd17, %rd16, %rd15;
	ld.global.f64 	%fd15, [%rd17];
	cvta.to.global.u64 	%rd18, %rd36;
	add.s64 	%rd19, %rd18, %rd13;
	ld.global.f64 	%fd16, [%rd19];
	add.s64 	%rd20, %rd19, %rd15;
	ld.global.f64 	%fd17, [%rd20];
	add.s64 	%rd21, %rd20, %rd15;
	ld.global.f64 	%fd18, [%rd21];
	mul.f64 	%fd19, %fd17, %fd17;
	fma.rn.f64 	%fd20, %fd16, %fd16, %fd19;
	fma.rn.f64 	%fd21, %fd18, %fd18, %fd20;
	sqrt.rn.f64 	%fd22, %fd21;
	setp.lt.f64 	%p3, %fd22, 0d3D719799812DEA11;
	selp.f64 	%fd23, 0d3FF0000000000000, %fd22, %p3;
	div.rn.f64 	%fd24, %fd16, %fd23;
	div.rn.f64 	%fd25, %fd17, %fd23;
	div.rn.f64 	%fd26, %fd18, %fd23;
	cvta.to.global.u64 	%rd22, %rd34;
	add.s64 	%rd23, %rd22, %rd13;
	ld.global.f64 	%fd27, [%rd23];
	mul.wide.s32 	%rd24, %r34, 8;
	add.s64 	%rd25, %rd22, %rd24;
	ld.global.f64 	%fd28, [%rd25];
	add.s64 	%rd26, %rd23, %rd15;
	ld.global.f64 	%fd29, [%rd26];
	mul.wide.s32 	%rd27, %r36, 8;
	add.s64 	%rd28, %rd22, %rd27;
	ld.global.f64 	%fd30, [%rd28];
	add.s64 	%rd29, %rd25, %rd15;
	ld.global.f64 	%fd31, [%rd29];
	mul.wide.s32 	%rd30, %r35, 8;
	add.s64 	%rd31, %rd22, %rd30;
	ld.global.f64 	%fd32, [%rd31];
	add.s64 	%rd32, %rd28, %rd15;
	ld.global.f64 	%fd33, [%rd32];
	fma.rn.f64 	%fd34, %fd7, 0dBFD5555555555555, %fd27;
	div.rn.f64 	%fd35, %fd34, %fd2;
	sub.f64 	%fd36, %fd27, %fd35;
	mul.f64 	%fd37, %fd24, 0d3FBC71C71C71C71C;
	mul.f64 	%fd38, %fd12, %fd37;
	sub.f64 	%fd39, %fd28, %fd38;
	mul.f64 	%fd40, %fd13, 0d3FE0000000000000;
	add.f64 	%fd41, %fd40, 0d3FBC71C71C71C71C;
	mul.f64 	%fd42, %fd7, %fd41;
	sub.f64 	%fd43, %fd39, %fd42;
	div.rn.f64 	%fd44, %fd43, %fd2;
	sub.f64 	%fd45, %fd28, %fd44;
	add.f64 	%fd46, %fd29, %fd38;
	mov.f64 	%fd47, 0d3FBC71C71C71C71C;
	sub.f64 	%fd48, %fd47, %fd40;
	mul.f64 	%fd49, %fd7, %fd48;
	sub.f64 	%fd50, %fd46, %fd49;
	div.rn.f64 	%fd51, %fd50, %fd2;
	sub.f64 	%fd52, %fd29, %fd51;
	mul.f64 	%fd53, %fd25, 0d3FBC71C71C71C71C;
	mul.f64 	%fd54, %fd12, %fd53;
	sub.f64 	%fd55, %fd30, %fd54;
	mul.f64 	%fd56, %fd14, 0d3FE0000000000000;
	add.f64 	%fd57, %fd56, 0d3FBC71C71C71C71C;
	mul.f64 	%fd58, %fd7, %fd57;
	sub.f64 	%fd59, %fd55, %fd58;
	div.rn.f64 	%fd60, %fd59, %fd2;
	sub.f64 	%fd61, %fd30, %fd60;
	add.f64 	%fd62, %fd31, %fd54;
	sub.f64 	%fd63, %fd47, %fd56;
	mul.f64 	%fd64, %fd7, %fd63;
	sub.f64 	%fd65, %fd62, %fd64;
	div.rn.f64 	%fd66, %fd65, %fd2;
	sub.f64 	%fd67, %fd31, %fd66;
	mul.f64 	%fd68, %fd26, 0d3FBC71C71C71C71C;
	mul.f64 	%fd69, %fd12, %fd68;
	sub.f64 	%fd70, %fd32, %fd69;
	mul.f64 	%fd71, %fd15, 0d3FE0000000000000;
	add.f64 	%fd72, %fd71, 0d3FBC71C71C71C71C;
	mul.f64 	%fd73, %fd7, %fd72;
	sub.f64 	%fd74, %fd70, %fd73;
	div.rn.f64 	%fd75, %fd74, %fd2;
	sub.f64 	%fd76, %fd32, %fd75;
	add.f64 	%fd77, %fd33, %fd69;
	sub.f64 	%fd78, %fd47, %fd71;
	mul.f64 	%fd79, %fd7, %fd78;
	sub.f64 	%fd80, %fd77, %fd79;
	div.rn.f64 	%fd81, %fd80, %fd2;
	sub.f64 	%fd82, %fd33, %fd81;
	st.global.f64 	[%rd23], %fd36;
	st.global.f64 	[%rd26], %fd45;
	st.global.f64 	[%rd25], %fd52;
	st.global.f64 	[%rd29], %fd61;
	st.global.f64 	[%rd28], %fd67;
	st.global.f64 	[%rd32], %fd76;
	st.global.f64 	[%rd31], %fd82;
$L__BB6_4:
	add.s32 	%r37, %r37, 1;
	add.s32 	%r36, %r36, %r1;
	add.s32 	%r35, %r35, %r1;
	add.s32 	%r34, %r34, %r1;
	add.s32 	%r33, %r33, %r1;
	setp.ne.s32 	%p4, %r37, 1;
	@%p4 bra 	$L__BB6_2;
$L__BB6_5:
	ret;

}
	// .globl	_Z33dvc_ScaLBL_D3Q7_ComputePhaseFieldPiPdS0_S0_ddiii
.visible .entry _Z33dvc_ScaLBL_D3Q7_ComputePhaseFieldPiPdS0_S0_ddiii(
	.param .u64 .ptr .align 1 _Z33dvc_ScaLBL_D3Q7_ComputePhaseFieldPiPdS0_S0_ddiii_param_0,
	.param .u64 .ptr .align 1 _Z33dvc_ScaLBL_D3Q7_ComputePhaseFieldPiPdS0_S0_ddiii_param_1,
	.param .u64 .ptr .align 1 _Z33dvc_ScaLBL_D3Q7_ComputePhaseFieldPiPdS0_S0_ddiii_param_2,
	.param .u64 .ptr .align 1 _Z33dvc_ScaLBL_D3Q7_ComputePhaseFieldPiPdS0_S0_ddiii_param_3,
	.param .f64 _Z33dvc_ScaLBL_D3Q7_ComputePhaseFieldPiPdS0_S0_ddiii_param_4,
	.param .f64 _Z33dvc_ScaLBL_D3Q7_ComputePhaseFieldPiPdS0_S0_ddiii_param_5,
	.param .u32 _Z33dvc_ScaLBL_D3Q7_ComputePhaseFieldPiPdS0_S0_ddiii_param_6,
	.param .u32 _Z33dvc_ScaLBL_D3Q7_ComputePhaseFieldPiPdS0_S0_ddiii_param_7,
	.param .u32 _Z33dvc_ScaLBL_D3Q7_ComputePhaseFieldPiPdS0_S0_ddiii_param_8
)
{
	.reg .pred 	%p<14>;
	.reg .b32 	%r<81>;
	.reg .b64 	%rd<107>;
	.reg .b64 	%fd<123>;

	ld.param.u64 	%rd5, [_Z33dvc_ScaLBL_D3Q7_ComputePhaseFieldPiPdS0_S0_ddiii_param_0];
	ld.param.u64 	%rd6, [_Z33dvc_ScaLBL_D3Q7_ComputePhaseFieldPiPdS0_S0_ddiii_param_1];
	ld.param.u64 	%rd7, [_Z33dvc_ScaLBL_D3Q7_ComputePhaseFieldPiPdS0_S0_ddiii_param_2];
	ld.param.u64 	%rd8, [_Z33dvc_ScaLBL_D3Q7_ComputePhaseFieldPiPdS0_S0_ddiii_param_3];
	ld.param.f64 	%fd2, [_Z33dvc_ScaLBL_D3Q7_ComputePhaseFieldPiPdS0_S0_ddiii_param_4];
	ld.param.f64 	%fd3, [_Z33dvc_ScaLBL_D3Q7_ComputePhaseFieldPiPdS0_S0_ddiii_param_5];
	ld.param.u32 	%r31, [_Z33dvc_ScaLBL_D3Q7_ComputePhaseFieldPiPdS0_S0_ddiii_param_8];
	cvta.to.global.u64 	%rd1, %rd8;
	cvta.to.global.u64 	%rd2, %rd5;
	cvta.to.global.u64 	%rd3, %rd7;
	cvta.to.global.u64 	%rd4, %rd6;
	setp.lt.s32 	%p1, %r31, -262143;
	@%p1 bra 	$L__BB7_22;
	ld.param.u32 	%r64, [_Z33dvc_ScaLBL_D3Q7_ComputePhaseFieldPiPdS0_S0_ddiii_param_6];
	shr.s32 	%r33, %r31, 31;
	shr.u32 	%r34, %r33, 14;
	add.s32 	%r35, %r31, %r34;
	shr.s32 	%r1, %r35, 18;
	add.s32 	%r2, %r1, 1;
	mov.u32 	%r3, %ctaid.x;
	mov.u32 	%r4, %ntid.x;
	mad.lo.s32 	%r5, %r3, %r1, %r3;
	mov.u32 	%r36, %tid.x;
	add.s32 	%r6, %r64, %r36;
	sub.f64 	%fd1, %fd3, %fd2;
	setp.lt.u32 	%p2, %r1, 3;
	mov.b32 	%r80, 0;
	@%p2 bra 	$L__BB7_12;
	and.b32  	%r37, %r2, -4;
	neg.s32 	%r78, %r37;
	mad.lo.s32 	%r38, %r4, %r5, %r4;
	add.s32 	%r77, %r6, %r38;
	add.s32 	%r39, %r5, 2;
	mad.lo.s32 	%r76, %r4, %r39, %r6;
	add.s32 	%r40, %r5, 3;
	mad.lo.s32 	%r75, %r4, %r40, %r6;
	mul.lo.s32 	%r41, %r4, %r3;
	mad.lo.s32 	%r74, %r41, %r2, %r6;
	mul.wide.s32 	%rd11, %r31, 8;
$L__BB7_3:
	.pragma "nounroll";
	ld.param.u32 	%r67, [_Z33dvc_ScaLBL_D3Q7_ComputePhaseFieldPiPdS0_S0_ddiii_param_7];
	setp.ge.s32 	%p3, %r74, %r67;
	@%p3 bra 	$L__BB7_5;
	mul.wide.s32 	%rd9, %r74, 8;
	add.s64 	%rd10, %rd4, %rd9;
	ld.global.f64 	%fd4, [%rd10];
	add.s64 	%rd12, %rd10, %rd11;
	ld.global.f64 	%fd5, [%rd12];
	add.s64 	%rd13, %rd12, %rd11;
	ld.global.f64 	%fd6, [%rd13];
	add.s64 	%rd14, %rd13, %rd11;
	ld.global.f64 	%fd7, [%rd14];
	add.s64 	%rd15, %rd14, %rd11;
	ld.global.f64 	%fd8, [%rd15];
	add.s64 	%rd16, %rd15, %rd11;
	ld.global.f64 	%fd9, [%rd16];
	add.s64 	%rd17, %rd16, %rd11;
	ld.global.f64 	%fd10, [%rd17];
	add.f64 	%fd11, %fd4, %fd5;
	add.f64 	%fd12, %fd11, %fd6;
	add.f64 	%fd13, %fd12, %fd7;
	add.f64 	%fd14, %fd13, %fd8;
	add.f64 	%fd15, %fd14, %fd9;
	add.f64 	%fd16, %fd15, %fd10;
	mov.f64 	%fd17, 0d3FF0000000000000;
	sub.f64 	%fd18, %fd17, %fd16;
	mul.f64 	%fd19, %fd18, 0d3FE0000000000000;
	fma.rn.f64 	%fd20, %fd1, %fd19, %fd2;
	add.s64 	%rd18, %rd3, %rd9;
	st.global.f64 	[%rd18], %fd20;
	mul.wide.s32 	%rd19, %r74, 4;
	add.s64 	%rd20, %rd2, %rd19;
	ld.global.u32 	%r42, [%rd20];
	mul.wide.s32 	%rd21, %r42, 8;
	add.s64 	%rd22, %rd1, %rd21;
	st.global.f64 	[%rd22], %fd16;
$L__BB7_5:
	ld.param.u32 	%r68, [_Z33dvc_ScaLBL_D3Q7_ComputePhaseFieldPiPdS0_S0_ddiii_param_7];
	setp.ge.s32 	%p4, %r77, %r68;
	@%p4 bra 	$L__BB7_7;
	mul.wide.s32 	%rd23, %r77, 8;
	add.s64 	%rd24, %rd4, %rd23;
	ld.global.f64 	%fd21, [%rd24];
	mul.wide.s32 	%rd25, %r31, 8;
	add.s64 	%rd26, %rd24, %rd25;
	ld.global.f64 	%fd22, [%rd26];
	add.s64 	%rd27, %rd26, %rd25;
	ld.global.f64 	%fd23, [%rd27];
	add.s64 	%rd28, %rd27, %rd25;
	ld.global.f64 	%fd24, [%rd28];
	add.s64 	%rd29, %rd28, %rd25;
	ld.global.f64 	%fd25, [%rd29];
	add.s64 	%rd30, %rd29, %rd25;
	ld.global.f64 	%fd26, [%rd30];
	add.s64 	%rd31, %rd30, %rd25;
	ld.global.f64 	%fd27, [%rd31];
	add.f64 	%fd28, %fd21, %fd22;
	add.f64 	%fd29, %fd28, %fd23;
	add.f64 	%fd30, %fd29, %fd24;
	add.f64 	%fd31, %fd30, %fd25;
	add.f64 	%fd32, %fd31, %fd26;
	add.f64 	%fd33, %fd32, %fd27;
	mov.f64 	%fd34, 0d3FF0000000000000;
	sub.f64 	%fd35, %fd34, %fd33;
	mul.f64 	%fd36, %fd35, 0d3FE0000000000000;
	fma.rn.f64 	%fd37, %fd1, %fd36, %fd2;
	add.s64 	%rd32, %rd3, %rd23;
	st.global.f64 	[%rd32], %fd37;
	mul.wide.s32 	%rd33, %r77, 4;
	add.s64 	%rd34, %rd2, %rd33;
	ld.global.u32 	%r43, [%rd34];
	mul.wide.s32 	%rd35, %r43, 8;
	add.s64 	%rd36, %rd1, %rd35;
	st.global.f64 	[%rd36], %fd33;
$L__BB7_7:
	ld.param.u32 	%r69, [_Z33dvc_ScaLBL_D3Q7_ComputePhaseFieldPiPdS0_S0_ddiii_param_7];
	setp.ge.s32 	%p5, %r76, %r69;
	@%p5 bra 	$L__BB7_9;
	mul.wide.s32 	%rd37, %r76, 8;
	add.s64 	%rd38, %rd4, %rd37;
	ld.global.f64 	%fd38, [%rd38];
	mul.wide.s32 	%rd39, %r31, 8;
	add.s64 	%rd40, %rd38, %rd39;
	ld.global.f64 	%fd39, [%rd40];
	add.s64 	%rd41, %rd40, %rd39;
	ld.global.f64 	%fd40, [%rd41];
	add.s64 	%rd42, %rd41, %rd39;
	ld.global.f64 	%fd41, [%rd42];
	add.s64 	%rd43, %rd42, %rd39;
	ld.global.f64 	%fd42, [%rd43];
	add.s64 	%rd44, %rd43, %rd39;
	ld.global.f64 	%fd43, [%rd44];
	add.s64 	%rd45, %rd44, %rd39;
	ld.global.f64 	%fd44, [%rd45];
	add.f64 	%fd45, %fd38, %fd39;
	add.f64 	%fd46, %fd45, %fd40;
	add.f64 	%fd47, %fd46, %fd41;
	add.f64 	%fd48, %fd47, %fd42;
	add.f64 	%fd49, %fd48, %fd43;
	add.f64 	%fd50, %fd49, %fd44;
	mov.f64 	%fd51, 0d3FF0000000000000;
	sub.f64 	%fd52, %fd51, %fd50;
	mul.f64 	%fd53, %fd52, 0d3FE0000000000000;
	fma.rn.f64 	%fd54, %fd1, %fd53, %fd2;
	add.s64 	%rd46, %rd3, %rd37;
	st.global.f64 	[%rd46], %fd54;
	mul.wide.s32 	%rd47, %r76, 4;
	add.s64 	%rd48, %rd2, %rd47;
	ld.global.u32 	%r44, [%rd48];
	mul.wide.s32 	%rd49, %r44, 8;
	add.s64 	%rd50, %rd1, %rd49;
	st.global.f64 	[%rd50], %fd50;
$L__BB7_9:
	ld.param.u32 	%r70, [_Z33dvc_ScaLBL_D3Q7_ComputePhaseFieldPiPdS0_S0_ddiii_param_7];
	setp.ge.s32 	%p6, %r75, %r70;
	@%p6 bra 	$L__BB7_11;
	mul.wide.s32 	%rd51, %r75, 8;
	add.s64 	%rd52, %rd4, %rd51;
	ld.global.f64 	%fd55, [%rd52];
	mul.wide.s32 	%rd53, %r31, 8;
	add.s64 	%rd54, %rd52, %rd53;
	ld.global.f64 	%fd56, [%rd54];
	add.s64 	%rd55, %rd54, %rd53;
	ld.global.f64 	%fd57, [%rd55];
	add.s64 	%rd56, %rd55, %rd53;
	ld.global.f64 	%fd58, [%rd56];
	add.s64 	%rd57, %rd56, %rd53;
	ld.global.f64 	%fd59, [%rd57];
	add.s64 	%rd58, %rd57, %rd53;
	ld.global.f64 	%fd60, [%rd58];
	add.s64 	%rd59, %rd58, %rd53;
	ld.global.f64 	%fd61, [%rd59];
	add.f64 	%fd62, %fd55, %fd56;
	add.f64 	%fd63, %fd62, %fd57;
	add.f64 	%fd64, %fd63, %fd58;
	add.f64 	%fd65, %fd64, %fd59;
	add.f64 	%fd66, %fd65, %fd60;
	add.f64 	%fd67, %fd66, %fd61;
	mov.f64 	%fd68, 0d3FF0000000000000;
	sub.f64 	%fd69, %fd68, %fd67;
	mul.f64 	%fd70, %fd69, 0d3FE0000000000000;
	fma.rn.f64 	%fd71, %fd1, %fd70, %fd2;
	add.s64 	%rd60, %rd3, %rd51;
	st.global.f64 	[%rd60], %fd71;
	mul.wide.s32 	%rd61, %r75, 4;
	add.s64 	%rd62, %rd2, %rd61;
	ld.global.u32 	%r45, [%rd62];
	mul.wide.s32 	%rd63, %r45, 8;
	add.s64 	%rd64, %rd1, %rd63;
	st.global.f64 	[%rd64], %fd67;
$L__BB7_11:
	add.s32 	%r46, %r1, 1;
	and.b32  	%r80, %r46, -4;
	add.s32 	%r78, %r78, 4;
	mov.u32 	%r47, %ntid.x;
	shl.b32 	%r48, %r47, 2;
	add.s32 	%r77, %r77, %r48;
	add.s32 	%r76, %r76, %r48;
	add.s32 	%r75, %r75, %r48;
	add.s32 	%r74, %r74, %r48;
	setp.ne.s32 	%p7, %r78, 0;
	@%p7 bra 	$L__BB7_3;
$L__BB7_12:
	add.s32 	%r50, %r1, 1;
	and.b32  	%r49, %r50, 3;
	setp.eq.s32 	%p8, %r49, 0;
	@%p8 bra 	$L__BB7_22;
	setp.eq.s32 	%p9, %r49, 1;
	@%p9 bra 	$L__BB7_19;
	ld.param.u32 	%r71, [_Z33dvc_ScaLBL_D3Q7_ComputePhaseFieldPiPdS0_S0_ddiii_param_7];
	ld.param.u32 	%r65, [_Z33dvc_ScaLBL_D3Q7_ComputePhaseFieldPiPdS0_S0_ddiii_param_6];
	add.s32 	%r51, %r80, %r5;
	mov.u32 	%r52, %ntid.x;
	mov.u32 	%r53, %tid.x;
	add.s32 	%r54, %r65, %r53;
	mad.lo.s32 	%r24, %r51, %r52, %r54;
	setp.ge.s32 	%p10, %r24, %r71;
	@%p10 bra 	$L__BB7_16;
	mul.wide.s32 	%rd65, %r24, 8;
	add.s64 	%rd66, %rd4, %rd65;
	ld.global.f64 	%fd72, [%rd66];
	mul.wide.s32 	%rd67, %r31, 8;
	add.s64 	%rd68, %rd66, %rd67;
	ld.global.f64 	%fd73, [%rd68];
	add.s64 	%rd69, %rd68, %rd67;
	ld.global.f64 	%fd74, [%rd69];
	add.s64 	%rd70, %rd69, %rd67;
	ld.global.f64 	%fd75, [%rd70];
	add.s64 	%rd71, %rd70, %rd67;
	ld.global.f64 	%fd76, [%rd71];
	add.s64 	%rd72, %rd71, %rd67;
	ld.global.f64 	%fd77, [%rd72];
	add.s64 	%rd73, %rd72, %rd67;
	ld.global.f64 	%fd78, [%rd73];
	add.f64 	%fd79, %fd72, %fd73;
	add.f64 	%fd80, %fd79, %fd74;
	add.f64 	%fd81, %fd80, %fd75;
	add.f64 	%fd82, %fd81, %fd76;
	add.f64 	%fd83, %fd82, %fd77;
	add.f64 	%fd84, %fd83, %fd78;
	mov.f64 	%fd85, 0d3FF0000000000000;
	sub.f64 	%fd86, %fd85, %fd84;
	mul.f64 	%fd87, %fd86, 0d3FE0000000000000;
	fma.rn.f64 	%fd88, %fd1, %fd87, %fd2;
	add.s64 	%rd74, %rd3, %rd65;
	st.global.f64 	[%rd74], %fd88;
	mul.wide.s32 	%rd75, %r24, 4;
	add.s64 	%rd76, %rd2, %rd75;
	ld.global.u32 	%r55, [%rd76];
	mul.wide.s32 	%rd77, %r55, 8;
	add.s64 	%rd78, %rd1, %rd77;
	st.global.f64 	[%rd78], %fd84;
$L__BB7_16:
	ld.param.u32 	%r72, [_Z33dvc_ScaLBL_D3Q7_ComputePhaseFieldPiPdS0_S0_ddiii_param_7];
	add.s32 	%r25, %r24, %r52;
	setp.ge.s32 	%p11, %r25, %r72;
	@%p11 bra 	$L__BB7_18;
	mul.wide.s32 	%rd79, %r25, 8;
	add.s64 	%rd80, %rd4, %rd79;
	ld.global.f64 	%fd89, [%rd80];
	mul.wide.s32 	%rd81, %r31, 8;
	add.s64 	%rd82, %rd80, %rd81;
	ld.global.f64 	%fd90, [%rd82];
	add.s64 	%rd83, %rd82, %rd81;
	ld.global.f64 	%fd91, [%rd83];
	add.s64 	%rd84, %rd83, %rd81;
	ld.global.f64 	%fd92, [%rd84];
	add.s64 	%rd85, %rd84, %rd81;
	ld.global.f64 	%fd93, [%rd85];
	add.s64 	%rd86, %rd85, %rd81;
	ld.global.f64 	%fd94, [%rd86];
	add.s64 	%rd87, %rd86, %rd81;
	ld.global.f64 	%fd95, [%rd87];
	add.f64 	%fd96, %fd89, %fd90;
	add.f64 	%fd97, %fd96, %fd91;
	add.f64 	%fd98, %fd97, %fd92;
	add.f64 	%fd99, %fd98, %fd93;
	add.f64 	%fd100, %fd99, %fd94;
	add.f64 	%fd101, %fd100, %fd95;
	mov.f64 	%fd102, 0d3FF0000000000000;
	sub.f64 	%fd103, %fd102, %fd101;
	mul.f64 	%fd104, %fd103, 0d3FE0000000000000;
	fma.rn.f64 	%fd105, %fd1, %fd104, %fd2;
	add.s64 	%rd88, %rd3, %rd79;
	st.global.f64 	[%rd88], %fd105;
	mul.wide.s32 	%rd89, %r25, 4;
	add.s64 	%rd90, %rd2, %rd89;
	ld.global.u32 	%r57, [%rd90];
	mul.wide.s32 	%rd91, %r57, 8;
	add.s64 	%rd92, %rd1, %rd91;
	st.global.f64 	[%rd92], %fd101;
$L__BB7_18:
	add.s32 	%r80, %r80, 2;
$L__BB7_19:
	and.b32  	%r58, %r1, 1;
	setp.eq.b32 	%p12, %r58, 1;
	@%p12 bra 	$L__BB7_22;
	ld.param.u32 	%r73, [_Z33dvc_ScaLBL_D3Q7_ComputePhaseFieldPiPdS0_S0_ddiii_param_7];
	ld.param.u32 	%r66, [_Z33dvc_ScaLBL_D3Q7_ComputePhaseFieldPiPdS0_S0_ddiii_param_6];
	add.s32 	%r59, %r80, %r5;
	mov.u32 	%r60, %ntid.x;
	mov.u32 	%r61, %tid.x;
	add.s32 	%r62, %r66, %r61;
	mad.lo.s32 	%r28, %r59, %r60, %r62;
	setp.ge.s32 	%p13, %r28, %r73;
	@%p13 bra 	$L__BB7_22;
	mul.wide.s32 	%rd93, %r28, 8;
	add.s64 	%rd94, %rd4, %rd93;
	ld.global.f64 	%fd106, [%rd94];
	mul.wide.s32 	%rd95, %r31, 8;
	add.s64 	%rd96, %rd94, %rd95;
	ld.global.f64 	%fd107, [%rd96];
	add.s64 	%rd97, %rd96, %rd95;
	ld.global.f64 	%fd108, [%rd97];
	add.s64 	%rd98, %rd97, %rd95;
	ld.global.f64 	%fd109, [%rd98];
	add.s64 	%rd99, %rd98, %rd95;
	ld.global.f64 	%fd110, [%rd99];
	add.s64 	%rd100, %rd99, %rd95;
	ld.global.f64 	%fd111, [%rd100];
	add.s64 	%rd101, %rd100, %rd95;
	ld.global.f64 	%fd112, [%rd101];
	add.f64 	%fd113, %fd106, %fd107;
	add.f64 	%fd114, %fd113, %fd108;
	add.f64 	%fd115, %fd114, %fd109;
	add.f64 	%fd116, %fd115, %fd110;
	add.f64 	%fd117, %fd116, %fd111;
	add.f64 	%fd118, %fd117, %fd112;
	mov.f64 	%fd119, 0d3FF0000000000000;
	sub.f64 	%fd120, %fd119, %fd118;
	mul.f64 	%fd121, %fd120, 0d3FE0000000000000;
	fma.rn.f64 	%fd122, %fd1, %fd121, %fd2;
	add.s64 	%rd102, %rd3, %rd93;
	st.global.f64 	[%rd102], %fd122;
	mul.wide.s32 	%rd103, %r28, 4;
	add.s64 	%rd104, %rd2, %rd103;
	ld.global.u32 	%r63, [%rd104];
	mul.wide.s32 	%rd105, %r63, 8;
	add.s64 	%rd106, %rd1, %rd105;
	st.global.f64 	[%rd106], %fd118;
$L__BB7_22:
	ret;

}
	// .globl	_Z35dvc_ScaLBL_D3Q19_AAodd_FreeLeeModelPiS_PdS0_S0_S0_S0_S0_S0_ddddddddddiiiii
.visible .entry _Z35dvc_ScaLBL_D3Q19_AAodd_FreeLeeModelPiS_PdS0_S0_S0_S0_S0_S0_ddddddddddiiiii(
	.param .u64 .ptr .align 1 _Z35dvc_ScaLBL_D3Q19_AAodd_FreeLeeModelPiS_PdS0_S0_S0_S0_S0_S0_ddddddddddiiiii_param_0,
	.param .u64 .ptr .align 1 _Z35dvc_ScaLBL_D3Q19_AAodd_FreeLeeModelPiS_PdS0_S0_S0_S0_S0_S0_ddddddddddiiiii_param_1,
	.param .u64 .ptr .align 1 _Z35dvc_ScaLBL_D3Q19_AAodd_FreeLeeModelPiS_PdS0_S0_S0_S0_S0_S0_ddddddddddiiiii_param_2,
	.param .u64 .ptr .align 1 _Z35dvc_ScaLBL_D3Q19_AAodd_FreeLeeModelPiS_PdS0_S0_S0_S0_S0_S0_ddddddddddiiiii_param_3,
	.param .u64 .ptr .align 1 _Z35dvc_ScaLBL_D3Q19_AAodd_FreeLeeModelPiS_PdS0_S0_S0_S0_S0_S0_ddddddddddiiiii_param_4,
	.param .u64 .ptr .align 1 _Z35dvc_ScaLBL_D3Q19_AAodd_FreeLeeModelPiS_PdS0_S0_S0_S0_S0_S0_ddddddddddiiiii_param_5,
	.param .u64 .ptr .align 1 _Z35dvc_ScaLBL_D3Q19_AAodd_FreeLeeModelPiS_PdS0_S0_S0_S0_S0_S0_ddddddddddiiiii_param_6,
	.param .u64 .ptr .align 1 _Z35dvc_ScaLBL_D3Q19_AAodd_FreeLeeModelPiS_PdS0_S0_S0_S0_S0_S0_ddddddddddiiiii_param_7,
	.param .u64 .ptr .align 1 _Z35dvc_ScaLBL_D3Q19_AAodd_FreeLeeModelPiS_PdS0_S0_S0_S0_S0_S0_ddddddddddiiiii_param_8,
	.param .f64 _Z35dvc_ScaLBL_D3Q19_AAodd_FreeLeeModelPiS_PdS0_S0_S0_S0_S0_S0_ddddddddddiiiii_param_9,
	.param .f64 _Z35dvc_ScaLBL_D3Q19_AAodd_FreeLeeModelPiS_PdS0_S0_S0_S0_S0_S0_ddddddddddiiiii_param_10,
	.param .f64 _Z35dvc_ScaLBL_D3Q19_AAodd_FreeLeeModelPiS_PdS0_S0_S0_S0_S0_S0_ddddddddddiiiii_param_11,
	.param .f64 _Z35dvc_ScaLBL_D3Q19_AAodd_FreeLeeModelPiS_PdS0_S0_S0_S0_S0_S0_ddddddddddiiiii_param_12,
	.param .f64 _Z35dvc_ScaLBL_D3Q19_AAodd_FreeLeeModelPiS_PdS0_S0_S0_S0_S0_S0_ddddddddddiiiii_param_13,
	.param .f64 _Z35dvc_ScaLBL_D3Q19_AAodd_FreeLeeModelPiS_PdS0_S0_S0_S0_S0_S0_ddddddddddiiiii_param_14,
	.param .f64 _Z35dvc_ScaLBL_D3Q19_AAodd_FreeLeeModelPiS_PdS0_S0_S0_S0_S0_S0_ddddddddddiiiii_param_15,
	.param .f64 _Z35dvc_ScaLBL_D3Q19_AAodd_FreeLeeModelPiS_PdS0_S0_S0_S0_S0_S0_ddddddddddiiiii_param_16,
	.param .f64 _Z35dvc_ScaLBL_D3Q19_AAodd_FreeLeeModelPiS_PdS0_S0_S0_S0_S0_S0_ddddddddddiiiii_param_17,
	.param .f64 _Z35dvc_ScaLBL_D3Q19_AAodd_FreeLeeModelPiS_PdS0_S0_S0_S0_S0_S0_ddddddddddiiiii_param_18,
	.param .u32 _Z35dvc_ScaLBL_D3Q19_AAodd_FreeLeeModelPiS_PdS0_S0_S0_S0_S0_S0_ddddddddddiiiii_param_19,
	.param .u32 _Z35dvc_ScaLBL_D3Q19_AAodd_FreeLeeModelPiS_PdS0_S0_S0_S0_S0_S0_ddddddddddiiiii_param_20,
	.param .u32 _Z35dvc_ScaLBL_D3Q19_AAodd_FreeLeeModelPiS_PdS0_S0_S0_S0_S0_S0_ddddddddddiiiii_param_21,
	.param .u32 _Z35dvc_ScaLBL_D3Q19_AAodd_FreeLeeModelPiS_PdS0_S0_S0_S0_S0_S0_ddddddddddiiiii_param_22,
	.param .u32 _Z35dvc_ScaLBL_D3Q19_AAodd_FreeLeeModelPiS_PdS0_S0_S0_S0_S0_S0_ddddddddddiiiii_param_23
)
{
	.reg .pred 	%p<4>;
	.reg .b32 	%r<62>;
	.reg .b64 	%rd<126>;
	.reg .b64 	%fd<1251>;

	ld.param.u32 	%r9, [_Z35dvc_ScaLBL_D3Q19_AAodd_FreeLeeModelPiS_PdS0_S0_S0_S0_S0_S0_ddddddddddiiiii_param_21];
	ld.param.u32 	%r11, [_Z35dvc_ScaLBL_D3Q19_AAodd_FreeLeeModelPiS_PdS0_S0_S0_S0_S0_S0_ddddddddddiiiii_param_23];
	setp.lt.s32 	%p1, %r11, -262143;
	@%p1 bra 	$L__BB8_5;
	ld.param.u32 	%r58, [_Z35dvc_ScaLBL_D3Q19_AAodd_FreeLeeModelPiS_PdS0_S0_S0_S0_S0_S0_ddddddddddiiiii_param_23];
	ld.param.f64 	%fd1242, [_Z35dvc_ScaLBL_D3Q19_AAodd_FreeLeeModelPiS_PdS0_S0_S0_S0_S0_S0_ddddddddddiiiii_param_10];
	ld.param.f64 	%fd1240, [_Z35dvc_ScaLBL_D3Q19_AAodd_FreeLeeModelPiS_PdS0_S0_S0_S0_S0_S0_ddddddddddiiiii_param_9];
	shr.s32 	%r12, %r58, 31;
	shr.u32 	%r13, %r12, 14;
	add.s32 	%r14, %r58, %r13;
	shr.s32 	%r15, %r14, 18;
	neg.s32 	%r61, %r15;
	mov.u32 	%r16, %ctaid.x;
	mov.u32 	%r17, %ntid.x;
	mov.u32 	%r18, %tid.x;
	sub.f64 	%fd11, %fd1240, %fd1242;
	mul.f64 	%fd12, %fd11, 0d3FE0000000000000;
	mul.f64 	%fd13, %fd12, 0d3FE0000000000000;
	div.rn.f64 	%fd1, %fd13, 0d4008000000000000;
	add.s32 	%r19, %r18, %r9;
	mul.lo.s32 	%r20, %r17, %r16;
	mad.lo.s32 	%r21, %r20, %r15, %r20;
	add.s32 	%r60, %r19, %r21;
$L__BB8_2:
	ld.param.u32 	%r57, [_Z35dvc_ScaLBL_D3Q19_AAodd_FreeLeeModelPiS_PdS0_S0_S0_S0_S0_S0_ddddddddddiiiii_param_22];
	setp.ge.s32 	%p2, %r60, %r57;
	@%p2 bra 	$L__BB8_4;
	ld.param.u32 	%r59, [_Z35dvc_ScaLBL_D3Q19_AAodd_FreeLeeModelPiS_PdS0_S0_S0_S0_S0_S0_ddddddddddiiiii_param_23];
	ld.param.u32 	%r56, [_Z35dvc_ScaLBL_D3Q19_AAodd_FreeLeeModelPiS_PdS0_S0_S0_S0_S0_S0_ddddddddddiiiii_param_20];
	ld.param.u32 	%r55, [_Z35dvc_ScaLBL_D3Q19_AAodd_FreeLeeModelPiS_PdS0_S0_S0_S0_S0_S0_ddddddddddiiiii_param_19];
	ld.param.f64 	%fd1250, [_Z35dvc_ScaLBL_D3Q19_AAodd_FreeLeeModelPiS_PdS0_S0_S0_S0_S0_S0_ddddddddddiiiii_param_18];
	ld.param.f64 	%fd1249, [_Z35dvc_ScaLBL_D3Q19_AAodd_FreeLeeModelPiS_PdS0_S0_S0_S0_S0_S0_ddddddddddiiiii_param_17];
	ld.param.f64 	%fd1248, [_Z35dvc_ScaLBL_D3Q19_AAodd_FreeLeeModelPiS_PdS0_S0_S0_S0_S0_S0_ddddddddddiiiii_param_16];
	ld.param.f64 	%fd1247, [_Z35dvc_ScaLBL_D3Q19_AAodd_FreeLeeModelPiS_PdS0_S0_S0_S0_S0_S0_ddddddddddiiiii_param_14];
	ld.param.f64 	%fd1246, [_Z35dvc_ScaLBL_D3Q19_AAodd_FreeLeeModelPiS_PdS0_S0_S0_S0_S0_S0_ddddddddddiiiii_param_13];
	ld.param.f64 	%fd1245, [_Z35dvc_ScaLBL_D3Q19_AAodd_FreeLeeModelPiS_PdS0_S0_S0_S0_S0_S0_ddddddddddiiiii_param_12];
	ld.param.f64 	%fd1244, [_Z35dvc_ScaLBL_D3Q19_AAodd_FreeLeeModelPiS_PdS0_S0_S0_S0_S0_S0_ddddddddddiiiii_param_11];
	ld.param.f64 	%fd1243, [_Z35dvc_ScaLBL_D3Q19_AAodd_FreeLeeModelPiS_PdS0_S0_S0_S0_S0_S0_ddddddddddiiiii_param_10];
	ld.param.f64 	%fd1241, [_Z35dvc_ScaLBL_D3Q19_AAodd_FreeLeeModelPiS_PdS0_S0_S0_S0_S0_S0_ddddddddddiiiii_param_9];
	ld.param.u64 	%rd125, [_Z35dvc_ScaLBL_D3Q19_AAodd_FreeLeeModelPiS_PdS0_S0_S0_S0_S0_S0_ddddddddddiiiii_param_8];
	ld.param.u64 	%rd124, [_Z35dvc_ScaLBL_D3Q19_AAodd_FreeLeeModelPiS_PdS0_S0_S0_S0_S0_S0_ddddddddddiiiii_param_7];
	ld.param.u64 	%rd123, [_Z35dvc_ScaLBL_D3Q19_AAodd_FreeLeeModelPiS_PdS0_S0_S0_S0_S0_S0_ddddddddddiiiii_param_6];
	ld.param.u64 	%rd122, [_Z35dvc_ScaLBL_D3Q19_AAodd_FreeLeeModelPiS_PdS0_S0_S0_S0_S0_S0_ddddddddddiiiii_param_5];
	ld.param.u64 	%rd121, [_Z35dvc_ScaLBL_D3Q19_AAodd_FreeLeeModelPiS_PdS0_S0_S0_S0_S0_S0_ddddddddddiiiii_param_4];
	ld.param.u64 	%rd120, [_Z35dvc_ScaLBL_D3Q19_AAodd_FreeLeeModelPiS_PdS0_S0_S0_S0_S0_S0_ddddddddddiiiii_param_3];
	ld.param.u64 	%rd119, [_Z35dvc_ScaLBL_D3Q19_AAodd_FreeLeeModelPiS_PdS0_S0_S0_S0_S0_S0_ddddddddddiiiii_param_2];
	ld.param.u64 	%rd118, [_Z35dvc_ScaLBL_D3Q19_AAodd_FreeLeeModelPiS_PdS0_S0_S0_S0_S0_S0_ddddddddddiiiii_param_1];
	ld.param.u64 	%rd117, [_Z35dvc_ScaLBL_D3Q19_AAodd_FreeLeeModelPiS_PdS0_S0_S0_S0_S0_S0_ddddddddddiiiii_param_0];
	cvta.to.global.u64 	%rd10, %rd120;
	mul.wide.s32 	%rd11, %r60, 8;
	add.s64 	%rd12, %rd10, %rd11;
	ld.global.f64 	%fd14, [%rd12];
	cvta.to.global.u64 	%rd13, %rd118;
	mul.wide.s32 	%rd14, %r60, 4;
	add.s64 	%rd15, %rd13, %rd14;
	ld.global.u32 	%r22, [%rd15];
	cvta.to.global.u64 	%rd16, %rd121;
	mul.wide.s32 	%rd17, %r22, 8;
	add.s64 	%rd18, %rd16, %rd17;
	ld.global.f64 	%fd15, [%rd18];
	mov.f64 	%fd16, 0d3FF0000000000000;
	sub.f64 	%fd17, %fd16, %fd15;
	mul.f64 	%fd18, %fd17, 0d3FE0000000000000;
	sub.f64 	%fd19, %fd1245, %fd1244;
	fma.rn.f64 	%fd20, %fd19, %fd18, %fd1244;
	ld.global.f64 	%fd21, [%rd18+-8];
	ld.global.f64 	%fd22, [%rd18+8];
	sub.s32 	%r23, %r22, %r55;
	mul.wide.s32 	%rd19, %r23, 8;
	add.s64 	%rd20, %rd16, %rd19;
	ld.global.f64 	%fd23, [%rd20];
	mul.wide.s32 	%rd21, %r55, 8;
	add.s64 	%rd22, %rd18, %rd21;
	ld.global.f64 	%fd24, [%rd22];
	sub.s32 	%r24, %r22, %r56;
	mul.wide.s32 	%rd23, %r24, 8;
	add.s64 	%rd24, %rd16, %rd23;
	ld.global.f64 	%fd25, [%rd24];
	mul.wide.s32 	%rd25, %r56, 8;
	add.s64 	%rd26, %rd18, %rd25;
	ld.global.f64 	%fd26, [%rd26];
	ld.global.f64 	%fd27, [%rd20+-8];
	ld.global.f64 	%fd28, [%rd22+8];
	ld.global.f64 	%fd29, [%rd22+-8];
	ld.global.f64 	%fd30, [%rd20+8];
	ld.global.f64 	%fd31, [%rd24+-8];
	ld.global.f64 	%fd32, [%rd26+8];
	ld.global.f64 	%fd33, [%rd26+-8];
	ld.global.f64 	%fd34, [%rd24+8];
	add.s32 	%r25, %r56, %r55;
	sub.s32 	%r26, %r22, %r25;
	mul.wide.s32 	%rd27, %r26, 8;
	add.s64 	%rd28, %rd16, %rd27;
	ld.global.f64 	%fd35, [%rd28];
	add.s64 	%rd29, %rd26, %rd21;
	ld.global.f64 	%fd36, [%rd29];
	add.s64 	%rd30, %rd20, %rd25;
	ld.global.f64 	%fd37, [%rd30];
	add.s64 	%rd31, %rd24, %rd21;
	ld.global.f64 	%fd38, [%rd31];
	ld.global.f64 	%fd39, [%rd18+-16];
	mul.f64 	%fd40, %fd21, 0d4014000000000000;
	sub.f64 	%fd41, %fd40, %fd39;
	mul.f64 	%fd42, %fd15, 0d4008000000000000;
	sub.f64 	%fd43, %fd41, %fd42;
	sub.f64 	%fd44, %fd43, %fd22;
	mul.f64 	%fd45, %fd44, 0d3FD0000000000000;
	ld.global.f64 	%fd46, [%rd18+16];
	mul.f64 	%fd47, %fd22, 0d4014000000000000;
	sub.f64 	%fd48, %fd47, %fd46;
	sub.f64 	%fd49, %fd48, %fd42;
	sub.f64 	%fd50, %fd49, %fd21;
	mul.f64 	%fd51, %fd50, 0d3FD0000000000000;
	shl.b32 	%r27, %r55, 1;
	sub.s32 	%r28, %r22, %r27;
	mul.wide.s32 	%rd32, %r28, 8;
	add.s64 	%rd33, %rd16, %rd32;
	ld.global.f64 	%fd52, [%rd33];
	mul.f64 	%fd53, %fd23, 0d4014000000000000;
	sub.f64 	%fd54, %fd53, %fd52;
	sub.f64 	%fd55, %fd54, %fd42;
	sub.f64 	%fd56, %fd55, %fd24;
	mul.f64 	%fd57, %fd56, 0d3FD0000000000000;
	add.s64 	%rd34, %rd22, %rd21;
	ld.global.f64 	%fd58, [%rd34];
	mul.f64 	%fd59, %fd24, 0d4014000000000000;
	sub.f64 	%fd60, %fd59, %fd58;
	sub.f64 	%fd61, %fd60, %fd42;
	sub.f64 	%fd62, %fd61, %fd23;
	mul.f64 	%fd63, %fd62, 0d3FD0000000000000;
	shl.b32 	%r29, %r56, 1;
	sub.s32 	%r30, %r22, %r29;
	mul.wide.s32 	%rd35, %r30, 8;
	add.s64 	%rd36, %rd16, %rd35;
	ld.global.f64 	%fd64, [%rd36];
	mul.f64 	%fd65, %fd25, 0d4014000000000000;
	sub.f64 	%fd66, %fd65, %fd64;
	sub.f64 	%fd67, %fd66, %fd42;
	sub.f64 	%fd68, %fd67, %fd26;
	mul.f64 	%fd69, %fd68, 0d3FD0000000000000;
	add.s32 	%r31, %r22, %r29;
	add.s64 	%rd37, %rd26, %rd25;
	ld.global.f64 	%fd70, [%rd37];
	mul.f64 	%fd71, %fd26, 0d4014000000000000;
	sub.f64 	%fd72, %fd71, %fd70;
	sub.f64 	%fd73, %fd72, %fd42;
	sub.f64 	%fd74, %fd73, %fd25;
	mul.f64 	%fd75, %fd74, 0d3FD0000000000000;
	ld.global.f64 	%fd76, [%rd33+-16];
	mul.f64 	%fd77, %fd27, 0d4014000000000000;
	sub.f64 	%fd78, %fd77, %fd76;
	sub.f64 	%fd79, %fd78, %fd42;
	sub.f64 	%fd80, %fd79, %fd28;
	mul.f64 	%fd81, %fd80, 0d3FD0000000000000;
	ld.global.f64 	%fd82, [%rd34+16];
	mul.f64 	%fd83, %fd28, 0d4014000000000000;
	sub.f64 	%fd84, %fd83, %fd82;
	sub.f64 	%fd85, %fd84, %fd42;
	sub.f64 	%fd86, %fd85, %fd27;
	mul.f64 	%fd87, %fd86, 0d3FD0000000000000;
	ld.global.f64 	%fd88, [%rd34+-16];
	mul.f64 	%fd89, %fd29, 0d4014000000000000;
	sub.f64 	%fd90, %fd89, %fd88;
	sub.f64 	%fd91, %fd90, %fd42;
	sub.f64 	%fd92, %fd91, %fd30;
	mul.f64 	%fd93, %fd92, 0d3FD0000000000000;
	ld.global.f64 	%fd94, [%rd33+16];
	mul.f64 	%fd95, %fd30, 0d4014000000000000;
	sub.f64 	%fd96, %fd95, %fd94;
	sub.f64 	%fd97, %fd96, %fd42;
	sub.f64 	%fd98, %fd97, %fd29;
	mul.f64 	%fd99, %fd98, 0d3FD0000000000000;
	ld.global.f64 	%fd100, [%rd36+-16];
	mul.f64 	%fd101, %fd31, 0d4014000000000000;
	sub.f64 	%fd102, %fd101, %fd100;
	sub.f64 	%fd103, %fd102, %fd42;
	sub.f64 	%fd104, %fd103, %fd32;
	mul.f64 	%fd105, %fd104, 0d3FD0000000000000;
	ld.global.f64 	%fd106, [%rd37+16];
	mul.f64 	%fd107, %fd32, 0d4014000000000000;
	sub.f64 	%fd108, %fd107, %fd106;
	sub.f64 	%fd109, %fd108, %fd42;
	sub.f64 	%fd110, %fd109, %fd31;
	mul.f64 	%fd111, %fd110, 0d3FD0000000000000;
	ld.global.f64 	%fd112, [%rd37+-16];
	mul.f64 	%fd113, %fd33, 0d4014000000000000;
	sub.f64 	%fd114, %fd113, %fd112;
	sub.f64 	%fd115, %fd114, %fd42;
	sub.f64 	%fd116, %fd115, %fd34;
	mul.f64 	%fd117, %fd116, 0d3FD0000000000000;
	ld.global.f64 	%fd118, [%rd36+16];
	mul.f64 	%fd119, %fd34, 0d4014000000000000;
	sub.f64 	%fd120, %fd119, %fd118;
	sub.f64 	%fd121, %fd120, %fd42;
	sub.f64 	%fd122, %fd121, %fd33;
	mul.f64 	%fd123, %fd122, 0d3FD0000000000000;
	add.s32 	%r32, %r29, %r27;
	sub.s32 	%r33, %r22, %r32;
	mul.wide.s32 	%rd38, %r33, 8;
	add.s64 	%rd39, %rd16, %rd38;
	ld.global.f64 	%fd124, [%rd39];
	mul.f64 	%fd125, %fd35, 0d4014000000000000;
	sub.f64 	%fd126, %fd125, %fd124;
	sub.f64 	%fd127, %fd126, %fd42;
	sub.f64 	%fd128, %fd127, %fd36;
	mul.wide.s32 	%rd40, %r25, 8;
	add.s64 	%rd41, %rd29, %rd40;
	ld.global.f64 	%fd129, [%rd41];
	mul.f64 	%fd130, %fd36, 0d4014000000000000;
	sub.f64 	%fd131, %fd130, %fd129;
	sub.f64 	%fd132, %fd131, %fd42;
	sub.f64 	%fd133, %fd132, %fd35;
	mul.f64 	%fd134, %fd133, 0d3FD0000000000000;
	sub.s32 	%r34, %r31, %r27;
	mul.wide.s32 	%rd42, %r34, 8;
	add.s64 	%rd43, %rd16, %rd42;
	ld.global.f64 	%fd135, [%rd43];
	mul.f64 	%fd136, %fd37, 0d4014000000000000;
	sub.f64 	%fd137, %fd136, %fd135;
	sub.f64 	%fd138, %fd137, %fd42;
	sub.f64 	%fd139, %fd138, %fd38;
	mul.f64 	%fd140, %fd139, 0d3FD0000000000000;
	add.s32 	%r35, %r30, %r27;
	mul.wide.s32 	%rd44, %r35, 8;
	add.s64 	%rd45, %rd16, %rd44;
	ld.global.f64 	%fd141, [%rd45];
	mul.f64 	%fd142, %fd38, 0d4014000000000000;
	sub.f64 	%fd143, %fd142, %fd141;
	sub.f64 	%fd144, %fd143, %fd42;
	sub.f64 	%fd145, %fd144, %fd37;
	mul.f64 	%fd146, %fd145, 0d3FD0000000000000;
	sub.f64 	%fd147, %fd21, %fd22;
	sub.f64 	%fd148, %fd27, %fd28;
	add.f64 	%fd149, %fd148, %fd29;
	sub.f64 	%fd150, %fd149, %fd30;
	add.f64 	%fd151, %fd150, %fd31;
	sub.f64 	%fd152, %fd151, %fd32;
	add.f64 	%fd153, %fd152, %fd33;
	sub.f64 	%fd154, %fd153, %fd34;
	fma.rn.f64 	%fd155, %fd154, 0d3FE0000000000000, %fd147;
	mul.f64 	%fd156, %fd155, 0dBFC5555555555555;
	sub.f64 	%fd157, %fd23, %fd24;
	sub.f64 	%fd158, %fd148, %fd29;
	add.f64 	%fd159, %fd158, %fd30;
	add.f64 	%fd160, %fd159, %fd35;
	sub.f64 	%fd161, %fd160, %fd36;
	add.f64 	%fd162, %fd161, %fd37;
	sub.f64 	%fd163, %fd162, %fd38;
	fma.rn.f64 	%fd164, %fd163, 0d3FE0000000000000, %fd157;
	mul.f64 	%fd165, %fd164, 0dBFC5555555555555;
	sub.f64 	%fd166, %fd25, %fd26;
	sub.f64 	%fd167, %fd31, %fd32;
	sub.f64 	%fd168, %fd167, %fd33;
	add.f64 	%fd169, %fd168, %fd34;
	add.f64 	%fd170, %fd169, %fd35;
	sub.f64 	%fd171, %fd170, %fd36;
	sub.f64 	%fd172, %fd171, %fd37;
	add.f64 	%fd173, %fd172, %fd38;
	fma.rn.f64 	%fd174, %fd173, 0d3FE0000000000000, %fd166;
	mul.f64 	%fd175, %fd174, 0dBFC5555555555555;
	add.f64 	%fd176, %fd21, %fd22;
	add.f64 	%fd177, %fd176, %fd23;
	add.f64 	%fd178, %fd177, %fd24;
	add.f64 	%fd179, %fd178, %fd25;
	add.f64 	%fd180, %fd179, %fd26;
	fma.rn.f64 	%fd181, %fd15, 0dC018000000000000, %fd180;
	add.f64 	%fd182, %fd27, %fd28;
	add.f64 	%fd183, %fd182, %fd29;
	add.f64 	%fd184, %fd183, %fd30;
	add.f64 	%fd185, %fd184, %fd31;
	add.f64 	%fd186, %fd185, %fd32;
	add.f64 	%fd187, %fd186, %fd33;
	add.f64 	%fd188, %fd187, %fd34;
	add.f64 	%fd189, %fd188, %fd35;
	add.f64 	%fd190, %fd189, %fd36;
	add.f64 	%fd191, %fd190, %fd37;
	add.f64 	%fd192, %fd191, %fd38;
	fma.rn.f64 	%fd193, %fd15, 0dC028000000000000, %fd192;
	fma.rn.f64 	%fd194, %fd193, 0d3FE0000000000000, %fd181;
	mul.f64 	%fd195, %fd194, 0d3FD5555555555555;
	mul.f64 	%fd196, %fd1247, 0d4010000000000000;
	mul.f64 	%fd197, %fd196, %fd15;
	add.f64 	%fd198, %fd15, 0d3FF0000000000000;
	mul.f64 	%fd199, %fd197, %fd198;
	add.f64 	%fd200, %fd15, 0dBFF0000000000000;
	mul.f64 	%fd201, %fd200, %fd199;
	mul.f64 	%fd202, %fd1246, %fd195;
	sub.f64 	%fd203, %fd201, %fd202;
	sub.f64 	%fd204, %fd45, %fd51;
	sub.f64 	%fd205, %fd81, %fd87;
	add.f64 	%fd206, %fd205, %fd93;
	sub.f64 	%fd207, %fd206, %fd99;
	add.f64 	%fd208, %fd207, %fd105;
	sub.f64 	%fd209, %fd208, %fd111;
	add.f64 	%fd210, %fd209, %fd117;
	sub.f64 	%fd211, %fd210, %fd123;
	fma.rn.f64 	%fd212, %fd211, 0d3FE0000000000000, %fd204;
	mul.f64 	%fd213, %fd212, 0dBFC5555555555555;
	sub.f64 	%fd214, %fd57, %fd63;
	sub.f64 	%fd215, %fd205, %fd93;
	add.f64 	%fd216, %fd215, %fd99;
	fma.rn.f64 	%fd217, %fd128, 0d3FD0000000000000, %fd216;
	sub.f64 	%fd218, %fd217, %fd134;
	add.f64 	%fd219, %fd218, %fd140;
	sub.f64 	%fd220, %fd219, %fd146;
	fma.rn.f64 	%fd221, %fd220, 0d3FE0000000000000, %fd214;
	mul.f64 	%fd222, %fd221, 0dBFC5555555555555;
	sub.f64 	%fd223, %fd69, %fd75;
	sub.f64 	%fd224, %fd105, %fd111;
	sub.f64 	%fd225, %fd224, %fd117;
	add.f64 	%fd226, %fd225, %fd123;
	fma.rn.f64 	%fd227, %fd128, 0d3FD0000000000000, %fd226;
	sub.f64 	%fd228, %fd227, %fd134;
	sub.f64 	%fd229, %fd228, %fd140;
	add.f64 	%fd230, %fd229, %fd146;
	fma.rn.f64 	%fd231, %fd230, 0d3FE0000000000000, %fd223;
	mul.f64 	%fd232, %fd231, 0dBFC5555555555555;
	cvta.to.global.u64 	%rd46, %rd119;
	add.s64 	%rd47, %rd46, %rd11;
	ld.global.f64 	%fd233, [%rd47];
	cvta.to.global.u64 	%rd48, %rd117;
	add.s64 	%rd49, %rd48, %rd14;
	ld.global.u32 	%r36, [%rd49];
	mul.wide.s32 	%rd50, %r36, 8;
	add.s64 	%rd51, %rd46, %rd50;
	ld.global.f64 	%fd234, [%rd51];
	mul.wide.s32 	%rd52, %r59, 4;
	add.s64 	%rd53, %rd49, %rd52;
	ld.global.u32 	%r37, [%rd53];
	mul.wide.s32 	%rd54, %r37, 8;
	add.s64 	%rd55, %rd46, %rd54;
	ld.global.f64 	%fd235, [%rd55];
	add.s64 	%rd56, %rd53, %rd52;
	ld.global.u32 	%r38, [%rd56];
	mul.wide.s32 	%rd57, %r38, 8;
	add.s64 	%rd58, %rd46, %rd57;
	ld.global.f64 	%fd236, [%rd58];
	add.s64 	%rd59, %rd56, %rd52;
	ld.global.u32 	%r39, [%rd59];
	mul.wide.s32 	%rd60, %r39, 8;
	add.s64 	%rd61, %rd46, %rd60;
	ld.global.f64 	%fd237, [%rd61];
	add.s64 	%rd62, %rd59, %rd52;
	ld.global.u32 	%r40, [%rd62];
	mul.wide.s32 	%rd63, %r40, 8;
	add.s64 	%rd64, %rd46, %rd63;
	ld.global.f64 	%fd238, [%rd64];
	add.s64 	%rd65, %rd62, %rd52;
	ld.global.u32 	%r41, [%rd65];
	mul.wide.s32 	%rd66, %r41, 8;
	add.s64 	%rd67, %rd46, %rd66;
	ld.global.f64 	%fd239, [%rd67];
	add.s64 	%rd68, %rd65, %rd52;
	ld.global.u32 	%r42, [%rd68];
	mul.wide.s32 	%rd69, %r42, 8;
	add.s64 	%rd70, %rd46, %rd69;
	ld.global.f64 	%fd240, [%rd70];
	add.s64 	%rd71, %rd68, %rd52;
	ld.global.u32 	%r43, [%rd71];
	mul.wide.s32 	%rd72, %r43, 8;
	add.s64 	%rd73, %rd46, %rd72;
	ld.global.f64 	%fd241, [%rd73];
	add.s64 	%rd74, %rd71, %rd52;
	ld.global.u32 	%r44, [%rd74];
	mul.wide.s32 	%rd75, %r44, 8;
	add.s64 	%rd76, %rd46, %rd75;
	ld.global.f64 	%fd242, [%rd76];
	add.s64 	%rd77, %rd74, %rd52;
	ld.global.u32 	%r45, [%rd77];
	mul.wide.s32 	%rd78, %r45, 8;
	add.s64 	%rd79, %rd46, %rd78;
	ld.global.f64 	%fd243, [%rd79];
	add.s64 	%rd80, %rd77, %rd52;
	ld.global.u32 	%r46, [%rd80];
	mul.wide.s32 	%rd81, %r46, 8;
	add.s64 	%rd82, %rd46, %rd81;
	ld.global.f64 	%fd244, [%rd82];
	add.s64 	%rd83, %rd80, %rd52;
	ld.global.u32 	%r47, [%rd83];
	mul.wide.s32 	%rd84, %r47, 8;
	add.s64 	%rd85, %rd46, %rd84;
	ld.global.f64 	%fd245, [%rd85];
	add.s64 	%rd86, %rd83, %rd52;
	ld.global.u32 	%r48, [%rd86];
	mul.wide.s32 	%rd87, %r48, 8;
	add.s64 	%rd88, %rd46, %rd87;
	ld.global.f64 	%fd246, [%rd88];
	add.s64 	%rd89, %rd86, %rd52;
	ld.global.u32 	%r49, [%rd89];
	mul.wide.s32 	%rd90, %r49, 8;
	add.s64 	%rd91, %rd46, %rd90;
	ld.global.f64 	%fd247, [%rd91];
	add.s64 	%rd92, %rd89, %rd52;
	ld.global.u32 	%r50, [%rd92];
	mul.wide.s32 	%rd93, %r50, 8;
	add.s64 	%rd94, %rd46, %rd93;
	ld.global.f64 	%fd248, [%rd94];
	add.s64 	%rd95, %rd92, %rd52;
	ld.global.u32 	%r51, [%rd95];
	mul.wide.s32 	%rd96, %r51, 8;
	add.s64 	%rd97, %rd46, %rd96;
	ld.global.f64 	%fd249, [%rd97];
	add.s64 	%rd98, %rd95, %rd52;
	ld.global.u32 	%r52, [%rd98];
	mul.wide.s32 	%rd99, %r52, 8;
	add.s64 	%rd100, %rd46, %rd99;
	ld.global.f64 	%fd250, [%rd100];
	add.s64 	%rd101, %rd98, %rd52;
	ld.global.u32 	%r53, [%rd101];
	mul.wide.s32 	%rd102, %r53, 8;
	add.s64 	%rd103, %rd46, %rd102;
	ld.global.f64 	%fd251, [%rd103];
	mov.f64 	%fd252, 0d4008000000000000;
	div.rn.f64 	%fd253, %fd252, %fd14;
	sub.f64 	%fd254, %fd234, %fd235;
	add.f64 	%fd255, %fd254, %fd240;
	sub.f64 	%fd256, %fd255, %fd241;
	add.f64 	%fd257, %fd256, %fd242;
	sub.f64 	%fd258, %fd257, %fd243;
	add.f64 	%fd259, %fd258, %fd244;
	sub.f64 	%fd260, %fd259, %fd245;
	add.f64 	%fd261, %fd260, %fd246;
	sub.f64 	%fd262, %fd261, %fd247;
	fma.rn.f64 	%fd263, %fd156, %fd203, %fd1248;
	mul.f64 	%fd264, %fd263, 0d3FE0000000000000;
	div.rn.f64 	%fd265, %fd264, 0d4008000000000000;
	add.f64 	%fd266, %fd265, %fd262;
	mul.f64 	%fd267, %fd253, %fd266;
	sub.f64 	%fd268, %fd236, %fd237;
	add.f64 	%fd269, %fd268, %fd240;
	sub.f64 	%fd270, %fd269, %fd241;
	sub.f64 	%fd271, %fd270, %fd242;
	add.f64 	%fd272, %fd271, %fd243;
	add.f64 	%fd273, %fd272, %fd248;
	sub.f64 	%fd274, %fd273, %fd249;
	add.f64 	%fd275, %fd274, %fd250;
	sub.f64 	%fd276, %fd275, %fd251;
	fma.rn.f64 	%fd277, %fd165, %fd203, %fd1249;
	mul.f64 	%fd278, %fd277, 0d3FE0000000000000;
	div.rn.f64 	%fd279, %fd278, 0d4008000000000000;
	add.f64 	%fd280, %fd279, %fd276;
	mul.f64 	%fd281, %fd253, %fd280;
	sub.f64 	%fd282, %fd238, %fd239;
	add.f64 	%fd283, %fd282, %fd244;
	sub.f64 	%fd284, %fd283, %fd245;
	sub.f64 	%fd285, %fd284, %fd246;
	add.f64 	%fd286, %fd285, %fd247;
	add.f64 	%fd287, %fd286, %fd248;
	sub.f64 	%fd288, %fd287, %fd249;
	sub.f64 	%fd289, %fd288, %fd250;
	add.f64 	%fd290, %fd289, %fd251;
	fma.rn.f64 	%fd291, %fd175, %fd203, %fd1250;
	mul.f64 	%fd292, %fd291, 0d3FE0000000000000;
	div.rn.f64 	%fd293, %fd292, 0d4008000000000000;
	add.f64 	%fd294, %fd293, %fd290;
	mul.f64 	%fd295, %fd253, %fd294;
	add.f64 	%fd296, %fd233, %fd235;
	add.f64 	%fd297, %fd234, %fd296;
	add.f64 	%fd298, %fd297, %fd237;
	add.f64 	%fd299, %fd236, %fd298;
	add.f64 	%fd300, %fd299, %fd239;
	add.f64 	%fd301, %fd238, %fd300;
	add.f64 	%fd302, %fd301, %fd241;
	add.f64 	%fd303, %fd240, %fd302;
	add.f64 	%fd304, %fd303, %fd243;
	add.f64 	%fd305, %fd242, %fd304;
	add.f64 	%fd306, %fd305, %fd245;
	add.f64 	%fd307, %fd244, %fd306;
	add.f64 	%fd308, %fd307, %fd247;
	add.f64 	%fd309, %fd246, %fd308;
	add.f64 	%fd310, %fd309, %fd249;
	add.f64 	%fd311, %fd248, %fd310;
	add.f64 	%fd312, %fd311, %fd251;
	add.f64 	%fd313, %fd250, %fd312;
	mul.f64 	%fd314, %fd156, %fd267;
	mul.f64 	%fd315, %fd165, %fd281;
	add.f64 	%fd316, %fd314, %fd315;
	mul.f64 	%fd317, %fd175, %fd295;
	add.f64 	%fd318, %fd317, %fd316;
	fma.rn.f64 	%fd319, %fd1, %fd318, %fd313;
	mul.f64 	%fd320, %fd319, 0d3FD5555555555555;
	mul.f64 	%fd321, %fd1248, %fd267;
	mul.f64 	%fd322, %fd1249, %fd281;
	add.f64 	%fd323, %fd321, %fd322;
	mul.f64 	%fd324, %fd1250, %fd295;
	add.f64 	%fd325, %fd324, %fd323;
	mul.f64 	%fd326, %fd325, 0d3FD0000000000000;
	mul.f64 	%fd327, %fd267, %fd267;
	add.f64 	%fd328, %fd327, 0dBFE5555555555555;
	mul.f64 	%fd329, %fd281, %fd281;
	add.f64 	%fd330, %fd328, %fd329;
	mul.f64 	%fd331, %fd295, %fd295;
	add.f64 	%fd332, %fd331, %fd330;
	mul.f64 	%fd333, %fd332, %fd326;
	sub.f64 	%fd334, %fd320, %fd333;
	mul.f64 	%fd335, %fd14, 0dBFC5555555555555;
	add.f64 	%fd336, %fd327, %fd329;
	add.f64 	%fd337, %fd331, %fd336;
	fma.rn.f64 	%fd338, %fd335, %fd337, %fd334;
	neg.f64 	%fd339, %fd267;
	mul.f64 	%fd340, %fd156, %fd339;
	sub.f64 	%fd341, %fd340, %fd315;
	sub.f64 	%fd342, %fd341, %fd317;
	mul.f64 	%fd343, %fd342, 0d3FE0000000000000;
	sub.f64 	%fd344, %fd1241, %fd1243;
	mul.f64 	%fd345, %fd344, 0d3FB5555555555555;
	mul.f64 	%fd346, %fd345, %fd337;
	mul.f64 	%fd347, %fd337, 0d3FE0000000000000;
	mov.f64 	%fd348, 0d3FD5555555555555;
	sub.f64 	%fd349, %fd348, %fd347;
	mul.f64 	%fd350, %fd203, %fd349;
	sub.f64 	%fd351, %fd350, %fd346;
	mul.f64 	%fd352, %fd343, %fd351;
	sub.f64 	%fd353, %fd338, %fd352;
	mul.f64 	%fd354, %fd319, 0d3FAC71C71C71C71C;
	mul.f64 	%fd355, %fd14, 0d3FB5555555555555;
	mul.f64 	%fd356, %fd267, 0dC000000000000000;
	add.f64 	%fd357, %fd356, %fd327;
	add.f64 	%fd358, %fd357, %fd329;
	add.f64 	%fd359, %fd331, %fd358;
	mul.f64 	%fd360, %fd359, 0d3FD5555555555555;
	sub.f64 	%fd361, %fd360, %fd327;
	mul.f64 	%fd362, %fd355, %fd361;
	sub.f64 	%fd363, %fd354, %fd362;
	add.f64 	%fd364, %fd267, 0dBFF0000000000000;
	fma.rn.f64 	%fd365, %fd1248, %fd364, %fd322;
	add.f64 	%fd366, %fd324, %fd365;
	mul.f64 	%fd367, %fd366, 0d3FC0000000000000;
	mov.f64 	%fd368, 0dBFCC71C71C71C71C;
	sub.f64 	%fd369, %fd368, %fd327;
	add.f64 	%fd370, %fd369, %fd360;
	mul.f64 	%fd371, %fd367, %fd370;
	sub.f64 	%fd372, %fd363, %fd371;
	sub.f64 	%fd373, %fd156, %fd314;
	sub.f64 	%fd374, %fd373, %fd315;
	sub.f64 	%fd375, %fd374, %fd317;
	mul.f64 	%fd376, %fd375, 0d3FB0000000000000;
	add.f64 	%fd377, %fd203, %fd203;
	mul.f64 	%fd378, %fd377, %fd267;
	mul.f64 	%fd379, %fd267, %fd378;
	sub.f64 	%fd380, %fd1243, %fd1241;
	mul.f64 	%fd381, %fd380, %fd267;
	mul.f64 	%fd382, %fd377, %fd359;
	fma.rn.f64 	%fd383, %fd267, %fd381, %fd382;
	mul.f64 	%fd384, %fd383, 0d3FD5555555555555;
	sub.f64 	%fd385, %fd379, %fd384;
	mul.f64 	%fd386, %fd203, 0d4010000000000000;
	mul.f64 	%fd387, %fd344, %fd359;
	sub.f64 	%fd388, %fd386, %fd387;
	fma.rn.f64 	%fd389, %fd388, 0d3FBC71C71C71C71C, %fd385;
	mul.f64 	%fd390, %fd376, %fd389;
	sub.f64 	%fd391, %fd372, %fd390;
	add.f64 	%fd392, %fd267, %fd267;
	add.f64 	%fd393, %fd392, %fd327;
	add.f64 	%fd394, %fd393, %fd329;
	add.f64 	%fd395, %fd331, %fd394;
	mul.f64 	%fd396, %fd395, 0d3FD5555555555555;
	sub.f64 	%fd397, %fd396, %fd327;
	mul.f64 	%fd398, %fd355, %fd397;
	sub.f64 	%fd399, %fd354, %fd398;
	add.f64 	%fd400, %fd1248, %fd321;
	add.f64 	%fd401, %fd400, %fd322;
	add.f64 	%fd402, %fd324, %fd401;
	mul.f64 	%fd403, %fd402, 0d3FC0000000000000;
	add.f64 	%fd404, %fd369, %fd396;
	mul.f64 	%fd405, %fd403, %fd404;
	sub.f64 	%fd406, %fd399, %fd405;
	add.f64 	%fd407, %fd156, %fd314;
	add.f64 	%fd408, %fd407, %fd315;
	add.f64 	%fd409, %fd317, %fd408;
	mul.f64 	%fd410, %fd409, 0d3FB0000000000000;
	mul.f64 	%fd411, %fd203, 0dC000000000000000;
	mul.f64 	%fd412, %fd411, %fd267;
	mul.f64 	%fd413, %fd203, 0dC010000000000000;
	sub.f64 	%fd414, %fd356, %fd327;
	sub.f64 	%fd415, %fd414, %fd329;
	sub.f64 	%fd416, %fd415, %fd331;
	fma.rn.f64 	%fd417, %fd1243, %fd416, %fd413;
	fma.rn.f64 	%fd418, %fd1241, %fd395, %fd417;
	mul.f64 	%fd419, %fd418, 0d3FBC71C71C71C71C;
	fma.rn.f64 	%fd420, %fd267, %fd412, %fd419;
	mul.f64 	%fd421, %fd267, %fd392;
	fma.rn.f64 	%fd422, %fd267, 0d4010000000000000, %fd421;
	add.f64 	%fd423, %fd281, %fd281;
	mul.f64 	%fd424, %fd281, %fd423;
	add.f64 	%fd425, %fd422, %fd424;
	add.f64 	%fd426, %fd295, %fd295;
	fma.rn.f64 	%fd427, %fd295, %fd426, %fd425;
	mul.f64 	%fd428, %fd203, %fd427;
	fma.rn.f64 	%fd429, %fd267, %fd381, %fd428;
	fma.rn.f64 	%fd430, %fd429, 0d3FD5555555555555, %fd420;
	mul.f64 	%fd431, %fd410, %fd430;
	sub.f64 	%fd432, %fd406, %fd431;
	sub.f64 	%fd433, %fd327, %fd423;
	add.f64 	%fd434, %fd329, %fd433;
	add.f64 	%fd435, %fd331, %fd434;
	mul.f64 	%fd436, %fd435, 0d3FD5555555555555;
	sub.f64 	%fd437, %fd436, %fd329;
	mul.f64 	%fd438, %fd355, %fd437;
	sub.f64 	%fd439, %fd354, %fd438;
	add.f64 	%fd440, %fd281, 0dBFF0000000000000;
	mul.f64 	%fd441, %fd1249, %fd440;
	add.f64 	%fd442, %fd321, %fd441;
	add.f64 	%fd443, %fd324, %fd442;
	mul.f64 	%fd444, %fd443, 0d3FC0000000000000;
	sub.f64 	%fd445, %fd368, %fd329;
	add.f64 	%fd446, %fd445, %fd436;
	mul.f64 	%fd447, %fd444, %fd446;
	sub.f64 	%fd448, %fd439, %fd447;
	sub.f64 	%fd449, %fd165, %fd314;
	sub.f64 	%fd450, %fd449, %fd315;
	sub.f64 	%fd451, %fd450, %fd317;
	mul.f64 	%fd452, %fd451, 0d3FB0000000000000;
	mul.f64 	%fd453, %fd377, %fd281;
	mul.f64 	%fd454, %fd281, %fd453;
	mul.f64 	%fd455, %fd380, %fd281;
	mul.f64 	%fd456, %fd377, %fd435;
	fma.rn.f64 	%fd457, %fd281, %fd455, %fd456;
	mul.f64 	%fd458, %fd457, 0d3FD5555555555555;
	sub.f64 	%fd459, %fd454, %fd458;
	mul.f64 	%fd460, %fd344, %fd435;
	sub.f64 	%fd461, %fd386, %fd460;
	fma.rn.f64 	%fd462, %fd461, 0d3FBC71C71C71C71C, %fd459;
	mul.f64 	%fd463, %fd452, %fd462;
	sub.f64 	%fd464, %fd448, %fd463;
	add.f64 	%fd465, %fd327, %fd423;
	add.f64 	%fd466, %fd329, %fd465;
	add.f64 	%fd467, %fd331, %fd466;
	mul.f64 	%fd468, %fd467, 0d3FD5555555555555;
	sub.f64 	%fd469, %fd468, %fd329;
	mul.f64 	%fd470, %fd355, %fd469;
	sub.f64 	%fd471, %fd354, %fd470;
	add.f64 	%fd472, %fd1249, %fd321;
	add.f64 	%fd473, %fd472, %fd322;
	add.f64 	%fd474, %fd324, %fd473;
	mul.f64 	%fd475, %fd474, 0d3FC0000000000000;
	add.f64 	%fd476, %fd445, %fd468;
	mul.f64 	%fd477, %fd475, %fd476;
	sub.f64 	%fd478, %fd471, %fd477;
	add.f64 	%fd479, %fd165, %fd314;
	add.f64 	%fd480, %fd479, %fd315;
	add.f64 	%fd481, %fd317, %fd480;
	mul.f64 	%fd482, %fd481, 0d3FB0000000000000;
	mul.f64 	%fd483, %fd411, %fd281;
	mul.f64 	%fd484, %fd267, %fd339;
	sub.f64 	%fd485, %fd484, %fd423;
	sub.f64 	%fd486, %fd485, %fd329;
	sub.f64 	%fd487, %fd486, %fd331;
	fma.rn.f64 	%fd488, %fd1243, %fd487, %fd413;
	fma.rn.f64 	%fd489, %fd1241, %fd467, %fd488;
	mul.f64 	%fd490, %fd489, 0d3FBC71C71C71C71C;
	fma.rn.f64 	%fd491, %fd281, %fd483, %fd490;
	mul.f64 	%fd492, %fd281, 0d4010000000000000;
	fma.rn.f64 	%fd493, %fd267, %fd392, %fd492;
	add.f64 	%fd494, %fd493, %fd424;
	fma.rn.f64 	%fd495, %fd295, %fd426, %fd494;
	mul.f64 	%fd496, %fd203, %fd495;
	fma.rn.f64 	%fd497, %fd281, %fd455, %fd496;
	fma.rn.f64 	%fd498, %fd497, 0d3FD5555555555555, %fd491;
	mul.f64 	%fd499, %fd482, %fd498;
	sub.f64 	%fd500, %fd478, %fd499;
	add.f64 	%fd501, %fd295, 0dC000000000000000;
	mul.f64 	%fd502, %fd295, %fd501;
	add.f64 	%fd503, %fd336, %fd502;
	mul.f64 	%fd504, %fd503, 0d3FD5555555555555;
	sub.f64 	%fd505, %fd504, %fd331;
	mul.f64 	%fd506, %fd355, %fd505;
	sub.f64 	%fd507, %fd354, %fd506;
	add.f64 	%fd508, %fd295, 0dBFF0000000000000;
	mul.f64 	%fd509, %fd1250, %fd508;
	add.f64 	%fd510, %fd323, %fd509;
	mul.f64 	%fd511, %fd510, 0d3FC0000000000000;
	sub.f64 	%fd512, %fd368, %fd331;
	add.f64 	%fd513, %fd512, %fd504;
	mul.f64 	%fd514, %fd511, %fd513;
	sub.f64 	%fd515, %fd507, %fd514;
	fma.rn.f64 	%fd516, %fd175, %fd508, %fd316;
	mul.f64 	%fd517, %fd516, 0d3FB0000000000000;
	mul.f64 	%fd518, %fd411, %fd295;
	sub.f64 	%fd519, %fd484, %fd329;
	mov.f64 	%fd520, 0d4000000000000000;
	sub.f64 	%fd521, %fd520, %fd295;
	fma.rn.f64 	%fd522, %fd295, %fd521, %fd519;
	fma.rn.f64 	%fd523, %fd1243, %fd522, %fd413;
	fma.rn.f64 	%fd524, %fd1241, %fd503, %fd523;
	mul.f64 	%fd525, %fd524, 0d3FBC71C71C71C71C;
	fma.rn.f64 	%fd526, %fd295, %fd518, %fd525;
	mul.f64 	%fd527, %fd380, %fd295;
	fma.rn.f64 	%fd528, %fd267, %fd392, %fd424;
	add.f64 	%fd529, %fd426, 0dC010000000000000;
	fma.rn.f64 	%fd530, %fd295, %fd529, %fd528;
	mul.f64 	%fd531, %fd203, %fd530;
	fma.rn.f64 	%fd532, %fd295, %fd527, %fd531;
	fma.rn.f64 	%fd533, %fd532, 0d3FD5555555555555, %fd526;
	mul.f64 	%fd534, %fd517, %fd533;
	sub.f64 	%fd535, %fd515, %fd534;
	add.f64 	%fd536, %fd295, 0d4000000000000000;
	mul.f64 	%fd537, %fd295, %fd536;
	add.f64 	%fd538, %fd336, %fd537;
	mul.f64 	%fd539, %fd538, 0d3FD5555555555555;
	sub.f64 	%fd540, %fd539, %fd331;
	mul.f64 	%fd541, %fd355, %fd540;
	sub.f64 	%fd542, %fd354, %fd541;
	add.f64 	%fd543, %fd1250, %fd321;
	add.f64 	%fd544, %fd543, %fd322;
	add.f64 	%fd545, %fd324, %fd544;
	mul.f64 	%fd546, %fd545, 0d3FC0000000000000;
	add.f64 	%fd547, %fd512, %fd539;
	mul.f64 	%fd548, %fd546, %fd547;
	sub.f64 	%fd549, %fd542, %fd548;
	add.f64 	%fd550, %fd175, %fd314;
	add.f64 	%fd551, %fd550, %fd315;
	add.f64 	%fd552, %fd317, %fd551;
	mul.f64 	%fd553, %fd552, 0d3FB0000000000000;
	mov.f64 	%fd554, 0dC000000000000000;
	sub.f64 	%fd555, %fd554, %fd295;
	fma.rn.f64 	%fd556, %fd295, %fd555, %fd519;
	fma.rn.f64 	%fd557, %fd1243, %fd556, %fd413;
	fma.rn.f64 	%fd558, %fd1241, %fd538, %fd557;
	mul.f64 	%fd559, %fd558, 0d3FBC71C71C71C71C;
	fma.rn.f64 	%fd560, %fd295, %fd518, %fd559;
	add.f64 	%fd561, %fd426, 0d4010000000000000;
	fma.rn.f64 	%fd562, %fd295, %fd561, %fd528;
	mul.f64 	%fd563, %fd203, %fd562;
	fma.rn.f64 	%fd564, %fd295, %fd527, %fd563;
	fma.rn.f64 	%fd565, %fd564, 0d3FD5555555555555, %fd560;
	mul.f64 	%fd566, %fd553, %fd565;
	sub.f64 	%fd567, %fd549, %fd566;
	mul.f64 	%fd568, %fd319, 0d3F9C71C71C71C71C;
	mul.f64 	%fd569, %fd14, 0d3FA5555555555555;
	add.f64 	%fd570, %fd267, %fd281;
	sub.f64 	%fd571, %fd357, %fd423;
	add.f64 	%fd572, %fd329, %fd571;
	add.f64 	%fd573, %fd331, %fd572;
	mul.f64 	%fd574, %fd573, 0d3FD5555555555555;
	mul.f64 	%fd575, %fd570, %fd570;
	sub.f64 	%fd576, %fd574, %fd575;
	mul.f64 	%fd577, %fd569, %fd576;
	sub.f64 	%fd578, %fd568, %fd577;
	fma.rn.f64 	%fd579, %fd1248, %fd364, %fd441;
	add.f64 	%fd580, %fd324, %fd579;
	mul.f64 	%fd581, %fd580, 0d3FB0000000000000;
	mul.f64 	%fd582, %fd392, %fd281;
	sub.f64 	%fd583, %fd369, %fd582;
	sub.f64 	%fd584, %fd583, %fd329;
	add.f64 	%fd585, %fd584, %fd574;
	mul.f64 	%fd586, %fd581, %fd585;
	sub.f64 	%fd587, %fd578, %fd586;
	add.f64 	%fd588, %fd156, %fd165;
	sub.f64 	%fd589, %fd588, %fd314;
	sub.f64 	%fd590, %fd589, %fd315;
	sub.f64 	%fd591, %fd590, %fd317;
	mul.f64 	%fd592, %fd591, 0d3FA0000000000000;
	mul.f64 	%fd593, %fd377, %fd570;
	mul.f64 	%fd594, %fd570, %fd593;
	mul.f64 	%fd595, %fd344, %fd570;
	mul.f64 	%fd596, %fd570, %fd595;
	mul.f64 	%fd597, %fd377, %fd573;
	sub.f64 	%fd598, %fd596, %fd597;
	fma.rn.f64 	%fd599, %fd598, 0d3FD5555555555555, %fd594;
	mul.f64 	%fd600, %fd344, %fd573;
	sub.f64 	%fd601, %fd386, %fd600;
	fma.rn.f64 	%fd602, %fd601, 0d3FBC71C71C71C71C, %fd599;
	mul.f64 	%fd603, %fd592, %fd602;
	sub.f64 	%fd604, %fd587, %fd603;
	add.f64 	%fd605, %fd393, %fd423;
	add.f64 	%fd606, %fd329, %fd605;
	add.f64 	%fd607, %fd331, %fd606;
	mul.f64 	%fd608, %fd607, 0d3FD5555555555555;
	sub.f64 	%fd609, %fd608, %fd575;
	mul.f64 	%fd610, %fd569, %fd609;
	sub.f64 	%fd611, %fd568, %fd610;
	add.f64 	%fd612, %fd1248, %fd1249;
	add.f64 	%fd613, %fd612, %fd321;
	add.f64 	%fd614, %fd613, %fd322;
	add.f64 	%fd615, %fd324, %fd614;
	mul.f64 	%fd616, %fd615, 0d3FB0000000000000;
	add.f64 	%fd617, %fd584, %fd608;
	mul.f64 	%fd618, %fd616, %fd617;
	sub.f64 	%fd619, %fd611, %fd618;
	add.f64 	%fd620, %fd267, 0d3FF0000000000000;
	neg.f64 	%fd621, %fd620;
	mul.f64 	%fd622, %fd156, %fd621;
	add.f64 	%fd623, %fd281, 0d3FF0000000000000;
	mul.f64 	%fd624, %fd165, %fd623;
	sub.f64 	%fd625, %fd622, %fd624;
	sub.f64 	%fd626, %fd625, %fd317;
	mul.f64 	%fd627, %fd626, 0d3FA0000000000000;
	mul.f64 	%fd628, %fd377, %fd607;
	sub.f64 	%fd629, %fd628, %fd596;
	mul.f64 	%fd630, %fd629, 0d3FD5555555555555;
	sub.f64 	%fd631, %fd594, %fd630;
	mul.f64 	%fd632, %fd344, %fd607;
	sub.f64 	%fd633, %fd386, %fd632;
	fma.rn.f64 	%fd634, %fd633, 0d3FBC71C71C71C71C, %fd631;
	mul.f64 	%fd635, %fd627, %fd634;
	sub.f64 	%fd636, %fd619, %fd635;
	sub.f64 	%fd637, %fd267, %fd281;
	add.f64 	%fd638, %fd357, %fd423;
	add.f64 	%fd639, %fd329, %fd638;
	add.f64 	%fd640, %fd331, %fd639;
	mul.f64 	%fd641, %fd640, 0d3FD5555555555555;
	mul.f64 	%fd642, %fd637, %fd637;
	sub.f64 	%fd643, %fd641, %fd642;
	mul.f64 	%fd644, %fd569, %fd643;
	sub.f64 	%fd645, %fd568, %fd644;
	fma.rn.f64 	%fd646, %fd1248, %fd364, %fd1249;
	add.f64 	%fd647, %fd646, %fd322;
	add.f64 	%fd648, %fd324, %fd647;
	mul.f64 	%fd649, %fd648, 0d3FB0000000000000;
	add.f64 	%fd650, %fd369, %fd582;
	sub.f64 	%fd651, %fd650, %fd329;
	add.f64 	%fd652, %fd651, %fd641;
	mul.f64 	%fd653, %fd649, %fd652;
	sub.f64 	%fd654, %fd645, %fd653;
	sub.f64 	%fd655, %fd373, %fd624;
	sub.f64 	%fd656, %fd655, %fd317;
	mul.f64 	%fd657, %fd656, 0d3FA0000000000000;
	mul.f64 	%fd658, %fd377, %fd637;
	mul.f64 	%fd659, %fd637, %fd658;
	mul.f64 	%fd660, %fd344, %fd637;
	mul.f64 	%fd661, %fd377, %fd640;
	mul.f64 	%fd662, %fd637, %fd660;
	sub.f64 	%fd663, %fd661, %fd662;
	mul.f64 	%fd664, %fd663, 0d3FD5555555555555;
	sub.f64 	%fd665, %fd659, %fd664;
	mul.f64 	%fd666, %fd344, %fd640;
	sub.f64 	%fd667, %fd386, %fd666;
	fma.rn.f64 	%fd668, %fd667, 0d3FBC71C71C71C71C, %fd665;
	mul.f64 	%fd669, %fd657, %fd668;
	sub.f64 	%fd670, %fd654, %fd669;
	sub.f64 	%fd671, %fd393, %fd423;
	add.f64 	%fd672, %fd329, %fd671;
	add.f64 	%fd673, %fd331, %fd672;
	mul.f64 	%fd674, %fd673, 0d3FD5555555555555;
	sub.f64 	%fd675, %fd674, %fd642;
	mul.f64 	%fd676, %fd569, %fd675;
	sub.f64 	%fd677, %fd568, %fd676;
	fma.rn.f64 	%fd678, %fd1248, %fd620, %fd441;
	add.f64 	%fd679, %fd324, %fd678;
	mul.f64 	%fd680, %fd679, 0d3FB0000000000000;
	add.f64 	%fd681, %fd651, %fd674;
	mul.f64 	%fd682, %fd680, %fd681;
	sub.f64 	%fd683, %fd677, %fd682;
	mul.f64 	%fd684, %fd156, %fd620;
	sub.f64 	%fd685, %fd165, %fd684;
	sub.f64 	%fd686, %fd685, %fd315;
	sub.f64 	%fd687, %fd686, %fd317;
	mul.f64 	%fd688, %fd687, 0d3FA0000000000000;
	mul.f64 	%fd689, %fd377, %fd673;
	sub.f64 	%fd690, %fd689, %fd662;
	mul.f64 	%fd691, %fd690, 0d3FD5555555555555;
	sub.f64 	%fd692, %fd659, %fd691;
	mul.f64 	%fd693, %fd344, %fd673;
	sub.f64 	%fd694, %fd386, %fd693;
	fma.rn.f64 	%fd695, %fd694, 0d3FBC71C71C71C71C, %fd692;
	mul.f64 	%fd696, %fd688, %fd695;
	sub.f64 	%fd697, %fd683, %fd696;
	add.f64 	%fd698, %fd267, %fd295;
	add.f64 	%fd699, %fd358, %fd502;
	mul.f64 	%fd700, %fd699, 0d3FD5555555555555;
	mul.f64 	%fd701, %fd698, %fd698;
	sub.f64 	%fd702, %fd700, %fd701;
	mul.f64 	%fd703, %fd569, %fd702;
	sub.f64 	%fd704, %fd568, %fd703;
	add.f64 	%fd705, %fd365, %fd509;
	mul.f64 	%fd706, %fd705, 0d3FB0000000000000;
	mul.f64 	%fd707, %fd392, %fd295;
	sub.f64 	%fd708, %fd369, %fd707;
	sub.f64 	%fd709, %fd708, %fd331;
	add.f64 	%fd710, %fd709, %fd700;
	mul.f64 	%fd711, %fd706, %fd710;
	sub.f64 	%fd712, %fd704, %fd711;
	add.f64 	%fd713, %fd156, %fd175;
	sub.f64 	%fd714, %fd713, %fd314;
	sub.f64 	%fd715, %fd714, %fd315;
	sub.f64 	%fd716, %fd715, %fd317;
	mul.f64 	%fd717, %fd716, 0d3FA0000000000000;
	mul.f64 	%fd718, %fd377, %fd698;
	mul.f64 	%fd719, %fd698, %fd718;
	mul.f64 	%fd720, %fd344, %fd698;
	mul.f64 	%fd721, %fd698, %fd720;
	mul.f64 	%fd722, %fd377, %fd699;
	sub.f64 	%fd723, %fd721, %fd722;
	fma.rn.f64 	%fd724, %fd723, 0d3FD5555555555555, %fd719;
	mul.f64 	%fd725, %fd344, %fd699;
	sub.f64 	%fd726, %fd386, %fd725;
	fma.rn.f64 	%fd727, %fd726, 0d3FBC71C71C71C71C, %fd724;
	mul.f64 	%fd728, %fd717, %fd727;
	sub.f64 	%fd729, %fd712, %fd728;
	add.f64 	%fd730, %fd394, %fd537;
	mul.f64 	%fd731, %fd730, 0d3FD5555555555555;
	sub.f64 	%fd732, %fd731, %fd701;
	mul.f64 	%fd733, %fd569, %fd732;
	sub.f64 	%fd734, %fd568, %fd733;
	add.f64 	%fd735, %fd1248, %fd1250;
	add.f64 	%fd736, %fd735, %fd321;
	add.f64 	%fd737, %fd736, %fd322;
	add.f64 	%fd738, %fd324, %fd737;
	mul.f64 	%fd739, %fd738, 0d3FB0000000000000;
	add.f64 	%fd740, %fd709, %fd731;
	mul.f64 	%fd741, %fd739, %fd740;
	sub.f64 	%fd742, %fd734, %fd741;
	sub.f64 	%fd743, %fd622, %fd315;
	add.f64 	%fd744, %fd295, 0d3FF0000000000000;
	mul.f64 	%fd745, %fd175, %fd744;
	sub.f64 	%fd746, %fd743, %fd745;
	mul.f64 	%fd747, %fd746, 0d3FA0000000000000;
	mul.f64 	%fd748, %fd377, %fd730;
	sub.f64 	%fd749, %fd748, %fd721;
	mul.f64 	%fd750, %fd749, 0d3FD5555555555555;
	sub.f64 	%fd751, %fd719, %fd750;
	mul.f64 	%fd752, %fd344, %fd730;
	sub.f64 	%fd753, %fd386, %fd752;
	fma.rn.f64 	%fd754, %fd753, 0d3FBC71C71C71C71C, %fd751;
	mul.f64 	%fd755, %fd747, %fd754;
	sub.f64 	%fd756, %fd742, %fd755;
	sub.f64 	%fd757, %fd267, %fd295;
	add.f64 	%fd758, %fd358, %fd537;
	mul.f64 	%fd759, %fd758, 0d3FD5555555555555;
	mul.f64 	%fd760, %fd757, %fd757;
	sub.f64 	%fd761, %fd759, %fd760;
	mul.f64 	%fd762, %fd569, %fd761;
	sub.f64 	%fd763, %fd568, %fd762;
	fma.rn.f64 	%fd764, %fd1248, %fd364, %fd1250;
	add.f64 	%fd765, %fd764, %fd322;
	add.f64 	%fd766, %fd324, %fd765;
	mul.f64 	%fd767, %fd766, 0d3FB0000000000000;
	add.f64 	%fd768, %fd369, %fd707;
	sub.f64 	%fd769, %fd768, %fd331;
	add.f64 	%fd770, %fd769, %fd759;
	mul.f64 	%fd771, %fd767, %fd770;
	sub.f64 	%fd772, %fd763, %fd771;
	sub.f64 	%fd773, %fd374, %fd745;
	mul.f64 	%fd774, %fd773, 0d3FA0000000000000;
	mul.f64 	%fd775, %fd377, %fd757;
	mul.f64 	%fd776, %fd757, %fd775;
	mul.f64 	%fd777, %fd344, %fd757;
	mul.f64 	%fd778, %fd377, %fd758;
	mul.f64 	%fd779, %fd757, %fd777;
	sub.f64 	%fd780, %fd778, %fd779;
	mul.f64 	%fd781, %fd780, 0d3FD5555555555555;
	sub.f64 	%fd782, %fd776, %fd781;
	mul.f64 	%fd783, %fd344, %fd758;
	sub.f64 	%fd784, %fd386, %fd783;
	fma.rn.f64 	%fd785, %fd784, 0d3FBC71C71C71C71C, %fd782;
	mul.f64 	%fd786, %fd774, %fd785;
	sub.f64 	%fd787, %fd772, %fd786;
	add.f64 	%fd788, %fd394, %fd502;
	mul.f64 	%fd789, %fd788, 0d3FD5555555555555;
	sub.f64 	%fd790, %fd789, %fd760;
	mul.f64 	%fd791, %fd569, %fd790;
	sub.f64 	%fd792, %fd568, %fd791;
	fma.rn.f64 	%fd793, %fd1248, %fd620, %fd322;
	add.f64 	%fd794, %fd793, %fd509;
	mul.f64 	%fd795, %fd794, 0d3FB0000000000000;
	add.f64 	%fd796, %fd769, %fd789;
	mul.f64 	%fd797, %fd795, %fd796;
	sub.f64 	%fd798, %fd792, %fd797;
	sub.f64 	%fd799, %fd175, %fd684;
	sub.f64 	%fd800, %fd799, %fd315;
	sub.f64 	%fd801, %fd800, %fd317;
	mul.f64 	%fd802, %fd801, 0d3FA0000000000000;
	mul.f64 	%fd803, %fd377, %fd788;
	sub.f64 	%fd804, %fd803, %fd779;
	mul.f64 	%fd805, %fd804, 0d3FD5555555555555;
	sub.f64 	%fd806, %fd776, %fd805;
	mul.f64 	%fd807, %fd344, %fd788;
	sub.f64 	%fd808, %fd386, %fd807;
	fma.rn.f64 	%fd809, %fd808, 0d3FBC71C71C71C71C, %fd806;
	mul.f64 	%fd810, %fd802, %fd809;
	sub.f64 	%fd811, %fd798, %fd810;
	add.f64 	%fd812, %fd281, %fd295;
	add.f64 	%fd813, %fd502, %fd434;
	mul.f64 	%fd814, %fd813, 0d3FD5555555555555;
	mul.f64 	%fd815, %fd812, %fd812;
	sub.f64 	%fd816, %fd814, %fd815;
	mul.f64 	%fd817, %fd569, %fd816;
	sub.f64 	%fd818, %fd568, %fd817;
	add.f64 	%fd819, %fd509, %fd442;
	mul.f64 	%fd820, %fd819, 0d3FB0000000000000;
	mul.f64 	%fd821, %fd295, %fd423;
	sub.f64 	%fd822, %fd445, %fd821;
	sub.f64 	%fd823, %fd822, %fd331;
	add.f64 	%fd824, %fd823, %fd814;
	mul.f64 	%fd825, %fd820, %fd824;
	sub.f64 	%fd826, %fd818, %fd825;
	add.f64 	%fd827, %fd165, %fd175;
	sub.f64 	%fd828, %fd827, %fd314;
	sub.f64 	%fd829, %fd828, %fd315;
	sub.f64 	%fd830, %fd829, %fd317;
	mul.f64 	%fd831, %fd830, 0d3FA0000000000000;
	mul.f64 	%fd832, %fd377, %fd812;
	mul.f64 	%fd833, %fd812, %fd832;
	mul.f64 	%fd834, %fd344, %fd812;
	mul.f64 	%fd835, %fd812, %fd834;
	mul.f64 	%fd836, %fd377, %fd813;
	sub.f64 	%fd837, %fd835, %fd836;
	fma.rn.f64 	%fd838, %fd837, 0d3FD5555555555555, %fd833;
	mul.f64 	%fd839, %fd344, %fd813;
	sub.f64 	%fd840, %fd386, %fd839;
	fma.rn.f64 	%fd841, %fd840, 0d3FBC71C71C71C71C, %fd838;
	mul.f64 	%fd842, %fd831, %fd841;
	sub.f64 	%fd843, %fd826, %fd842;
	add.f64 	%fd844, %fd537, %fd466;
	mul.f64 	%fd845, %fd844, 0d3FD5555555555555;
	sub.f64 	%fd846, %fd845, %fd815;
	mul.f64 	%fd847, %fd569, %fd846;
	sub.f64 	%fd848, %fd568, %fd847;
	add.f64 	%fd849, %fd1249, %fd1250;
	add.f64 	%fd850, %fd849, %fd321;
	add.f64 	%fd851, %fd850, %fd322;
	add.f64 	%fd852, %fd324, %fd851;
	mul.f64 	%fd853, %fd852, 0d3FB0000000000000;
	add.f64 	%fd854, %fd823, %fd845;
	mul.f64 	%fd855, %fd853, %fd854;
	sub.f64 	%fd856, %fd848, %fd855;
	sub.f64 	%fd857, %fd340, %fd624;
	sub.f64 	%fd858, %fd857, %fd745;
	mul.f64 	%fd859, %fd858, 0d3FA0000000000000;
	mul.f64 	%fd860, %fd377, %fd844;
	sub.f64 	%fd861, %fd860, %fd835;
	mul.f64 	%fd862, %fd861, 0d3FD5555555555555;
	sub.f64 	%fd863, %fd833, %fd862;
	mul.f64 	%fd864, %fd344, %fd844;
	sub.f64 	%fd865, %fd386, %fd864;
	fma.rn.f64 	%fd866, %fd865, 0d3FBC71C71C71C71C, %fd863;
	mul.f64 	%fd867, %fd859, %fd866;
	sub.f64 	%fd868, %fd856, %fd867;
	sub.f64 	%fd869, %fd281, %fd295;
	add.f64 	%fd870, %fd537, %fd434;
	mul.f64 	%fd871, %fd870, 0d3FD5555555555555;
	mul.f64 	%fd872, %fd869, %fd869;
	sub.f64 	%fd873, %fd871, %fd872;
	mul.f64 	%fd874, %fd569, %fd873;
	sub.f64 	%fd875, %fd568, %fd874;
	fma.rn.f64 	%fd876, %fd1249, %fd440, %fd543;
	add.f64 	%fd877, %fd324, %fd876;
	mul.f64 	%fd878, %fd877, 0d3FB0000000000000;
	add.f64 	%fd879, %fd445, %fd821;
	sub.f64 	%fd880, %fd879, %fd331;
	add.f64 	%fd881, %fd880, %fd871;
	mul.f64 	%fd882, %fd878, %fd881;
	sub.f64 	%fd883, %fd875, %fd882;
	sub.f64 	%fd884, %fd450, %fd745;
	mul.f64 	%fd885, %fd884, 0d3FA0000000000000;
	mul.f64 	%fd886, %fd377, %fd869;
	mul.f64 	%fd887, %fd869, %fd886;
	mul.f64 	%fd888, %fd344, %fd869;
	mul.f64 	%fd889, %fd377, %fd870;
	mul.f64 	%fd890, %fd869, %fd888;
	sub.f64 	%fd891, %fd889, %fd890;
	mul.f64 	%fd892, %fd891, 0d3FD5555555555555;
	sub.f64 	%fd893, %fd887, %fd892;
	mul.f64 	%fd894, %fd344, %fd870;
	sub.f64 	%fd895, %fd386, %fd894;
	fma.rn.f64 	%fd896, %fd895, 0d3FBC71C71C71C71C, %fd893;
	mul.f64 	%fd897, %fd885, %fd896;
	sub.f64 	%fd898, %fd883, %fd897;
	add.f64 	%fd899, %fd502, %fd466;
	mul.f64 	%fd900, %fd899, 0d3FD5555555555555;
	sub.f64 	%fd901, %fd900, %fd872;
	mul.f64 	%fd902, %fd569, %fd901;
	sub.f64 	%fd903, %fd568, %fd902;
	fma.rn.f64 	%fd904, %fd1249, %fd623, %fd321;
	add.f64 	%fd905, %fd509, %fd904;
	mul.f64 	%fd906, %fd905, 0d3FB0000000000000;
	add.f64 	%fd907, %fd880, %fd900;
	mul.f64 	%fd908, %fd906, %fd907;
	sub.f64 	%fd909, %fd903, %fd908;
	sub.f64 	%fd910, %fd175, %fd314;
	sub.f64 	%fd911, %fd910, %fd624;
	sub.f64 	%fd912, %fd911, %fd317;
	mul.f64 	%fd913, %fd912, 0d3FA0000000000000;
	mul.f64 	%fd914, %fd377, %fd899;
	sub.f64 	%fd915, %fd914, %fd890;
	mul.f64 	%fd916, %fd915, 0d3FD5555555555555;
	sub.f64 	%fd917, %fd887, %fd916;
	mul.f64 	%fd918, %fd344, %fd899;
	sub.f64 	%fd919, %fd386, %fd918;
	fma.rn.f64 	%fd920, %fd919, 0d3FBC71C71C71C71C, %fd917;
	mul.f64 	%fd921, %fd913, %fd920;
	sub.f64 	%fd922, %fd909, %fd921;
	sub.f64 	%fd923, %fd233, %fd353;
	div.rn.f64 	%fd924, %fd923, %fd20;
	sub.f64 	%fd925, %fd233, %fd924;
	add.f64 	%fd926, %fd325, %fd325;
	mul.f64 	%fd927, %fd213, %fd267;
	mul.f64 	%fd928, %fd222, %fd281;
	add.f64 	%fd929, %fd927, %fd928;
	mul.f64 	%fd930, %fd232, %fd295;
	add.f64 	%fd931, %fd930, %fd929;
	fma.rn.f64 	%fd932, %fd344, %fd337, %fd413;
	mul.f64 	%fd933, %fd932, 0d3FD5555555555555;
	fma.rn.f64 	%fd934, %fd377, %fd337, %fd933;
	mul.f64 	%fd935, %fd931, %fd934;
	fma.rn.f64 	%fd936, %fd332, %fd926, %fd935;
	fma.rn.f64 	%fd937, %fd936, 0d3FD0000000000000, %fd925;
	st.global.f64 	[%rd47], %fd937;
	sub.f64 	%fd938, %fd234, %fd391;
	div.rn.f64 	%fd939, %fd938, %fd20;
	sub.f64 	%fd940, %fd234, %fd939;
	add.f64 	%fd941, %fd366, %fd366;
	fma.rn.f64 	%fd942, %fd213, %fd364, %fd928;
	add.f64 	%fd943, %fd930, %fd942;
	fma.rn.f64 	%fd944, %fd380, %fd327, %fd382;
	mul.f64 	%fd945, %fd944, 0d3FD5555555555555;
	fma.rn.f64 	%fd946, %fd411, %fd327, %fd945;
	fma.rn.f64 	%fd947, %fd344, %fd359, %fd413;
	fma.rn.f64 	%fd948, %fd947, 0d3FBC71C71C71C71C, %fd946;
	mul.f64 	%fd949, %fd943, %fd948;
	fma.rn.f64 	%fd950, %fd941, %fd370, %fd949;
	fma.rn.f64 	%fd951, %fd950, 0d3FC0000000000000, %fd940;
	st.global.f64 	[%rd55], %fd951;
	sub.f64 	%fd952, %fd235, %fd432;
	div.rn.f64 	%fd953, %fd952, %fd20;
	sub.f64 	%fd954, %fd235, %fd953;
	add.f64 	%fd955, %fd402, %fd402;
	add.f64 	%fd956, %fd213, %fd927;
	add.f64 	%fd957, %fd956, %fd928;
	add.f64 	%fd958, %fd930, %fd957;
	mul.f64 	%fd959, %fd377, %fd395;
	fma.rn.f64 	%fd960, %fd380, %fd327, %fd959;
	mul.f64 	%fd961, %fd960, 0d3FD5555555555555;
	fma.rn.f64 	%fd962, %fd411, %fd327, %fd961;
	fma.rn.f64 	%fd963, %fd344, %fd395, %fd413;
	fma.rn.f64 	%fd964, %fd963, 0d3FBC71C71C71C71C, %fd962;
	mul.f64 	%fd965, %fd958, %fd964;
	fma.rn.f64 	%fd966, %fd955, %fd404, %fd965;
	fma.rn.f64 	%fd967, %fd966, 0d3FC0000000000000, %fd954;
	st.global.f64 	[%rd51], %fd967;
	sub.f64 	%fd968, %fd236, %fd464;
	div.rn.f64 	%fd969, %fd968, %fd20;
	sub.f64 	%fd970, %fd236, %fd969;
	add.f64 	%fd971, %fd443, %fd443;
	mul.f64 	%fd972, %fd222, %fd440;
	add.f64 	%fd973, %fd927, %fd972;
	add.f64 	%fd974, %fd930, %fd973;
	fma.rn.f64 	%fd975, %fd380, %fd329, %fd456;
	mul.f64 	%fd976, %fd975, 0d3FD5555555555555;
	fma.rn.f64 	%fd977, %fd411, %fd329, %fd976;
	fma.rn.f64 	%fd978, %fd344, %fd435, %fd413;
	fma.rn.f64 	%fd979, %fd978, 0d3FBC71C71C71C71C, %fd977;
	mul.f64 	%fd980, %fd974, %fd979;
	fma.rn.f64 	%fd981, %fd971, %fd446, %fd980;
	fma.rn.f64 	%fd982, %fd981, 0d3FC0000000000000, %fd970;
	st.global.f64 	[%rd61], %fd982;
	sub.f64 	%fd983, %fd237, %fd500;
	div.rn.f64 	%fd984, %fd983, %fd20;
	sub.f64 	%fd985, %fd237, %fd984;
	add.f64 	%fd986, %fd474, %fd474;
	add.f64 	%fd987, %fd222, %fd927;
	add.f64 	%fd988, %fd987, %fd928;
	add.f64 	%fd989, %fd930, %fd988;
	mul.f64 	%fd990, %fd377, %fd467;
	fma.rn.f64 	%fd991, %fd380, %fd329, %fd990;
	mul.f64 	%fd992, %fd991, 0d3FD5555555555555;
	fma.rn.f64 	%fd993, %fd411, %fd329, %fd992;
	fma.rn.f64 	%fd994, %fd344, %fd467, %fd413;
	fma.rn.f64 	%fd995, %fd994, 0d3FBC71C71C71C71C, %fd993;
	mul.f64 	%fd996, %fd989, %fd995;
	fma.rn.f64 	%fd997, %fd986, %fd476, %fd996;
	fma.rn.f64 	%fd998, %fd997, 0d3FC0000000000000, %fd985;
	st.global.f64 	[%rd58], %fd998;
	sub.f64 	%fd999, %fd238, %fd535;
	div.rn.f64 	%fd1000, %fd999, %fd20;
	sub.f64 	%fd1001, %fd238, %fd1000;
	add.f64 	%fd1002, %fd510, %fd510;
	mul.f64 	%fd1003, %fd232, %fd508;
	add.f64 	%fd1004, %fd929, %fd1003;
	mul.f64 	%fd1005, %fd377, %fd503;
	fma.rn.f64 	%fd1006, %fd380, %fd331, %fd1005;
	mul.f64 	%fd1007, %fd1006, 0d3FD5555555555555;
	fma.rn.f64 	%fd1008, %fd411, %fd331, %fd1007;
	fma.rn.f64 	%fd1009, %fd344, %fd503, %fd413;
	fma.rn.f64 	%fd1010, %fd1009, 0d3FBC71C71C71C71C, %fd1008;
	mul.f64 	%fd1011, %fd1004, %fd1010;
	fma.rn.f64 	%fd1012, %fd1002, %fd513, %fd1011;
	fma.rn.f64 	%fd1013, %fd1012, 0d3FC0000000000000, %fd1001;
	st.global.f64 	[%rd67], %fd1013;
	sub.f64 	%fd1014, %fd239, %fd567;
	div.rn.f64 	%fd1015, %fd1014, %fd20;
	sub.f64 	%fd1016, %fd239, %fd1015;
	add.f64 	%fd1017, %fd545, %fd545;
	add.f64 	%fd1018, %fd232, %fd927;
	add.f64 	%fd1019, %fd1018, %fd928;
	add.f64 	%fd1020, %fd930, %fd1019;
	mul.f64 	%fd1021, %fd377, %fd538;
	fma.rn.f64 	%fd1022, %fd380, %fd331, %fd1021;
	mul.f64 	%fd1023, %fd1022, 0d3FD5555555555555;
	fma.rn.f64 	%fd1024, %fd411, %fd331, %fd1023;
	fma.rn.f64 	%fd1025, %fd344, %fd538, %fd413;
	fma.rn.f64 	%fd1026, %fd1025, 0d3FBC71C71C71C71C, %fd1024;
	mul.f64 	%fd1027, %fd1020, %fd1026;
	fma.rn.f64 	%fd1028, %fd1017, %fd547, %fd1027;
	fma.rn.f64 	%fd1029, %fd1028, 0d3FC0000000000000, %fd1016;
	st.global.f64 	[%rd64], %fd1029;
	sub.f64 	%fd1030, %fd240, %fd604;
	div.rn.f64 	%fd1031, %fd1030, %fd20;
	sub.f64 	%fd1032, %fd240, %fd1031;
	add.f64 	%fd1033, %fd580, %fd580;
	add.f64 	%fd1034, %fd575, 0d3FCC71C71C71C71C;
	sub.f64 	%fd1035, %fd1034, %fd574;
	mul.f64 	%fd1036, %fd1033, %fd1035;
	fma.rn.f64 	%fd1037, %fd213, %fd364, %fd972;
	add.f64 	%fd1038, %fd930, %fd1037;
	neg.f64 	%fd1039, %fd570;
	mul.f64 	%fd1040, %fd570, %fd1039;
	fma.rn.f64 	%fd1041, %fd344, %fd1040, %fd597;
	mul.f64 	%fd1042, %fd1041, 0d3FD5555555555555;
	fma.rn.f64 	%fd1043, %fd411, %fd575, %fd1042;
	fma.rn.f64 	%fd1044, %fd344, %fd573, %fd413;
	fma.rn.f64 	%fd1045, %fd1044, 0d3FBC71C71C71C71C, %fd1043;
	mul.f64 	%fd1046, %fd1038, %fd1045;
	sub.f64 	%fd1047, %fd1046, %fd1036;
	fma.rn.f64 	%fd1048, %fd1047, 0d3FB0000000000000, %fd1032;
	st.global.f64 	[%rd73], %fd1048;
	sub.f64 	%fd1049, %fd241, %fd636;
	div.rn.f64 	%fd1050, %fd1049, %fd20;
	sub.f64 	%fd1051, %fd241, %fd1050;
	add.f64 	%fd1052, %fd615, %fd615;
	sub.f64 	%fd1053, %fd368, %fd575;
	fma.rn.f64 	%fd1054, %fd607, 0d3FD5555555555555, %fd1053;
	add.f64 	%fd1055, %fd213, %fd222;
	add.f64 	%fd1056, %fd1055, %fd927;
	add.f64 	%fd1057, %fd1056, %fd928;
	add.f64 	%fd1058, %fd930, %fd1057;
	fma.rn.f64 	%fd1059, %fd344, %fd1040, %fd628;
	mul.f64 	%fd1060, %fd1059, 0d3FD5555555555555;
	fma.rn.f64 	%fd1061, %fd411, %fd575, %fd1060;
	add.f64 	%fd1062, %fd413, %fd632;
	fma.rn.f64 	%fd1063, %fd1062, 0d3FBC71C71C71C71C, %fd1061;
	mul.f64 	%fd1064, %fd1058, %fd1063;
	fma.rn.f64 	%fd1065, %fd1052, %fd1054, %fd1064;
	fma.rn.f64 	%fd1066, %fd1065, 0d3FB0000000000000, %fd1051;
	st.global.f64 	[%rd70], %fd1066;
	sub.f64 	%fd1067, %fd242, %fd670;
	div.rn.f64 	%fd1068, %fd1067, %fd20;
	sub.f64 	%fd1069, %fd242, %fd1068;
	add.f64 	%fd1070, %fd648, %fd648;
	sub.f64 	%fd1071, %fd368, %fd642;
	add.f64 	%fd1072, %fd1071, %fd641;
	fma.rn.f64 	%fd1073, %fd213, %fd364, %fd222;
	add.f64 	%fd1074, %fd1073, %fd928;
	add.f64 	%fd1075, %fd930, %fd1074;
	neg.f64 	%fd1076, %fd637;
	mul.f64 	%fd1077, %fd637, %fd1076;
	fma.rn.f64 	%fd1078, %fd344, %fd1077, %fd661;
	mul.f64 	%fd1079, %fd1078, 0d3FD5555555555555;
	fma.rn.f64 	%fd1080, %fd411, %fd642, %fd1079;
	add.f64 	%fd1081, %fd413, %fd666;
	fma.rn.f64 	%fd1082, %fd1081, 0d3FBC71C71C71C71C, %fd1080;
	mul.f64 	%fd1083, %fd1075, %fd1082;
	fma.rn.f64 	%fd1084, %fd1070, %fd1072, %fd1083;
	fma.rn.f64 	%fd1085, %fd1084, 0d3FB0000000000000, %fd1069;
	st.global.f64 	[%rd79], %fd1085;
	sub.f64 	%fd1086, %fd243, %fd697;
	div.rn.f64 	%fd1087, %fd1086, %fd20;
	sub.f64 	%fd1088, %fd243, %fd1087;
	add.f64 	%fd1089, %fd679, %fd679;
	add.f64 	%fd1090, %fd1071, %fd674;
	fma.rn.f64 	%fd1091, %fd213, %fd620, %fd972;
	add.f64 	%fd1092, %fd930, %fd1091;
	fma.rn.f64 	%fd1093, %fd344, %fd1077, %fd689;
	mul.f64 	%fd1094, %fd1093, 0d3FD5555555555555;
	fma.rn.f64 	%fd1095, %fd411, %fd642, %fd1094;
	add.f64 	%fd1096, %fd413, %fd693;
	fma.rn.f64 	%fd1097, %fd1096, 0d3FBC71C71C71C71C, %fd1095;
	mul.f64 	%fd1098, %fd1092, %fd1097;
	fma.rn.f64 	%fd1099, %fd1089, %fd1090, %fd1098;
	fma.rn.f64 	%fd1100, %fd1099, 0d3FB0000000000000, %fd1088;
	st.global.f64 	[%rd76], %fd1100;
	sub.f64 	%fd1101, %fd244, %fd729;
	div.rn.f64 	%fd1102, %fd1101, %fd20;
	sub.f64 	%fd1103, %fd244, %fd1102;
	add.f64 	%fd1104, %fd705, %fd705;
	add.f64 	%fd1105, %fd701, 0d3FCC71C71C71C71C;
	sub.f64 	%fd1106, %fd1105, %fd700;
	mul.f64 	%fd1107, %fd1104, %fd1106;
	add.f64 	%fd1108, %fd942, %fd1003;
	neg.f64 	%fd1109, %fd698;
	mul.f64 	%fd1110, %fd698, %fd1109;
	fma.rn.f64 	%fd1111, %fd344, %fd1110, %fd722;
	mul.f64 	%fd1112, %fd1111, 0d3FD5555555555555;
	fma.rn.f64 	%fd1113, %fd411, %fd701, %fd1112;
	add.f64 	%fd1114, %fd413, %fd725;
	fma.rn.f64 	%fd1115, %fd1114, 0d3FBC71C71C71C71C, %fd1113;
	mul.f64 	%fd1116, %fd1108, %fd1115;
	sub.f64 	%fd1117, %fd1116, %fd1107;
	fma.rn.f64 	%fd1118, %fd1117, 0d3FB0000000000000, %fd1103;
	st.global.f64 	[%rd85], %fd1118;
	sub.f64 	%fd1119, %fd245, %fd756;
	div.rn.f64 	%fd1120, %fd1119, %fd20;
	sub.f64 	%fd1121, %fd245, %fd1120;
	add.f64 	%fd1122, %fd738, %fd738;
	sub.f64 	%fd1123, %fd368, %fd701;
	add.f64 	%fd1124, %fd1123, %fd731;
	add.f64 	%fd1125, %fd213, %fd232;
	add.f64 	%fd1126, %fd1125, %fd927;
	add.f64 	%fd1127, %fd1126, %fd928;
	add.f64 	%fd1128, %fd930, %fd1127;
	fma.rn.f64 	%fd1129, %fd344, %fd1110, %fd748;
	mul.f64 	%fd1130, %fd1129, 0d3FD5555555555555;
	fma.rn.f64 	%fd1131, %fd411, %fd701, %fd1130;
	add.f64 	%fd1132, %fd413, %fd752;
	fma.rn.f64 	%fd1133, %fd1132, 0d3FBC71C71C71C71C, %fd1131;
	mul.f64 	%fd1134, %fd1128, %fd1133;
	fma.rn.f64 	%fd1135, %fd1122, %fd1124, %fd1134;
	fma.rn.f64 	%fd1136, %fd1135, 0d3FB0000000000000, %fd1121;
	st.global.f64 	[%rd82], %fd1136;
	sub.f64 	%fd1137, %fd246, %fd787;
	div.rn.f64 	%fd1138, %fd1137, %fd20;
	sub.f64 	%fd1139, %fd246, %fd1138;
	add.f64 	%fd1140, %fd766, %fd766;
	sub.f64 	%fd1141, %fd368, %fd760;
	add.f64 	%fd1142, %fd1141, %fd759;
	fma.rn.f64 	%fd1143, %fd213, %fd364, %fd232;
	add.f64 	%fd1144, %fd1143, %fd928;
	add.f64 	%fd1145, %fd930, %fd1144;
	neg.f64 	%fd1146, %fd757;
	mul.f64 	%fd1147, %fd757, %fd1146;
	fma.rn.f64 	%fd1148, %fd344, %fd1147, %fd778;
	mul.f64 	%fd1149, %fd1148, 0d3FD5555555555555;
	fma.rn.f64 	%fd1150, %fd411, %fd760, %fd1149;
	add.f64 	%fd1151, %fd413, %fd783;
	fma.rn.f64 	%fd1152, %fd1151, 0d3FBC71C71C71C71C, %fd1150;
	mul.f64 	%fd1153, %fd1145, %fd1152;
	fma.rn.f64 	%fd1154, %fd1140, %fd1142, %fd1153;
	fma.rn.f64 	%fd1155, %fd1154, 0d3FB0000000000000, %fd1139;
	st.global.f64 	[%rd91], %fd1155;
	sub.f64 	%fd1156, %fd247, %fd811;
	div.rn.f64 	%fd1157, %fd1156, %fd20;
	sub.f64 	%fd1158, %fd247, %fd1157;
	add.f64 	%fd1159, %fd794, %fd794;
	add.f64 	%fd1160, %fd1141, %fd789;
	fma.rn.f64 	%fd1161, %fd213, %fd620, %fd928;
	add.f64 	%fd1162, %fd1161, %fd1003;
	fma.rn.f64 	%fd1163, %fd344, %fd1147, %fd803;
	mul.f64 	%fd1164, %fd1163, 0d3FD5555555555555;
	fma.rn.f64 	%fd1165, %fd411, %fd760, %fd1164;
	add.f64 	%fd1166, %fd413, %fd807;
	fma.rn.f64 	%fd1167, %fd1166, 0d3FBC71C71C71C71C, %fd1165;
	mul.f64 	%fd1168, %fd1162, %fd1167;
	fma.rn.f64 	%fd1169, %fd1159, %fd1160, %fd1168;
	fma.rn.f64 	%fd1170, %fd1169, 0d3FB0000000000000, %fd1158;
	st.global.f64 	[%rd88], %fd1170;
	sub.f64 	%fd1171, %fd248, %fd843;
	div.rn.f64 	%fd1172, %fd1171, %fd20;
	sub.f64 	%fd1173, %fd248, %fd1172;
	add.f64 	%fd1174, %fd819, %fd819;
	add.f64 	%fd1175, %fd815, 0d3FCC71C71C71C71C;
	sub.f64 	%fd1176, %fd1175, %fd814;
	mul.f64 	%fd1177, %fd1174, %fd1176;
	add.f64 	%fd1178, %fd1003, %fd973;
	neg.f64 	%fd1179, %fd812;
	mul.f64 	%fd1180, %fd812, %fd1179;
	fma.rn.f64 	%fd1181, %fd344, %fd1180, %fd836;
	mul.f64 	%fd1182, %fd1181, 0d3FD5555555555555;
	fma.rn.f64 	%fd1183, %fd411, %fd815, %fd1182;
	add.f64 	%fd1184, %fd413, %fd839;
	fma.rn.f64 	%fd1185, %fd1184, 0d3FBC71C71C71C71C, %fd1183;
	mul.f64 	%fd1186, %fd1178, %fd1185;
	sub.f64 	%fd1187, %fd1186, %fd1177;
	fma.rn.f64 	%fd1188, %fd1187, 0d3FB0000000000000, %fd1173;
	st.global.f64 	[%rd97], %fd1188;
	sub.f64 	%fd1189, %fd249, %fd868;
	div.rn.f64 	%fd1190, %fd1189, %fd20;
	sub.f64 	%fd1191, %fd249, %fd1190;
	add.f64 	%fd1192, %fd852, %fd852;
	sub.f64 	%fd1193, %fd368, %fd815;
	add.f64 	%fd1194, %fd1193, %fd845;
	add.f64 	%fd1195, %fd222, %fd232;
	add.f64 	%fd1196, %fd1195, %fd927;
	add.f64 	%fd1197, %fd1196, %fd928;
	add.f64 	%fd1198, %fd930, %fd1197;
	fma.rn.f64 	%fd1199, %fd344, %fd1180, %fd860;
	mul.f64 	%fd1200, %fd1199, 0d3FD5555555555555;
	fma.rn.f64 	%fd1201, %fd411, %fd815, %fd1200;
	add.f64 	%fd1202, %fd413, %fd864;
	fma.rn.f64 	%fd1203, %fd1202, 0d3FBC71C71C71C71C, %fd1201;
	mul.f64 	%fd1204, %fd1198, %fd1203;
	fma.rn.f64 	%fd1205, %fd1192, %fd1194, %fd1204;
	fma.rn.f64 	%fd1206, %fd1205, 0d3FB0000000000000, %fd1191;
	st.global.f64 	[%rd94], %fd1206;
	sub.f64 	%fd1207, %fd250, %fd898;
	div.rn.f64 	%fd1208, %fd1207, %fd20;
	sub.f64 	%fd1209, %fd250, %fd1208;
	add.f64 	%fd1210, %fd877, %fd877;
	sub.f64 	%fd1211, %fd368, %fd872;
	add.f64 	%fd1212, %fd1211, %fd871;
	fma.rn.f64 	%fd1213, %fd222, %fd440, %fd1018;
	add.f64 	%fd1214, %fd930, %fd1213;
	neg.f64 	%fd1215, %fd869;
	mul.f64 	%fd1216, %fd869, %fd1215;
	fma.rn.f64 	%fd1217, %fd344, %fd1216, %fd889;
	mul.f64 	%fd1218, %fd1217, 0d3FD5555555555555;
	fma.rn.f64 	%fd1219, %fd411, %fd872, %fd1218;
	add.f64 	%fd1220, %fd413, %fd894;
	fma.rn.f64 	%fd1221, %fd1220, 0d3FBC71C71C71C71C, %fd1219;
	mul.f64 	%fd1222, %fd1214, %fd1221;
	fma.rn.f64 	%fd1223, %fd1210, %fd1212, %fd1222;
	fma.rn.f64 	%fd1224, %fd1223, 0d3FB0000000000000, %fd1209;
	st.global.f64 	[%rd103], %fd1224;
	sub.f64 	%fd1225, %fd251, %fd922;
	div.rn.f64 	%fd1226, %fd1225, %fd20;
	sub.f64 	%fd1227, %fd251, %fd1226;
	add.f64 	%fd1228, %fd905, %fd905;
	add.f64 	%fd1229, %fd1211, %fd900;
	fma.rn.f64 	%fd1230, %fd222, %fd623, %fd927;
	add.f64 	%fd1231, %fd1003, %fd1230;
	fma.rn.f64 	%fd1232, %fd344, %fd1216, %fd914;
	mul.f64 	%fd1233, %fd1232, 0d3FD5555555555555;
	fma.rn.f64 	%fd1234, %fd411, %fd872, %fd1233;
	add.f64 	%fd1235, %fd413, %fd918;
	fma.rn.f64 	%fd1236, %fd1235, 0d3FBC71C71C71C71C, %fd1234;
	mul.f64 	%fd1237, %fd1231, %fd1236;
	fma.rn.f64 	%fd1238, %fd1228, %fd1229, %fd1237;
	fma.rn.f64 	%fd1239, %fd1238, 0d3FB0000000000000, %fd1227;
	st.global.f64 	[%rd100], %fd1239;
	cvta.to.global.u64 	%rd104, %rd123;
	add.s64 	%rd105, %rd104, %rd11;
	st.global.f64 	[%rd105], %fd267;
	mul.wide.s32 	%rd106, %r59, 8;
	add.s64 	%rd107, %rd105, %rd106;
	st.global.f64 	[%rd107], %fd281;
	add.s64 	%rd108, %rd107, %rd106;
	st.global.f64 	[%rd108], %fd295;
	cvta.to.global.u64 	%rd109, %rd124;
	add.s64 	%rd110, %rd109, %rd11;
	st.global.f64 	[%rd110], %fd319;
	cvta.to.global.u64 	%rd111, %rd122;
	add.s64 	%rd112, %rd111, %rd11;
	st.global.f64 	[%rd112], %fd203;
	cvta.to.global.u64 	%rd113, %rd125;
	add.s64 	%rd114, %rd113, %rd11;
	st.global.f64 	[%rd114], %fd156;
	add.s64 	%rd115, %rd114, %rd106;
	st.global.f64 	[%rd115], %fd165;
	add.s64 	%rd116, %rd115, %rd106;
	st.global.f64 	[%rd116], %fd175;
$L__BB8_4:
	add.s32 	%r61, %r61, 1;
	mov.u32 	%r54, %ntid.x;
	add.s32 	%r60, %r60, %r54;
	setp.ne.s32 	%p3, %r61, 1;
	@%p3 bra 	$L__BB8_2;
$L__BB8_5:
	ret;

}
	// .globl	_Z36dvc_ScaLBL_D3Q19_AAeven_FreeLeeModelPiPdS0_S0_S0_S0_S0_S0_ddddddddddiiiii
.visible .entry _Z36dvc_ScaLBL_D3Q19_AAeven_FreeLeeModelPiPdS0_S0_S0_S0_S0_S0_ddddddddddiiiii(
	.param .u64 .ptr .align 1 _Z36dvc_ScaLBL_D3Q19_AAeven_FreeLeeModelPiPdS0_S0_S0_S0_S0_S0_ddddddddddiiiii_param_0,
	.param .u64 .ptr .align 1 _Z36dvc_ScaLBL_D3Q19_AAeven_FreeLeeModelPiPdS0_S0_S0_S0_S0_S0_ddddddddddiiiii_param_1,
	.param .u64 .ptr .align 1 _Z36dvc_ScaLBL_D3Q19_AAeven_FreeLeeModelPiPdS0_S0_S0_S0_S0_S0_ddddddddddiiiii_param_2,
	.param .u64 .ptr .align 1 _Z36dvc_ScaLBL_D3Q19_AAeven_FreeLeeModelPiPdS0_S0_S0_S0_S0_S0_ddddddddddiiiii_param_3,
	.param .u64 .ptr .align 1 _Z36dvc_ScaLBL_D3Q19_AAeven_FreeLeeModelPiPdS0_S0_S0_S0_S0_S0_ddddddddddiiiii_param_4,
	.param .u64 .ptr .align 1 _Z36dvc_ScaLBL_D3Q19_AAeven_FreeLeeModelPiPdS0_S0_S0_S0_S0_S0_ddddddddddiiiii_param_5,
	.param .u64 .ptr .align 1 _Z36dvc_ScaLBL_D3Q19_AAeven_FreeLeeModelPiPdS0_S0_S0_S0_S0_S0_ddddddddddiiiii_param_6,
	.param .u64 .ptr .align 1 _Z36dvc_ScaLBL_D3Q19_AAeven_FreeLeeModelPiPdS0_S0_S0_S0_S0_S0_ddddddddddiiiii_param_7,
	.param .f64 _Z36dvc_ScaLBL_D3Q19_AAeven_FreeLeeModelPiPdS0_S0_S0_S0_S0_S0_ddddddddddiiiii_param_8,
	.param .f64 _Z36dvc_ScaLBL_D3Q19_AAeven_FreeLeeModelPiPdS0_S0_S0_S0_S0_S0_ddddddddddiiiii_param_9,
	.param .f64 _Z36dvc_ScaLBL_D3Q19_AAeven_FreeLeeModelPiPdS0_S0_S0_S0_S0_S0_ddddddddddiiiii_param_10,
	.param .f64 _Z36dvc_ScaLBL_D3Q19_AAeven_FreeLeeModelPiPdS0_S0_S0_S0_S0_S0_ddddddddddiiiii_param_11,
	.param .f64 _Z36dvc_ScaLBL_D3Q19_AAeven_FreeLeeModelPiPdS0_S0_S0_S0_S0_S0_ddddddddddiiiii_param_12,
	.param .f64 _Z36dvc_ScaLBL_D3Q19_AAeven_FreeLeeModelPiPdS0_S0_S0_S0_S0_S0_ddddddddddiiiii_param_13,
	.param .f64 _Z36dvc_ScaLBL_D3Q19_AAeven_FreeLeeModelPiPdS0_S0_S0_S0_S0_S0_ddddddddddiiiii_param_14,
	.param .f64 _Z36dvc_ScaLBL_D3Q19_AAeven_FreeLeeModelPiPdS0_S0_S0_S0_S0_S0_ddddddddddiiiii_param_15,
	.param .f64 _Z36dvc_ScaLBL_D3Q19_AAeven_FreeLeeModelPiPdS0_S0_S0_S0_S0_S0_ddddddddddiiiii_param_16,
	.param .f64 _Z36dvc_ScaLBL_D3Q19_AAeven_FreeLeeModelPiPdS0_S0_S0_S0_S0_S0_ddddddddddiiiii_param_17,
	.param .u32 _Z36dvc_ScaLBL_D3Q19_AAeven_FreeLeeModelPiPdS0_S0_S0_S0_S0_S0_ddddddddddiiiii_param_18,
	.param .u32 _Z36dvc_ScaLBL_D3Q19_AAeven_FreeLeeModelPiPdS0_S0_S0_S0_S0_S0_ddddddddddiiiii_param_19,
	.param .u32 _Z36dvc_ScaLBL_D3Q19_AAeven_FreeLeeModelPiPdS0_S0_S0_S0_S0_S0_ddddddddddiiiii_param_20,
	.param .u32 _Z36dvc_ScaLBL_D3Q19_AAeven_FreeLeeModelPiPdS0_S0_S0_S0_S0_S0_ddddddddddiiiii_param_21,
	.param .u32 _Z36dvc_ScaLBL_D3Q19_AAeven_FreeLeeModelPiPdS0_S0_S0_S0_S0_S0_ddddddddddiiiii_param_22
)
{
	.reg .pred 	%p<4>;
	.reg .b32 	%r<80>;
	.reg .b64 	%rd<95>;
	.reg .b64 	%fd<1251>;

	ld.param.u32 	%r33, [_Z36dvc_ScaLBL_D3Q19_AAeven_FreeLeeModelPiPdS0_S0_S0_S0_S0_S0_ddddddddddiiiii_param_20];
	ld.param.u32 	%r35, [_Z36dvc_ScaLBL_D3Q19_AAeven_FreeLeeModelPiPdS0_S0_S0_S0_S0_S0_ddddddddddiiiii_param_22];
	setp.lt.s32 	%p1, %r35, -262143;
	@%p1 bra 	$L__BB9_5;
	ld.param.u32 	%r68, [_Z36dvc_ScaLBL_D3Q19_AAeven_FreeLeeModelPiPdS0_S0_S0_S0_S0_S0_ddddddddddiiiii_param_22];
	ld.param.f64 	%fd1242, [_Z36dvc_ScaLBL_D3Q19_AAeven_FreeLeeModelPiPdS0_S0_S0_S0_S0_S0_ddddddddddiiiii_param_9];
	ld.param.f64 	%fd1240, [_Z36dvc_ScaLBL_D3Q19_AAeven_FreeLeeModelPiPdS0_S0_S0_S0_S0_S0_ddddddddddiiiii_param_8];
	shr.s32 	%r36, %r68, 31;
	shr.u32 	%r37, %r36, 14;
	add.s32 	%r38, %r68, %r37;
	shr.s32 	%r39, %r38, 18;
	neg.s32 	%r79, %r39;
	mov.u32 	%r40, %ctaid.x;
	mov.u32 	%r41, %ntid.x;
	mov.u32 	%r42, %tid.x;
	sub.f64 	%fd11, %fd1240, %fd1242;
	mul.f64 	%fd12, %fd11, 0d3FE0000000000000;
	mul.f64 	%fd13, %fd12, 0d3FE0000000000000;
	div.rn.f64 	%fd1, %fd13, 0d4008000000000000;
	add.s32 	%r43, %r42, %r33;
	mul.lo.s32 	%r44, %r41, %r40;
	mad.lo.s32 	%r45, %r44, %r39, %r44;
	add.s32 	%r78, %r43, %r45;
	shl.b32 	%r46, %r68, 3;
	add.s32 	%r77, %r78, %r46;
	mad.lo.s32 	%r76, %r68, 12, %r78;
	shl.b32 	%r47, %r68, 4;
	add.s32 	%r75, %r78, %r47;
	shl.b32 	%r48, %r68, 2;
	add.s32 	%r74, %r78, %r48;
	mad.lo.s32 	%r73, %r68, 6, %r78;
	mad.lo.s32 	%r72, %r68, 10, %r78;
	mad.lo.s32 	%r71, %r68, 14, %r78;
	mad.lo.s32 	%r70, %r68, 18, %r78;
$L__BB9_2:
	ld.param.u32 	%r67, [_Z36dvc_ScaLBL_D3Q19_AAeven_FreeLeeModelPiPdS0_S0_S0_S0_S0_S0_ddddddddddiiiii_param_21];
	setp.ge.s32 	%p2, %r78, %r67;
	@%p2 bra 	$L__BB9_4;
	ld.param.u32 	%r69, [_Z36dvc_ScaLBL_D3Q19_AAeven_FreeLeeModelPiPdS0_S0_S0_S0_S0_S0_ddddddddddiiiii_param_22];
	ld.param.u32 	%r66, [_Z36dvc_ScaLBL_D3Q19_AAeven_FreeLeeModelPiPdS0_S0_S0_S0_S0_S0_ddddddddddiiiii_param_19];
	ld.param.u32 	%r65, [_Z36dvc_ScaLBL_D3Q19_AAeven_FreeLeeModelPiPdS0_S0_S0_S0_S0_S0_ddddddddddiiiii_param_18];
	ld.param.f64 	%fd1250, [_Z36dvc_ScaLBL_D3Q19_AAeven_FreeLeeModelPiPdS0_S0_S0_S0_S0_S0_ddddddddddiiiii_param_17];
	ld.param.f64 	%fd1249, [_Z36dvc_ScaLBL_D3Q19_AAeven_FreeLeeModelPiPdS0_S0_S0_S0_S0_S0_ddddddddddiiiii_param_16];
	ld.param.f64 	%fd1248, [_Z36dvc_ScaLBL_D3Q19_AAeven_FreeLeeModelPiPdS0_S0_S0_S0_S0_S0_ddddddddddiiiii_param_15];
	ld.param.f64 	%fd1247, [_Z36dvc_ScaLBL_D3Q19_AAeven_FreeLeeModelPiPdS0_S0_S0_S0_S0_S0_ddddddddddiiiii_param_13];
	ld.param.f64 	%fd1246, [_Z36dvc_ScaLBL_D3Q19_AAeven_FreeLeeModelPiPdS0_S0_S0_S0_S0_S0_ddddddddddiiiii_param_12];
	ld.param.f64 	%fd1245, [_Z36dvc_ScaLBL_D3Q19_AAeven_FreeLeeModelPiPdS0_S0_S0_S0_S0_S0_ddddddddddiiiii_param_11];
	ld.param.f64 	%fd1244, [_Z36dvc_ScaLBL_D3Q19_AAeven_FreeLeeModelPiPdS0_S0_S0_S0_S0_S0_ddddddddddiiiii_param_10];
	ld.param.f64 	%fd1243, [_Z36dvc_ScaLBL_D3Q19_AAeven_FreeLeeModelPiPdS0_S0_S0_S0_S0_S0_ddddddddddiiiii_param_9];
	ld.param.f64 	%fd1241, [_Z36dvc_ScaLBL_D3Q19_AAeven_FreeLeeModelPiPdS0_S0_S0_S0_S0_S0_ddddddddddiiiii_param_8];
	ld.param.u64 	%rd94, [_Z36dvc_ScaLBL_D3Q19_AAeven_FreeLeeModelPiPdS0_S0_S0_S0_S0_S0_ddddddddddiiiii_param_7];
	ld.param.u64 	%rd93, [_Z36dvc_ScaLBL_D3Q19_AAeven_FreeLeeModelPiPdS0_S0_S0_S0_S0_S0_ddddddddddiiiii_param_6];
	ld.param.u64 	%rd92, [_Z36dvc_ScaLBL_D3Q19_AAeven_FreeLeeModelPiPdS0_S0_S0_S0_S0_S0_ddddddddddiiiii_param_5];
	ld.param.u64 	%rd91, [_Z36dvc_ScaLBL_D3Q19_AAeven_FreeLeeModelPiPdS0_S0_S0_S0_S0_S0_ddddddddddiiiii_param_4];
	ld.param.u64 	%rd90, [_Z36dvc_ScaLBL_D3Q19_AAeven_FreeLeeModelPiPdS0_S0_S0_S0_S0_S0_ddddddddddiiiii_param_3];
	ld.param.u64 	%rd89, [_Z36dvc_ScaLBL_D3Q19_AAeven_FreeLeeModelPiPdS0_S0_S0_S0_S0_S0_ddddddddddiiiii_param_2];
	ld.param.u64 	%rd88, [_Z36dvc_ScaLBL_D3Q19_AAeven_FreeLeeModelPiPdS0_S0_S0_S0_S0_S0_ddddddddddiiiii_param_1];
	ld.param.u64 	%rd87, [_Z36dvc_ScaLBL_D3Q19_AAeven_FreeLeeModelPiPdS0_S0_S0_S0_S0_S0_ddddddddddiiiii_param_0];
	cvta.to.global.u64 	%rd9, %rd89;
	mul.wide.s32 	%rd10, %r78, 8;
	add.s64 	%rd11, %rd9, %rd10;
	ld.global.f64 	%fd14, [%rd11];
	cvta.to.global.u64 	%rd12, %rd87;
	mul.wide.s32 	%rd13, %r78, 4;
	add.s64 	%rd14, %rd12, %rd13;
	ld.global.u32 	%r49, [%rd14];
	cvta.to.global.u64 	%rd15, %rd90;
	mul.wide.s32 	%rd16, %r49, 8;
	add.s64 	%rd17, %rd15, %rd16;
	ld.global.f64 	%fd15, [%rd17];
	mov.f64 	%fd16, 0d3FF0000000000000;
	sub.f64 	%fd17, %fd16, %fd15;
	mul.f64 	%fd18, %fd17, 0d3FE0000000000000;
	sub.f64 	%fd19, %fd1245, %fd1244;
	fma.rn.f64 	%fd20, %fd19, %fd18, %fd1244;
	ld.global.f64 	%fd21, [%rd17+-8];
	ld.global.f64 	%fd22, [%rd17+8];
	sub.s32 	%r50, %r49, %r65;
	mul.wide.s32 	%rd18, %r50, 8;
	add.s64 	%rd19, %rd15, %rd18;
	ld.global.f64 	%fd23, [%rd19];
	mul.wide.s32 	%rd20, %r65, 8;
	add.s64 	%rd21, %rd17, %rd20;
	ld.global.f64 	%fd24, [%rd21];
	sub.s32 	%r51, %r49, %r66;
	mul.wide.s32 	%rd22, %r51, 8;
	add.s64 	%rd23, %rd15, %rd22;
	ld.global.f64 	%fd25, [%rd23];
	mul.wide.s32 	%rd24, %r66, 8;
	add.s64 	%rd25, %rd17, %rd24;
	ld.global.f64 	%fd26, [%rd25];
	ld.global.f64 	%fd27, [%rd19+-8];
	ld.global.f64 	%fd28, [%rd21+8];
	ld.global.f64 	%fd29, [%rd21+-8];
	ld.global.f64 	%fd30, [%rd19+8];
	ld.global.f64 	%fd31, [%rd23+-8];
	ld.global.f64 	%fd32, [%rd25+8];
	ld.global.f64 	%fd33, [%rd25+-8];
	ld.global.f64 	%fd34, [%rd23+8];
	add.s32 	%r52, %r66, %r65;
	sub.s32 	%r53, %r49, %r52;
	mul.wide.s32 	%rd26, %r53, 8;
	add.s64 	%rd27, %rd15, %rd26;
	ld.global.f64 	%fd35, [%rd27];
	add.s64 	%rd28, %rd25, %rd20;
	ld.global.f64 	%fd36, [%rd28];
	add.s64 	%rd29, %rd19, %rd24;
	ld.global.f64 	%fd37, [%rd29];
	add.s64 	%rd30, %rd23, %rd20;
	ld.global.f64 	%fd38, [%rd30];
	ld.global.f64 	%fd39, [%rd17+-16];
	mul.f64 	%fd40, %fd21, 0d4014000000000000;
	sub.f64 	%fd41, %fd40, %fd39;
	mul.f64 	%fd42, %fd15, 0d4008000000000000;
	sub.f64 	%fd43, %fd41, %fd42;
	sub.f64 	%fd44, %fd43, %fd22;
	mul.f64 	%fd45, %fd44, 0d3FD0000000000000;
	ld.global.f64 	%fd46, [%rd17+16];
	mul.f64 	%fd47, %fd22, 0d4014000000000000;
	sub.f64 	%fd48, %fd47, %fd46;
	sub.f64 	%fd49, %fd48, %fd42;
	sub.f64 	%fd50, %fd49, %fd21;
	mul.f64 	%fd51, %fd50, 0d3FD0000000000000;
	shl.b32 	%r54, %r65, 1;
	sub.s32 	%r55, %r49, %r54;
	mul.wide.s32 	%rd31, %r55, 8;
	add.s64 	%rd32, %rd15, %rd31;
	ld.global.f64 	%fd52, [%rd32];
	mul.f64 	%fd53, %fd23, 0d4014000000000000;
	sub.f64 	%fd54, %fd53, %fd52;
	sub.f64 	%fd55, %fd54, %fd42;
	sub.f64 	%fd56, %fd55, %fd24;
	mul.f64 	%fd57, %fd56, 0d3FD0000000000000;
	add.s64 	%rd33, %rd21, %rd20;
	ld.global.f64 	%fd58, [%rd33];
	mul.f64 	%fd59, %fd24, 0d4014000000000000;
	sub.f64 	%fd60, %fd59, %fd58;
	sub.f64 	%fd61, %fd60, %fd42;
	sub.f64 	%fd62, %fd61, %fd23;
	mul.f64 	%fd63, %fd62, 0d3FD0000000000000;
	shl.b32 	%r56, %r66, 1;
	sub.s32 	%r57, %r49, %r56;
	mul.wide.s32 	%rd34, %r57, 8;
	add.s64 	%rd35, %rd15, %rd34;
	ld.global.f64 	%fd64, [%rd35];
	mul.f64 	%fd65, %fd25, 0d4014000000000000;
	sub.f64 	%fd66, %fd65, %fd64;
	sub.f64 	%fd67, %fd66, %fd42;
	sub.f64 	%fd68, %fd67, %fd26;
	mul.f64 	%fd69, %fd68, 0d3FD0000000000000;
	add.s32 	%r58, %r49, %r56;
	add.s64 	%rd36, %rd25, %rd24;
	ld.global.f64 	%fd70, [%rd36];
	mul.f64 	%fd71, %fd26, 0d4014000000000000;
	sub.f64 	%fd72, %fd71, %fd70;
	sub.f64 	%fd73, %fd72, %fd42;
	sub.f64 	%fd74, %fd73, %fd25;
	mul.f64 	%fd75, %fd74, 0d3FD0000000000000;
	ld.global.f64 	%fd76, [%rd32+-16];
	mul.f64 	%fd77, %fd27, 0d4014000000000000;
	sub.f64 	%fd78, %fd77, %fd76;
	sub.f64 	%fd79, %fd78, %fd42;
	sub.f64 	%fd80, %fd79, %fd28;
	mul.f64 	%fd81, %fd80, 0d3FD0000000000000;
	ld.global.f64 	%fd82, [%rd33+16];
	mul.f64 	%fd83, %fd28, 0d4014000000000000;
	sub.f64 	%fd84, %fd83, %fd82;
	sub.f64 	%fd85, %fd84, %fd42;
	sub.f64 	%fd86, %fd85, %fd27;
	mul.f64 	%fd87, %fd86, 0d3FD0000000000000;
	ld.global.f64 	%fd88, [%rd33+-16];
	mul.f64 	%fd89, %fd29, 0d4014000000000000;
	sub.f64 	%fd90, %fd89, %fd88;
	sub.f64 	%fd91, %fd90, %fd42;
	sub.f64 	%fd92, %fd91, %fd30;
	mul.f64 	%fd93, %fd92, 0d3FD0000000000000;
	ld.global.f64 	%fd94, [%rd32+16];
	mul.f64 	%fd95, %fd30, 0d4014000000000000;
	sub.f64 	%fd96, %fd95, %fd94;
	sub.f64 	%fd97, %fd96, %fd42;
	sub.f64 	%fd98, %fd97, %fd29;
	mul.f64 	%fd99, %fd98, 0d3FD0000000000000;
	ld.global.f64 	%fd100, [%rd35+-16];
	mul.f64 	%fd101, %fd31, 0d4014000000000000;
	sub.f64 	%fd102, %fd101, %fd100;
	sub.f64 	%fd103, %fd102, %fd42;
	sub.f64 	%fd104, %fd103, %fd32;
	mul.f64 	%fd105, %fd104, 0d3FD0000000000000;
	ld.global.f64 	%fd106, [%rd36+16];
	mul.f64 	%fd107, %fd32, 0d4014000000000000;
	sub.f64 	%fd108, %fd107, %fd106;
	sub.f64 	%fd109, %fd108, %fd42;
	sub.f64 	%fd110, %fd109, %fd31;
	mul.f64 	%fd111, %fd110, 0d3FD0000000000000;
	ld.global.f64 	%fd112, [%rd36+-16];
	mul.f64 	%fd113, %fd33, 0d4014000000000000;
	sub.f64 	%fd114, %fd113, %fd112;
	sub.f64 	%fd115, %fd114, %fd42;
	sub.f64 	%fd116, %fd115, %fd34;
	mul.f64 	%fd117, %fd116, 0d3FD0000000000000;
	ld.global.f64 	%fd118, [%rd35+16];
	mul.f64 	%fd119, %fd34, 0d4014000000000000;
	sub.f64 	%fd120, %fd119, %fd118;
	sub.f64 	%fd121, %fd120, %fd42;
	sub.f64 	%fd122, %fd121, %fd33;
	mul.f64 	%fd123, %fd122, 0d3FD0000000000000;
	add.s32 	%r59, %r56, %r54;
	sub.s32 	%r60, %r49, %r59;
	mul.wide.s32 	%rd37, %r60, 8;
	add.s64 	%rd38, %rd15, %rd37;
	ld.global.f64 	%fd124, [%rd38];
	mul.f64 	%fd125, %fd35, 0d4014000000000000;
	sub.f64 	%fd126, %fd125, %fd124;
	sub.f64 	%fd127, %fd126, %fd42;
	sub.f64 	%fd128, %fd127, %fd36;
	mul.wide.s32 	%rd39, %r52, 8;
	add.s64 	%rd40, %rd28, %rd39;
	ld.global.f64 	%fd129, [%rd40];
	mul.f64 	%fd130, %fd36, 0d4014000000000000;
	sub.f64 	%fd131, %fd130, %fd129;
	sub.f64 	%fd132, %fd131, %fd42;
	sub.f64 	%fd133, %fd132, %fd35;
	mul.f64 	%fd134, %fd133, 0d3FD0000000000000;
	sub.s32 	%r61, %r58, %r54;
	mul.wide.s32 	%rd41, %r61, 8;
	add.s64 	%rd42, %rd15, %rd41;
	ld.global.f64 	%fd135, [%rd42];
	mul.f64 	%fd136, %fd37, 0d4014000000000000;
	sub.f64 	%fd137, %fd136, %fd135;
	sub.f64 	%fd138, %fd137, %fd42;
	sub.f64 	%fd139, %fd138, %fd38;
	mul.f64 	%fd140, %fd139, 0d3FD0000000000000;
	add.s32 	%r62, %r57, %r54;
	mul.wide.s32 	%rd43, %r62, 8;
	add.s64 	%rd44, %rd15, %rd43;
	ld.global.f64 	%fd141, [%rd44];
	mul.f64 	%fd142, %fd38, 0d4014000000000000;
	sub.f64 	%fd143, %fd142, %fd141;
	sub.f64 	%fd144, %fd143, %fd42;
	sub.f64 	%fd145, %fd144, %fd37;
	mul.f64 	%fd146, %fd145, 0d3FD0000000000000;
	sub.f64 	%fd147, %fd21, %fd22;
	sub.f64 	%fd148, %fd27, %fd28;
	add.f64 	%fd149, %fd148, %fd29;
	sub.f64 	%fd150, %fd149, %fd30;
	add.f64 	%fd151, %fd150, %fd31;
	sub.f64 	%fd152, %fd151, %fd32;
	add.f64 	%fd153, %fd152, %fd33;
	sub.f64 	%fd154, %fd153, %fd34;
	fma.rn.f64 	%fd155, %fd154, 0d3FE0000000000000, %fd147;
	mul.f64 	%fd156, %fd155, 0dBFC5555555555555;
	sub.f64 	%fd157, %fd23, %fd24;
	sub.f64 	%fd158, %fd148, %fd29;
	add.f64 	%fd159, %fd158, %fd30;
	add.f64 	%fd160, %fd159, %fd35;
	sub.f64 	%fd161, %fd160, %fd36;
	add.f64 	%fd162, %fd161, %fd37;
	sub.f64 	%fd163, %fd162, %fd38;
	fma.rn.f64 	%fd164, %fd163, 0d3FE0000000000000, %fd157;
	mul.f64 	%fd165, %fd164, 0dBFC5555555555555;
	sub.f64 	%fd166, %fd25, %fd26;
	sub.f64 	%fd167, %fd31, %fd32;
	sub.f64 	%fd168, %fd167, %fd33;
	add.f64 	%fd169, %fd168, %fd34;
	add.f64 	%fd170, %fd169, %fd35;
	sub.f64 	%fd171, %fd170, %fd36;
	sub.f64 	%fd172, %fd171, %fd37;
	add.f64 	%fd173, %fd172, %fd38;
	fma.rn.f64 	%fd174, %fd173, 0d3FE0000000000000, %fd166;
	mul.f64 	%fd175, %fd174, 0dBFC5555555555555;
	add.f64 	%fd176, %fd21, %fd22;
	add.f64 	%fd177, %fd176, %fd23;
	add.f64 	%fd178, %fd177, %fd24;
	add.f64 	%fd179, %fd178, %fd25;
	add.f64 	%fd180, %fd179, %fd26;
	fma.rn.f64 	%fd181, %fd15, 0dC018000000000000, %fd180;
	add.f64 	%fd182, %fd27, %fd28;
	add.f64 	%fd183, %fd182, %fd29;
	add.f64 	%fd184, %fd183, %fd30;
	add.f64 	%fd185, %fd184, %fd31;
	add.f64 	%fd186, %fd185, %fd32;
	add.f64 	%fd187, %fd186, %fd33;
	add.f64 	%fd188, %fd187, %fd34;
	add.f64 	%fd189, %fd188, %fd35;
	add.f64 	%fd190, %fd189, %fd36;
	add.f64 	%fd191, %fd190, %fd37;
	add.f64 	%fd192, %fd191, %fd38;
	fma.rn.f64 	%fd193, %fd15, 0dC028000000000000, %fd192;
	fma.rn.f64 	%fd194, %fd193, 0d3FE0000000000000, %fd181;
	mul.f64 	%fd195, %fd194, 0d3FD5555555555555;
	mul.f64 	%fd196, %fd1247, 0d4010000000000000;
	mul.f64 	%fd197, %fd196, %fd15;
	add.f64 	%fd198, %fd15, 0d3FF0000000000000;
	mul.f64 	%fd199, %fd197, %fd198;
	add.f64 	%fd200, %fd15, 0dBFF0000000000000;
	mul.f64 	%fd201, %fd200, %fd199;
	mul.f64 	%fd202, %fd1246, %fd195;
	sub.f64 	%fd203, %fd201, %fd202;
	sub.f64 	%fd204, %fd45, %fd51;
	sub.f64 	%fd205, %fd81, %fd87;
	add.f64 	%fd206, %fd205, %fd93;
	sub.f64 	%fd207, %fd206, %fd99;
	add.f64 	%fd208, %fd207, %fd105;
	sub.f64 	%fd209, %fd208, %fd111;
	add.f64 	%fd210, %fd209, %fd117;
	sub.f64 	%fd211, %fd210, %fd123;
	fma.rn.f64 	%fd212, %fd211, 0d3FE0000000000000, %fd204;
	mul.f64 	%fd213, %fd212, 0dBFC5555555555555;
	sub.f64 	%fd214, %fd57, %fd63;
	sub.f64 	%fd215, %fd205, %fd93;
	add.f64 	%fd216, %fd215, %fd99;
	fma.rn.f64 	%fd217, %fd128, 0d3FD0000000000000, %fd216;
	sub.f64 	%fd218, %fd217, %fd134;
	add.f64 	%fd219, %fd218, %fd140;
	sub.f64 	%fd220, %fd219, %fd146;
	fma.rn.f64 	%fd221, %fd220, 0d3FE0000000000000, %fd214;
	mul.f64 	%fd222, %fd221, 0dBFC5555555555555;
	sub.f64 	%fd223, %fd69, %fd75;
	sub.f64 	%fd224, %fd105, %fd111;
	sub.f64 	%fd225, %fd224, %fd117;
	add.f64 	%fd226, %fd225, %fd123;
	fma.rn.f64 	%fd227, %fd128, 0d3FD0000000000000, %fd226;
	sub.f64 	%fd228, %fd227, %fd134;
	sub.f64 	%fd229, %fd228, %fd140;
	add.f64 	%fd230, %fd229, %fd146;
	fma.rn.f64 	%fd231, %fd230, 0d3FE0000000000000, %fd223;
	mul.f64 	%fd232, %fd231, 0dBFC5555555555555;
	cvta.to.global.u64 	%rd45, %rd88;
	add.s64 	%rd46, %rd45, %rd10;
	ld.global.f64 	%fd233, [%rd46];
	shl.b32 	%r63, %r69, 1;
	mul.wide.s32 	%rd47, %r63, 8;
	add.s64 	%rd48, %rd46, %rd47;
	ld.global.f64 	%fd234, [%rd48];
	mul.wide.s32 	%rd49, %r69, 8;
	add.s64 	%rd50, %rd46, %rd49;
	ld.global.f64 	%fd235, [%rd50];
	mul.wide.s32 	%rd51, %r74, 8;
	add.s64 	%rd52, %rd45, %rd51;
	ld.global.f64 	%fd236, [%rd52];
	add.s64 	%rd53, %rd48, %rd49;
	ld.global.f64 	%fd237, [%rd53];
	mul.wide.s32 	%rd54, %r73, 8;
	add.s64 	%rd55, %rd45, %rd54;
	ld.global.f64 	%fd238, [%rd55];
	add.s64 	%rd56, %rd52, %rd49;
	ld.global.f64 	%fd239, [%rd56];
	mul.wide.s32 	%rd57, %r77, 8;
	add.s64 	%rd58, %rd45, %rd57;
	ld.global.f64 	%fd240, [%rd58];
	add.s64 	%rd59, %rd55, %rd49;
	ld.global.f64 	%fd241, [%rd59];
	mul.wide.s32 	%rd60, %r72, 8;
	add.s64 	%rd61, %rd45, %rd60;
	ld.global.f64 	%fd242, [%rd61];
	add.s64 	%rd62, %rd58, %rd49;
	ld.global.f64 	%fd243, [%rd62];
	mul.wide.s32 	%rd63, %r76, 8;
	add.s64 	%rd64, %rd45, %rd63;
	ld.global.f64 	%fd244, [%rd64];
	add.s64 	%rd65, %rd61, %rd49;
	ld.global.f64 	%fd245, [%rd65];
	mul.wide.s32 	%rd66, %r71, 8;
	add.s64 	%rd67, %rd45, %rd66;
	ld.global.f64 	%fd246, [%rd67];
	add.s64 	%rd68, %rd64, %rd49;
	ld.global.f64 	%fd247, [%rd68];
	mul.wide.s32 	%rd69, %r75, 8;
	add.s64 	%rd70, %rd45, %rd69;
	ld.global.f64 	%fd248, [%rd70];
	add.s64 	%rd71, %rd67, %rd49;
	ld.global.f64 	%fd249, [%rd71];
	mul.wide.s32 	%rd72, %r70, 8;
	add.s64 	%rd73, %rd45, %rd72;
	ld.global.f64 	%fd250, [%rd73];
	add.s64 	%rd74, %rd70, %rd49;
	ld.global.f64 	%fd251, [%rd74];
	mov.f64 	%fd252, 0d4008000000000000;
	div.rn.f64 	%fd253, %fd252, %fd14;
	sub.f64 	%fd254, %fd234, %fd235;
	add.f64 	%fd255, %fd254, %fd240;
	sub.f64 	%fd256, %fd255, %fd241;
	add.f64 	%fd257, %fd256, %fd242;
	sub.f64 	%fd258, %fd257, %fd243;
	add.f64 	%fd259, %fd258, %fd244;
	sub.f64 	%fd260, %fd259, %fd245;
	add.f64 	%fd261, %fd260, %fd246;
	sub.f64 	%fd262, %fd261, %fd247;
	fma.rn.f64 	%fd263, %fd156, %fd203, %fd1248;
	mul.f64 	%fd264, %fd263, 0d3FE0000000000000;
	div.rn.f64 	%fd265, %fd264, 0d4008000000000000;
	add.f64 	%fd266, %fd265, %fd262;
	mul.f64 	%fd267, %fd253, %fd266;
	sub.f64 	%fd268, %fd236, %fd237;
	add.f64 	%fd269, %fd268, %fd240;
	sub.f64 	%fd270, %fd269, %fd241;
	sub.f64 	%fd271, %fd270, %fd242;
	add.f64 	%fd272, %fd271, %fd243;
	add.f64 	%fd273, %fd272, %fd248;
	sub.f64 	%fd274, %fd273, %fd249;
	add.f64 	%fd275, %fd274, %fd250;
	sub.f64 	%fd276, %fd275, %fd251;
	fma.rn.f64 	%fd277, %fd165, %fd203, %fd1249;
	mul.f64 	%fd278, %fd277, 0d3FE0000000000000;
	div.rn.f64 	%fd279, %fd278, 0d4008000000000000;
	add.f64 	%fd280, %fd279, %fd276;
	mul.f64 	%fd281, %fd253, %fd280;
	sub.f64 	%fd282, %fd238, %fd239;
	add.f64 	%fd283, %fd282, %fd244;
	sub.f64 	%fd284, %fd283, %fd245;
	sub.f64 	%fd285, %fd284, %fd246;
	add.f64 	%fd286, %fd285, %fd247;
	add.f64 	%fd287, %fd286, %fd248;
	sub.f64 	%fd288, %fd287, %fd249;
	sub.f64 	%fd289, %fd288, %fd250;
	add.f64 	%fd290, %fd289, %fd251;
	fma.rn.f64 	%fd291, %fd175, %fd203, %fd1250;
	mul.f64 	%fd292, %fd291, 0d3FE0000000000000;
	div.rn.f64 	%fd293, %fd292, 0d4008000000000000;
	add.f64 	%fd294, %fd293, %fd290;
	mul.f64 	%fd295, %fd253, %fd294;
	add.f64 	%fd296, %fd233, %fd235;
	add.f64 	%fd297, %fd234, %fd296;
	add.f64 	%fd298, %fd297, %fd237;
	add.f64 	%fd299, %fd236, %fd298;
	add.f64 	%fd300, %fd299, %fd239;
	add.f64 	%fd301, %fd238, %fd300;
	add.f64 	%fd302, %fd301, %fd241;
	add.f64 	%fd303, %fd240, %fd302;
	add.f64 	%fd304, %fd303, %fd243;
	add.f64 	%fd305, %fd242, %fd304;
	add.f64 	%fd306, %fd305, %fd245;
	add.f64 	%fd307, %fd244, %fd306;
	add.f64 	%fd308, %fd307, %fd247;
	add.f64 	%fd309, %fd246, %fd308;
	add.f64 	%fd310, %fd309, %fd249;
	add.f64 	%fd311, %fd248, %fd310;
	add.f64 	%fd312, %fd311, %fd251;
	add.f64 	%fd313, %fd250, %fd312;
	mul.f64 	%fd314, %fd156, %fd267;
	mul.f64 	%fd315, %fd165, %fd281;
	add.f64 	%fd316, %fd314, %fd315;
	mul.f64 	%fd317, %fd175, %fd295;
	add.f64 	%fd318, %fd317, %fd316;
	fma.rn.f64 	%fd319, %fd1, %fd318, %fd313;
	mul.f64 	%fd320, %fd319, 0d3FD5555555555555;
	mul.f64 	%fd321, %fd1248, %fd267;
	mul.f64 	%fd322, %fd1249, %fd281;
	add.f64 	%fd323, %fd321, %fd322;
	mul.f64 	%fd324, %fd1250, %fd295;
	add.f64 	%fd325, %fd324, %fd323;
	mul.f64 	%fd326, %fd325, 0d3FD0000000000000;
	mul.f64 	%fd327, %fd267, %fd267;
	add.f64 	%fd328, %fd327, 0dBFE5555555555555;
	mul.f64 	%fd329, %fd281, %fd281;
	add.f64 	%fd330, %fd328, %fd329;
	mul.f64 	%fd331, %fd295, %fd295;
	add.f64 	%fd332, %fd331, %fd330;
	mul.f64 	%fd333, %fd332, %fd326;
	sub.f64 	%fd334, %fd320, %fd333;
	mul.f64 	%fd335, %fd14, 0dBFC5555555555555;
	add.f64 	%fd336, %fd327, %fd329;
	add.f64 	%fd337, %fd331, %fd336;
	fma.rn.f64 	%fd338, %fd335, %fd337, %fd334;
	neg.f64 	%fd339, %fd267;
	mul.f64 	%fd340, %fd156, %fd339;
	sub.f64 	%fd341, %fd340, %fd315;
	sub.f64 	%fd342, %fd341, %fd317;
	mul.f64 	%fd343, %fd342, 0d3FE0000000000000;
	sub.f64 	%fd344, %fd1241, %fd1243;
	mul.f64 	%fd345, %fd344, 0d3FB5555555555555;
	mul.f64 	%fd346, %fd345, %fd337;
	mul.f64 	%fd347, %fd337, 0d3FE0000000000000;
	mov.f64 	%fd348, 0d3FD5555555555555;
	sub.f64 	%fd349, %fd348, %fd347;
	mul.f64 	%fd350, %fd203, %fd349;
	sub.f64 	%fd351, %fd350, %fd346;
	mul.f64 	%fd352, %fd343, %fd351;
	sub.f64 	%fd353, %fd338, %fd352;
	mul.f64 	%fd354, %fd319, 0d3FAC71C71C71C71C;
	mul.f64 	%fd355, %fd14, 0d3FB5555555555555;
	mul.f64 	%fd356, %fd267, 0dC000000000000000;
	add.f64 	%fd357, %fd356, %fd327;
	add.f64 	%fd358, %fd357, %fd329;
	add.f64 	%fd359, %fd331, %fd358;
	mul.f64 	%fd360, %fd359, 0d3FD5555555555555;
	sub.f64 	%fd361, %fd360, %fd327;
	mul.f64 	%fd362, %fd355, %fd361;
	sub.f64 	%fd363, %fd354, %fd362;
	add.f64 	%fd364, %fd267, 0dBFF0000000000000;
	fma.rn.f64 	%fd365, %fd1248, %fd364, %fd322;
	add.f64 	%fd366, %fd324, %fd365;
	mul.f64 	%fd367, %fd366, 0d3FC0000000000000;
	mov.f64 	%fd368, 0dBFCC71C71C71C71C;
	sub.f64 	%fd369, %fd368, %fd327;
	add.f64 	%fd370, %fd369, %fd360;
	mul.f64 	%fd371, %fd367, %fd370;
	sub.f64 	%fd372, %fd363, %fd371;
	sub.f64 	%fd373, %fd156, %fd314;
	sub.f64 	%fd374, %fd373, %fd315;
	sub.f64 	%fd375, %fd374, %fd317;
	mul.f64 	%fd376, %fd375, 0d3FB0000000000000;
	add.f64 	%fd377, %fd203, %fd203;
	mul.f64 	%fd378, %fd377, %fd267;
	mul.f64 	%fd379, %fd267, %fd378;
	sub.f64 	%fd380, %fd1243, %fd1241;
	mul.f64 	%fd381, %fd380, %fd267;
	mul.f64 	%fd382, %fd377, %fd359;
	fma.rn.f64 	%fd383, %fd267, %fd381, %fd382;
	mul.f64 	%fd384, %fd383, 0d3FD5555555555555;
	sub.f64 	%fd385, %fd379, %fd384;
	mul.f64 	%fd386, %fd203, 0d4010000000000000;
	mul.f64 	%fd387, %fd344, %fd359;
	sub.f64 	%fd388, %fd386, %fd387;
	fma.rn.f64 	%fd389, %fd388, 0d3FBC71C71C71C71C, %fd385;
	mul.f64 	%fd390, %fd376, %fd389;
	sub.f64 	%fd391, %fd372, %fd390;
	add.f64 	%fd392, %fd267, %fd267;
	add.f64 	%fd393, %fd392, %fd327;
	add.f64 	%fd394, %fd393, %fd329;
	add.f64 	%fd395, %fd331, %fd394;
	mul.f64 	%fd396, %fd395, 0d3FD5555555555555;
	sub.f64 	%fd397, %fd396, %fd327;
	mul.f64 	%fd398, %fd355, %fd397;
	sub.f64 	%fd399, %fd354, %fd398;
	add.f64 	%fd400, %fd1248, %fd321;
	add.f64 	%fd401, %fd400, %fd322;
	add.f64 	%fd402, %fd324, %fd401;
	mul.f64 	%fd403, %fd402, 0d3FC0000000000000;
	add.f64 	%fd404, %fd369, %fd396;
	mul.f64 	%fd405, %fd403, %fd404;
	sub.f64 	%fd406, %fd399, %fd405;
	add.f64 	%fd407, %fd156, %fd314;
	add.f64 	%fd408, %fd407, %fd315;
	add.f64 	%fd409, %fd317, %fd408;
	mul.f64 	%fd410, %fd409, 0d3FB0000000000000;
	mul.f64 	%fd411, %fd203, 0dC000000000000000;
	mul.f64 	%fd412, %fd411, %fd267;
	mul.f64 	%fd413, %fd203, 0dC010000000000000;
	sub.f64 	%fd414, %fd356, %fd327;
	sub.f64 	%fd415, %fd414, %fd329;
	sub.f64 	%fd416, %fd415, %fd331;
	fma.rn.f64 	%fd417, %fd1243, %fd416, %fd413;
	fma.rn.f64 	%fd418, %fd1241, %fd395, %fd417;
	mul.f64 	%fd419, %fd418, 0d3FBC71C71C71C71C;
	fma.rn.f64 	%fd420, %fd267, %fd412, %fd419;
	mul.f64 	%fd421, %fd267, %fd392;
	fma.rn.f64 	%fd422, %fd267, 0d4010000000000000, %fd421;
	add.f64 	%fd423, %fd281, %fd281;
	mul.f64 	%fd424, %fd281, %fd423;
	add.f64 	%fd425, %fd422, %fd424;
	add.f64 	%fd426, %fd295, %fd295;
	fma.rn.f64 	%fd427, %fd295, %fd426, %fd425;
	mul.f64 	%fd428, %fd203, %fd427;
	fma.rn.f64 	%fd429, %fd267, %fd381, %fd428;
	fma.rn.f64 	%fd430, %fd429, 0d3FD5555555555555, %fd420;
	mul.f64 	%fd431, %fd410, %fd430;
	sub.f64 	%fd432, %fd406, %fd431;
	sub.f64 	%fd433, %fd327, %fd423;
	add.f64 	%fd434, %fd329, %fd433;
	add.f64 	%fd435, %fd331, %fd434;
	mul.f64 	%fd436, %fd435, 0d3FD5555555555555;
	sub.f64 	%fd437, %fd436, %fd329;
	mul.f64 	%fd438, %fd355, %fd437;
	sub.f64 	%fd439, %fd354, %fd438;
	add.f64 	%fd440, %fd281, 0dBFF0000000000000;
	mul.f64 	%fd441, %fd1249, %fd440;
	add.f64 	%fd442, %fd321, %fd441;
	add.f64 	%fd443, %fd324, %fd442;
	mul.f64 	%fd444, %fd443, 0d3FC0000000000000;
	sub.f64 	%fd445, %fd368, %fd329;
	add.f64 	%fd446, %fd445, %fd436;
	mul.f64 	%fd447, %fd444, %fd446;
	sub.f64 	%fd448, %fd439, %fd447;
	sub.f64 	%fd449, %fd165, %fd314;
	sub.f64 	%fd450, %fd449, %fd315;
	sub.f64 	%fd451, %fd450, %fd317;
	mul.f64 	%fd452, %fd451, 0d3FB0000000000000;
	mul.f64 	%fd453, %fd377, %fd281;
	mul.f64 	%fd454, %fd281, %fd453;
	mul.f64 	%fd455, %fd380, %fd281;
	mul.f64 	%fd456, %fd377, %fd435;
	fma.rn.f64 	%fd457, %fd281, %fd455, %fd456;
	mul.f64 	%fd458, %fd457, 0d3FD5555555555555;
	sub.f64 	%fd459, %fd454, %fd458;
	mul.f64 	%fd460, %fd344, %fd435;
	sub.f64 	%fd461, %fd386, %fd460;
	fma.rn.f64 	%fd462, %fd461, 0d3FBC71C71C71C71C, %fd459;
	mul.f64 	%fd463, %fd452, %fd462;
	sub.f64 	%fd464, %fd448, %fd463;
	add.f64 	%fd465, %fd327, %fd423;
	add.f64 	%fd466, %fd329, %fd465;
	add.f64 	%fd467, %fd331, %fd466;
	mul.f64 	%fd468, %fd467, 0d3FD5555555555555;
	sub.f64 	%fd469, %fd468, %fd329;
	mul.f64 	%fd470, %fd355, %fd469;
	sub.f64 	%fd471, %fd354, %fd470;
	add.f64 	%fd472, %fd1249, %fd321;
	add.f64 	%fd473, %fd472, %fd322;
	add.f64 	%fd474, %fd324, %fd473;
	mul.f64 	%fd475, %fd474, 0d3FC0000000000000;
	add.f64 	%fd476, %fd445, %fd468;
	mul.f64 	%fd477, %fd475, %fd476;
	sub.f64 	%fd478, %fd471, %fd477;
	add.f64 	%fd479, %fd165, %fd314;
	add.f64 	%fd480, %fd479, %fd315;
	add.f64 	%fd481, %fd317, %fd480;
	mul.f64 	%fd482, %fd481, 0d3FB0000000000000;
	mul.f64 	%fd483, %fd411, %fd281;
	mul.f64 	%fd484, %fd267, %fd339;
	sub.f64 	%fd485, %fd484, %fd423;
	sub.f64 	%fd486, %fd485, %fd329;
	sub.f64 	%fd487, %fd486, %fd331;
	fma.rn.f64 	%fd488, %fd1243, %fd487, %fd413;
	fma.rn.f64 	%fd489, %fd1241, %fd467, %fd488;
	mul.f64 	%fd490, %fd489, 0d3FBC71C71C71C71C;
	fma.rn.f64 	%fd491, %fd281, %fd483, %fd490;
	mul.f64 	%fd492, %fd281, 0d4010000000000000;
	fma.rn.f64 	%fd493, %fd267, %fd392, %fd492;
	add.f64 	%fd494, %fd493, %fd424;
	fma.rn.f64 	%fd495, %fd295, %fd426, %fd494;
	mul.f64 	%fd496, %fd203, %fd495;
	fma.rn.f64 	%fd497, %fd281, %fd455, %fd496;
	fma.rn.f64 	%fd498, %fd497, 0d3FD5555555555555, %fd491;
	mul.f64 	%fd499, %fd482, %fd498;
	sub.f64 	%fd500, %fd478, %fd499;
	add.f64 	%fd501, %fd295, 0dC000000000000000;
	mul.f64 	%fd502, %fd295, %fd501;
	add.f64 	%fd503, %fd336, %fd502;
	mul.f64 	%fd504, %fd503, 0d3FD5555555555555;
	sub.f64 	%fd505, %fd504, %fd331;
	mul.f64 	%fd506, %fd355, %fd505;
	sub.f64 	%fd507, %fd354, %fd506;
	add.f64 	%fd508, %fd295, 0dBFF0000000000000;
	mul.f64 	%fd509, %fd1250, %fd508;
	add.f64 	%fd510, %fd323, %fd509;
	mul.f64 	%fd511, %fd510, 0d3FC0000000000000;
	sub.f64 	%fd512, %fd368, %fd331;
	add.f64 	%fd513, %fd512, %fd504;
	mul.f64 	%fd514, %fd511, %fd513;
	sub.f64 	%fd515, %fd507, %fd514;
	fma.rn.f64 	%fd516, %fd175, %fd508, %fd316;
	mul.f64 	%fd517, %fd516, 0d3FB0000000000000;
	mul.f64 	%fd518, %fd411, %fd295;
	sub.f64 	%fd519, %fd484, %fd329;
	mov.f64 	%fd520, 0d4000000000000000;
	sub.f64 	%fd521, %fd520, %fd295;
	fma.rn.f64 	%fd522, %fd295, %fd521, %fd519;
	fma.rn.f64 	%fd523, %fd1243, %fd522, %fd413;
	fma.rn.f64 	%fd524, %fd1241, %fd503, %fd523;
	mul.f64 	%fd525, %fd524, 0d3FBC71C71C71C71C;
	fma.rn.f64 	%fd526, %fd295, %fd518, %fd525;
	mul.f64 	%fd527, %fd380, %fd295;
	fma.rn.f64 	%fd528, %fd267, %fd392, %fd424;
	add.f64 	%fd529, %fd426, 0dC010000000000000;
	fma.rn.f64 	%fd530, %fd295, %fd529, %fd528;
	mul.f64 	%fd531, %fd203, %fd530;
	fma.rn.f64 	%fd532, %fd295, %fd527, %fd531;
	fma.rn.f64 	%fd533, %fd532, 0d3FD5555555555555, %fd526;
	mul.f64 	%fd534, %fd517, %fd533;
	sub.f64 	%fd535, %fd515, %fd534;
	add.f64 	%fd536, %fd295, 0d4000000000000000;
	mul.f64 	%fd537, %fd295, %fd536;
	add.f64 	%fd538, %fd336, %fd537;
	mul.f64 	%fd539, %fd538, 0d3FD5555555555555;
	sub.f64 	%fd540, %fd539, %fd331;
	mul.f64 	%fd541, %fd355, %fd540;
	sub.f64 	%fd542, %fd354, %fd541;
	add.f64 	%fd543, %fd1250, %fd321;
	add.f64 	%fd544, %fd543, %fd322;
	add.f64 	%fd545, %fd324, %fd544;
	mul.f64 	%fd546, %fd545, 0d3FC0000000000000;
	add.f64 	%fd547, %fd512, %fd539;
	mul.f64 	%fd548, %fd546, %fd547;
	sub.f64 	%fd549, %fd542, %fd548;
	add.f64 	%fd550, %fd175, %fd314;
	add.f64 	%fd551, %fd550, %fd315;
	add.f64 	%fd552, %fd317, %fd551;
	mul.f64 	%fd553, %fd552, 0d3FB0000000000000;
	mov.f64 	%fd554, 0dC000000000000000;
	sub.f64 	%fd555, %fd554, %fd295;
	fma.rn.f64 	%fd556, %fd295, %fd555, %fd519;
	fma.rn.f64 	%fd557, %fd1243, %fd556, %fd413;
	fma.rn.f64 	%fd558, %fd1241, %fd538, %fd557;
	mul.f64 	%fd559, %fd558, 0d3FBC71C71C71C71C;
	fma.rn.f64 	%fd560, %fd295, %fd518, %fd559;
	add.f64 	%fd561, %fd426, 0d4010000000000000;
	fma.rn.f64 	%fd562, %fd295, %fd561, %fd528;
	mul.f64 	%fd563, %fd203, %fd562;
	fma.rn.f64 	%fd564, %fd295, %fd527, %fd563;
	fma.rn.f64 	%fd565, %fd564, 0d3FD5555555555555, %fd560;
	mul.f64 	%fd566, %fd553, %fd565;
	sub.f64 	%fd567, %fd549, %fd566;
	mul.f64 	%fd568, %fd319, 0d3F9C71C71C71C71C;
	mul.f64 	%fd569, %fd14, 0d3FA5555555555555;
	add.f64 	%fd570, %fd267, %fd281;
	sub.f64 	%fd571, %fd357, %fd423;
	add.f64 	%fd572, %fd329, %fd571;
	add.f64 	%fd573, %fd331, %fd572;
	mul.f64 	%fd574, %fd573, 0d3FD5555555555555;
	mul.f64 	%fd575, %fd570, %fd570;
	sub.f64 	%fd576, %fd574, %fd575;
	mul.f64 	%fd577, %fd569, %fd576;
	sub.f64 	%fd578, %fd568, %fd577;
	fma.rn.f64 	%fd579, %fd1248, %fd364, %fd441;
	add.f64 	%fd580, %fd324, %fd579;
	mul.f64 	%fd581, %fd580, 0d3FB0000000000000;
	mul.f64 	%fd582, %fd392, %fd281;
	sub.f64 	%fd583, %fd369, %fd582;
	sub.f64 	%fd584, %fd583, %fd329;
	add.f64 	%fd585, %fd584, %fd574;
	mul.f64 	%fd586, %fd581, %fd585;
	sub.f64 	%fd587, %fd578, %fd586;
	add.f64 	%fd588, %fd156, %fd165;
	sub.f64 	%fd589, %fd588, %fd314;
	sub.f64 	%fd590, %fd589, %fd315;
	sub.f64 	%fd591, %fd590, %fd317;
	mul.f64 	%fd592, %fd591, 0d3FA0000000000000;
	mul.f64 	%fd593, %fd377, %fd570;
	mul.f64 	%fd594, %fd570, %fd593;
	mul.f64 	%fd595, %fd344, %fd570;
	mul.f64 	%fd596, %fd570, %fd595;
	mul.f64 	%fd597, %fd377, %fd573;
	sub.f64 	%fd598, %fd596, %fd597;
	fma.rn.f64 	%fd599, %fd598, 0d3FD5555555555555, %fd594;
	mul.f64 	%fd600, %fd344, %fd573;
	sub.f64 	%fd601, %fd386, %fd600;
	fma.rn.f64 	%fd602, %fd601, 0d3FBC71C71C71C71C, %fd599;
	mul.f64 	%fd603, %fd592, %fd602;
	sub.f64 	%fd604, %fd587, %fd603;
	add.f64 	%fd605, %fd393, %fd423;
	add.f64 	%fd606, %fd329, %fd605;
	add.f64 	%fd607, %fd331, %fd606;
	mul.f64 	%fd608, %fd607, 0d3FD5555555555555;
	sub.f64 	%fd609, %fd608, %fd575;
	mul.f64 	%fd610, %fd569, %fd609;
	sub.f64 	%fd611, %fd568, %fd610;
	add.f64 	%fd612, %fd1248, %fd1249;
	add.f64 	%fd613, %fd612, %fd321;
	add.f64 	%fd614, %fd613, %fd322;
	add.f64 	%fd615, %fd324, %fd614;
	mul.f64 	%fd616, %fd615, 0d3FB0000000000000;
	add.f64 	%fd617, %fd584, %fd608;
	mul.f64 	%fd618, %fd616, %fd617;
	sub.f64 	%fd619, %fd611, %fd618;
	add.f64 	%fd620, %fd267, 0d3FF0000000000000;
	neg.f64 	%fd621, %fd620;
	mul.f64 	%fd622, %fd156, %fd621;
	add.f64 	%fd623, %fd281, 0d3FF0000000000000;
	mul.f64 	%fd624, %fd165, %fd623;
	sub.f64 	%fd625, %fd622, %fd624;
	sub.f64 	%fd626, %fd625, %fd317;
	mul.f64 	%fd627, %fd626, 0d3FA0000000000000;
	mul.f64 	%fd628, %fd377, %fd607;
	sub.f64 	%fd629, %fd628, %fd596;
	mul.f64 	%fd630, %fd629, 0d3FD5555555555555;
	sub.f64 	%fd631, %fd594, %fd630;
	mul.f64 	%fd632, %fd344, %fd607;
	sub.f64 	%fd633, %fd386, %fd632;
	fma.rn.f64 	%fd634, %fd633, 0d3FBC71C71C71C71C, %fd631;
	mul.f64 	%fd635, %fd627, %fd634;
	sub.f64 	%fd636, %fd619, %fd635;
	sub.f64 	%fd637, %fd267, %fd281;
	add.f64 	%fd638, %fd357, %fd423;
	add.f64 	%fd639, %fd329, %fd638;
	add.f64 	%fd640, %fd331, %fd639;
	mul.f64 	%fd641, %fd640, 0d3FD5555555555555;
	mul.f64 	%fd642, %fd637, %fd637;
	sub.f64 	%fd643, %fd641, %fd642;
	mul.f64 	%fd644, %fd569, %fd643;
	sub.f64 	%fd645, %fd568, %fd644;
	fma.rn.f64 	%fd646, %fd1248, %fd364, %fd1249;
	add.f64 	%fd647, %fd646, %fd322;
	add.f64 	%fd648, %fd324, %fd647;
	mul.f64 	%fd649, %fd648, 0d3FB0000000000000;
	add.f64 	%fd650, %fd369, %fd582;
	sub.f64 	%fd651, %fd650, %fd329;
	add.f64 	%fd652, %fd651, %fd641;
	mul.f64 	%fd653, %fd649, %fd652;
	sub.f64 	%fd654, %fd645, %fd653;
	sub.f64 	%fd655, %fd373, %fd624;
	sub.f64 	%fd656, %fd655, %fd317;
	mul.f64 	%fd657, %fd656, 0d3FA0000000000000;
	mul.f64 	%fd658, %fd377, %fd637;
	mul.f64 	%fd659, %fd637, %fd658;
	mul.f64 	%fd660, %fd344, %fd637;
	mul.f64 	%fd661, %fd377, %fd640;
	mul.f64 	%fd662, %fd637, %fd660;
	sub.f64 	%fd663, %fd661, %fd662;
	mul.f64 	%fd664, %fd663, 0d3FD5555555555555;
	sub.f64 	%fd665, %fd659, %fd664;
	mul.f64 	%fd666, %fd344, %fd640;
	sub.f64 	%fd667, %fd386, %fd666;
	fma.rn.f64 	%fd668, %fd667, 0d3FBC71C71C71C71C, %fd665;
	mul.f64 	%fd669, %fd657, %fd668;
	sub.f64 	%fd670, %fd654, %fd669;
	sub.f64 	%fd671, %fd393, %fd423;
	add.f64 	%fd672, %fd329, %fd671;
	add.f64 	%fd673, %fd331, %fd672;
	mul.f64 	%fd674, %fd673, 0d3FD5555555555555;
	sub.f64 	%fd675, %fd674, %fd642;
	mul.f64 	%fd676, %fd569, %fd675;
	sub.f64 	%fd677, %fd568, %fd676;
	fma.rn.f64 	%fd678, %fd1248, %fd620, %fd441;
	add.f64 	%fd679, %fd324, %fd678;
	mul.f64 	%fd680, %fd679, 0d3FB0000000000000;
	add.f64 	%fd681, %fd651, %fd674;
	mul.f64 	%fd682, %fd680, %fd681;
	sub.f64 	%fd683, %fd677, %fd682;
	mul.f64 	%fd684, %fd156, %fd620;
	sub.f64 	%fd685, %fd165, %fd684;
	sub.f64 	%fd686, %fd685, %fd315;
	sub.f64 	%fd687, %fd686, %fd317;
	mul.f64 	%fd688, %fd687, 0d3FA0000000000000;
	mul.f64 	%fd689, %fd377, %fd673;
	sub.f64 	%fd690, %fd689, %fd662;
	mul.f64 	%fd691, %fd690, 0d3FD5555555555555;
	sub.f64 	%fd692, %fd659, %fd691;
	mul.f64 	%fd693, %fd344, %fd673;
	sub.f64 	%fd694, %fd386, %fd693;
	fma.rn.f64 	%fd695, %fd694, 0d3FBC71C71C71C71C, %fd692;
	mul.f64 	%fd696, %fd688, %fd695;
	sub.f64 	%fd697, %fd683, %fd696;
	add.f64 	%fd698, %fd267, %fd295;
	add.f64 	%fd699, %fd358, %fd502;
	mul.f64 	%fd700, %fd699, 0d3FD5555555555555;
	mul.f64 	%fd701, %fd698, %fd698;
	sub.f64 	%fd702, %fd700, %fd701;
	mul.f64 	%fd703, %fd569, %fd702;
	sub.f64 	%fd704, %fd568, %fd703;
	add.f64 	%fd705, %fd365, %fd509;
	mul.f64 	%fd706, %fd705, 0d3FB0000000000000;
	mul.f64 	%fd707, %fd392, %fd295;
	sub.f64 	%fd708, %fd369, %fd707;
	sub.f64 	%fd709, %fd708, %fd331;
	add.f64 	%fd710, %fd709, %fd700;
	mul.f64 	%fd711, %fd706, %fd710;
	sub.f64 	%fd712, %fd704, %fd711;
	add.f64 	%fd713, %fd156, %fd175;
	sub.f64 	%fd714, %fd713, %fd314;
	sub.f64 	%fd715, %fd714, %fd315;
	sub.f64 	%fd716, %fd715, %fd317;
	mul.f64 	%fd717, %fd716, 0d3FA0000000000000;
	mul.f64 	%fd718, %fd377, %fd698;
	mul.f64 	%fd719, %fd698, %fd718;
	mul.f64 	%fd720, %fd344, %fd698;
	mul.f64 	%fd721, %fd698, %fd720;
	mul.f64 	%fd722, %fd377, %fd699;
	sub.f64 	%fd723, %fd721, %fd722;
	fma.rn.f64 	%fd724, %fd723, 0d3FD5555555555555, %fd719;
	mul.f64 	%fd725, %fd344, %fd699;
	sub.f64 	%fd726, %fd386, %fd725;
	fma.rn.f64 	%fd727, %fd726, 0d3FBC71C71C71C71C, %fd724;
	mul.f64 	%fd728, %fd717, %fd727;
	sub.f64 	%fd729, %fd712, %fd728;
	add.f64 	%fd730, %fd394, %fd537;
	mul.f64 	%fd731, %fd730, 0d3FD5555555555555;
	sub.f64 	%fd732, %fd731, %fd701;
	mul.f64 	%fd733, %fd569, %fd732;
	sub.f64 	%fd734, %fd568, %fd733;
	add.f64 	%fd735, %fd1248, %fd1250;
	add.f64 	%fd736, %fd735, %fd321;
	add.f64 	%fd737, %fd736, %fd322;
	add.f64 	%fd738, %fd324, %fd737;
	mul.f64 	%fd739, %fd738, 0d3FB0000000000000;
	add.f64 	%fd740, %fd709, %fd731;
	mul.f64 	%fd741, %fd739, %fd740;
	sub.f64 	%fd742, %fd734, %fd741;
	sub.f64 	%fd743, %fd622, %fd315;
	add.f64 	%fd744, %fd295, 0d3FF0000000000000;
	mul.f64 	%fd745, %fd175, %fd744;
	sub.f64 	%fd746, %fd743, %fd745;
	mul.f64 	%fd747, %fd746, 0d3FA0000000000000;
	mul.f64 	%fd748, %fd377, %fd730;
	sub.f64 	%fd749, %fd748, %fd721;
	mul.f64 	%fd750, %fd749, 0d3FD5555555555555;
	sub.f64 	%fd751, %fd719, %fd750;
	mul.f64 	%fd752, %fd344, %fd730;
	sub.f64 	%fd753, %fd386, %fd752;
	fma.rn.f64 	%fd754, %fd753, 0d3FBC71C71C71C71C, %fd751;
	mul.f64 	%fd755, %fd747, %fd754;
	sub.f64 	%fd756, %fd742, %fd755;
	sub.f64 	%fd757, %fd267, %fd295;
	add.f64 	%fd758, %fd358, %fd537;
	mul.f64 	%fd759, %fd758, 0d3FD5555555555555;
	mul.f64 	%fd760, %fd757, %fd757;
	sub.f64 	%fd761, %fd759, %fd760;
	mul.f64 	%fd762, %fd569, %fd761;
	sub.f64 	%fd763, %fd568, %fd762;
	fma.rn.f64 	%fd764, %fd1248, %fd364, %fd1250;
	add.f64 	%fd765, %fd764, %fd322;
	add.f64 	%fd766, %fd324, %fd765;
	mul.f64 	%fd767, %fd766, 0d3FB0000000000000;
	add.f64 	%fd768, %fd369, %fd707;
	sub.f64 	%fd769, %fd768, %fd331;
	add.f64 	%fd770, %fd769, %fd759;
	mul.f64 	%fd771, %fd767, %fd770;
	sub.f64 	%fd772, %fd763, %fd771;
	sub.f64 	%fd773, %fd374, %fd745;
	mul.f64 	%fd774, %fd773, 0d3FA0000000000000;
	mul.f64 	%fd775, %fd377, %fd757;
	mul.f64 	%fd776, %fd757, %fd775;
	mul.f64 	%fd777, %fd344, %fd757;
	mul.f64 	%fd778, %fd377, %fd758;
	mul.f64 	%fd779, %fd757, %fd777;
	sub.f64 	%fd780, %fd778, %fd779;
	mul.f64 	%fd781, %fd780, 0d3FD5555555555555;
	sub.f64 	%fd782, %fd776, %fd781;
	mul.f64 	%fd783, %fd344, %fd758;
	sub.f64 	%fd784, %fd386, %fd783;
	fma.rn.f64 	%fd785, %fd784, 0d3FBC71C71C71C71C, %fd782;
	mul.f64 	%fd786, %fd774, %fd785;
	sub.f64 	%fd787, %fd772, %fd786;
	add.f64 	%fd788, %fd394, %fd502;
	mul.f64 	%fd789, %fd788, 0d3FD5555555555555;
	sub.f64 	%fd790, %fd789, %fd760;
	mul.f64 	%fd791, %fd569, %fd790;
	sub.f64 	%fd792, %fd568, %fd791;
	fma.rn.f64 	%fd793, %fd1248, %fd620, %fd322;
	add.f64 	%fd794, %fd793, %fd509;
	mul.f64 	%fd795, %fd794, 0d3FB0000000000000;
	add.f64 	%fd796, %fd769, %fd789;
	mul.f64 	%fd797, %fd795, %fd796;
	sub.f64 	%fd798, %fd792, %fd797;
	sub.f64 	%fd799, %fd175, %fd684;
	sub.f64 	%fd800, %fd799, %fd315;
	sub.f64 	%fd801, %fd800, %fd317;
	mul.f64 	%fd802, %fd801, 0d3FA0000000000000;
	mul.f64 	%fd803, %fd377, %fd788;
	sub.f64 	%fd804, %fd803, %fd779;
	mul.f64 	%fd805, %fd804, 0d3FD5555555555555;
	sub.f64 	%fd806, %fd776, %fd805;
	mul.f64 	%fd807, %fd344, %fd788;
	sub.f64 	%fd808, %fd386, %fd807;
	fma.rn.f64 	%fd809, %fd808, 0d3FBC71C71C71C71C, %fd806;
	mul.f64 	%fd810, %fd802, %fd809;
	sub.f64 	%fd811, %fd798, %fd810;
	add.f64 	%fd812, %fd281, %fd295;
	add.f64 	%fd813, %fd502, %fd434;
	mul.f64 	%fd814, %fd813, 0d3FD5555555555555;
	mul.f64 	%fd815, %fd812, %fd812;
	sub.f64 	%fd816, %fd814, %fd815;
	mul.f64 	%fd817, %fd569, %fd816;
	sub.f64 	%fd818, %fd568, %fd817;
	add.f64 	%fd819, %fd509, %fd442;
	mul.f64 	%fd820, %fd819, 0d3FB0000000000000;
	mul.f64 	%fd821, %fd295, %fd423;
	sub.f64 	%fd822, %fd445, %fd821;
	sub.f64 	%fd823, %fd822, %fd331;
	add.f64 	%fd824, %fd823, %fd814;
	mul.f64 	%fd825, %fd820, %fd824;
	sub.f64 	%fd826, %fd818, %fd825;
	add.f64 	%fd827, %fd165, %fd175;
	sub.f64 	%fd828, %fd827, %fd314;
	sub.f64 	%fd829, %fd828, %fd315;
	sub.f64 	%fd830, %fd829, %fd317;
	mul.f64 	%fd831, %fd830, 0d3FA0000000000000;
	mul.f64 	%fd832, %fd377, %fd812;
	mul.f64 	%fd833, %fd812, %fd832;
	mul.f64 	%fd834, %fd344, %fd812;
	mul.f64 	%fd835, %fd812, %fd834;
	mul.f64 	%fd836, %fd377, %fd813;
	sub.f64 	%fd837, %fd835, %fd836;
	fma.rn.f64 	%fd838, %fd837, 0d3FD5555555555555, %fd833;
	mul.f64 	%fd839, %fd344, %fd813;
	sub.f64 	%fd840, %fd386, %fd839;
	fma.rn.f64 	%fd841, %fd840, 0d3FBC71C71C71C71C, %fd838;
	mul.f64 	%fd842, %fd831, %fd841;
	sub.f64 	%fd843, %fd826, %fd842;
	add.f64 	%fd844, %fd537, %fd466;
	mul.f64 	%fd845, %fd844, 0d3FD5555555555555;
	sub.f64 	%fd846, %fd845, %fd815;
	mul.f64 	%fd847, %fd569, %fd846;
	sub.f64 	%fd848, %fd568, %fd847;
	add.f64 	%fd849, %fd1249, %fd1250;
	add.f64 	%fd850, %fd849, %fd321;
	add.f64 	%fd851, %fd850, %fd322;
	add.f64 	%fd852, %fd324, %fd851;
	mul.f64 	%fd853, %fd852, 0d3FB0000000000000;
	add.f64 	%fd854, %fd823, %fd845;
	mul.f64 	%fd855, %fd853, %fd854;
	sub.f64 	%fd856, %fd848, %fd855;
	sub.f64 	%fd857, %fd340, %fd624;
	sub.f64 	%fd858, %fd857, %fd745;
	mul.f64 	%fd859, %fd858, 0d3FA0000000000000;
	mul.f64 	%fd860, %fd377, %fd844;
	sub.f64 	%fd861, %fd860, %fd835;
	mul.f64 	%fd862, %fd861, 0d3FD5555555555555;
	sub.f64 	%fd863, %fd833, %fd862;
	mul.f64 	%fd864, %fd344, %fd844;
	sub.f64 	%fd865, %fd386, %fd864;
	fma.rn.f64 	%fd866, %fd865, 0d3FBC71C71C71C71C, %fd863;
	mul.f64 	%fd867, %fd859, %fd866;
	sub.f64 	%fd868, %fd856, %fd867;
	sub.f64 	%fd869, %fd281, %fd295;
	add.f64 	%fd870, %fd537, %fd434;
	mul.f64 	%fd871, %fd870, 0d3FD5555555555555;
	mul.f64 	%fd872, %fd869, %fd869;
	sub.f64 	%fd873, %fd871, %fd872;
	mul.f64 	%fd874, %fd569, %fd873;
	sub.f64 	%fd875, %fd568, %fd874;
	fma.rn.f64 	%fd876, %fd1249, %fd440, %fd543;
	add.f64 	%fd877, %fd324, %fd876;
	mul.f64 	%fd878, %fd877, 0d3FB0000000000000;
	add.f64 	%fd879, %fd445, %fd821;
	sub.f64 	%fd880, %fd879, %fd331;
	add.f64 	%fd881, %fd880, %fd871;
	mul.f64 	%fd882, %fd878, %fd881;
	sub.f64 	%fd883, %fd875, %fd882;
	sub.f64 	%fd884, %fd450, %fd745;
	mul.f64 	%fd885, %fd884, 0d3FA0000000000000;
	mul.f64 	%fd886, %fd377, %fd869;
	mul.f64 	%fd887, %fd869, %fd886;
	mul.f64 	%fd888, %fd344, %fd869;
	mul.f64 	%fd889, %fd377, %fd870;
	mul.f64 	%fd890, %fd869, %fd888;
	sub.f64 	%fd891, %fd889, %fd890;
	mul.f64 	%fd892, %fd891, 0d3FD5555555555555;
	sub.f64 	%fd893, %fd887, %fd892;
	mul.f64 	%fd894, %fd344, %fd870;
	sub.f64 	%fd895, %fd386, %fd894;
	fma.rn.f64 	%fd896, %fd895, 0d3FBC71C71C71C71C, %fd893;
	mul.f64 	%fd897, %fd885, %fd896;
	sub.f64 	%fd898, %fd883, %fd897;
	add.f64 	%fd899, %fd502, %fd466;
	mul.f64 	%fd900, %fd899, 0d3FD5555555555555;
	sub.f64 	%fd901, %fd900, %fd872;
	mul.f64 	%fd902, %fd569, %fd901;
	sub.f64 	%fd903, %fd568, %fd902;
	fma.rn.f64 	%fd904, %fd1249, %fd623, %fd321;
	add.f64 	%fd905, %fd509, %fd904;
	mul.f64 	%fd906, %fd905, 0d3FB0000000000000;
	add.f64 	%fd907, %fd880, %fd900;
	mul.f64 	%fd908, %fd906, %fd907;
	sub.f64 	%fd909, %fd903, %fd908;
	sub.f64 	%fd910, %fd175, %fd314;
	sub.f64 	%fd911, %fd910, %fd624;
	sub.f64 	%fd912, %fd911, %fd317;
	mul.f64 	%fd913, %fd912, 0d3FA0000000000000;
	mul.f64 	%fd914, %fd377, %fd899;
	sub.f64 	%fd915, %fd914, %fd890;
	mul.f64 	%fd916, %fd915, 0d3FD5555555555555;
	sub.f64 	%fd917, %fd887, %fd916;
	mul.f64 	%fd918, %fd344, %fd899;
	sub.f64 	%fd919, %fd386, %fd918;
	fma.rn.f64 	%fd920, %fd919, 0d3FBC71C71C71C71C, %fd917;
	mul.f64 	%fd921, %fd913, %fd920;
	sub.f64 	%fd922, %fd909, %fd921;
	sub.f64 	%fd923, %fd233, %fd353;
	div.rn.f64 	%fd924, %fd923, %fd20;
	sub.f64 	%fd925, %fd233, %fd924;
	add.f64 	%fd926, %fd325, %fd325;
	mul.f64 	%fd927, %fd213, %fd267;
	mul.f64 	%fd928, %fd222, %fd281;
	add.f64 	%fd929, %fd927, %fd928;
	mul.f64 	%fd930, %fd232, %fd295;
	add.f64 	%fd931, %fd930, %fd929;
	fma.rn.f64 	%fd932, %fd344, %fd337, %fd413;
	mul.f64 	%fd933, %fd932, 0d3FD5555555555555;
	fma.rn.f64 	%fd934, %fd377, %fd337, %fd933;
	mul.f64 	%fd935, %fd931, %fd934;
	fma.rn.f64 	%fd936, %fd332, %fd926, %fd935;
	fma.rn.f64 	%fd937, %fd936, 0d3FD0000000000000, %fd925;
	st.global.f64 	[%rd46], %fd937;
	sub.f64 	%fd938, %fd234, %fd391;
	div.rn.f64 	%fd939, %fd938, %fd20;
	sub.f64 	%fd940, %fd234, %fd939;
	add.f64 	%fd941, %fd366, %fd366;
	fma.rn.f64 	%fd942, %fd213, %fd364, %fd928;
	add.f64 	%fd943, %fd930, %fd942;
	fma.rn.f64 	%fd944, %fd380, %fd327, %fd382;
	mul.f64 	%fd945, %fd944, 0d3FD5555555555555;
	fma.rn.f64 	%fd946, %fd411, %fd327, %fd945;
	fma.rn.f64 	%fd947, %fd344, %fd359, %fd413;
	fma.rn.f64 	%fd948, %fd947, 0d3FBC71C71C71C71C, %fd946;
	mul.f64 	%fd949, %fd943, %fd948;
	fma.rn.f64 	%fd950, %fd941, %fd370, %fd949;
	fma.rn.f64 	%fd951, %fd950, 0d3FC0000000000000, %fd940;
	st.global.f64 	[%rd50], %fd951;
	sub.f64 	%fd952, %fd235, %fd432;
	div.rn.f64 	%fd953, %fd952, %fd20;
	sub.f64 	%fd954, %fd235, %fd953;
	add.f64 	%fd955, %fd402, %fd402;
	add.f64 	%fd956, %fd213, %fd927;
	add.f64 	%fd957, %fd956, %fd928;
	add.f64 	%fd958, %fd930, %fd957;
	mul.f64 	%fd959, %fd377, %fd395;
	fma.rn.f64 	%fd960, %fd380, %fd327, %fd959;
	mul.f64 	%fd961, %fd960, 0d3FD5555555555555;
	fma.rn.f64 	%fd962, %fd411, %fd327, %fd961;
	fma.rn.f64 	%fd963, %fd344, %fd395, %fd413;
	fma.rn.f64 	%fd964, %fd963, 0d3FBC71C71C71C71C, %fd962;
	mul.f64 	%fd965, %fd958, %fd964;
	fma.rn.f64 	%fd966, %fd955, %fd404, %fd965;
	fma.rn.f64 	%fd967, %fd966, 0d3FC0000000000000, %fd954;
	st.global.f64 	[%rd48], %fd967;
	sub.f64 	%fd968, %fd236, %fd464;
	div.rn.f64 	%fd969, %fd968, %fd20;
	sub.f64 	%fd970, %fd236, %fd969;
	add.f64 	%fd971, %fd443, %fd443;
	mul.f64 	%fd972, %fd222, %fd440;
	add.f64 	%fd973, %fd927, %fd972;
	add.f64 	%fd974, %fd930, %fd973;
	fma.rn.f64 	%fd975, %fd380, %fd329, %fd456;
	mul.f64 	%fd976, %fd975, 0d3FD5555555555555;
	fma.rn.f64 	%fd977, %fd411, %fd329, %fd976;
	fma.rn.f64 	%fd978, %fd344, %fd435, %fd413;
	fma.rn.f64 	%fd979, %fd978, 0d3FBC71C71C71C71C, %fd977;
	mul.f64 	%fd980, %fd974, %fd979;
	fma.rn.f64 	%fd981, %fd971, %fd446, %fd980;
	fma.rn.f64 	%fd982, %fd981, 0d3FC0000000000000, %fd970;
	st.global.f64 	[%rd53], %fd982;
	sub.f64 	%fd983, %fd237, %fd500;
	div.rn.f64 	%fd984, %fd983, %fd20;
	sub.f64 	%fd985, %fd237, %fd984;
	add.f64 	%fd986, %fd474, %fd474;
	add.f64 	%fd987, %fd222, %fd927;
	add.f64 	%fd988, %fd987, %fd928;
	add.f64 	%fd989, %fd930, %fd988;
	mul.f64 	%fd990, %fd377, %fd467;
	fma.rn.f64 	%fd991, %fd380, %fd329, %fd990;
	mul.f64 	%fd992, %fd991, 0d3FD5555555555555;
	fma.rn.f64 	%fd993, %fd411, %fd329, %fd992;
	fma.rn.f64 	%fd994, %fd344, %fd467, %fd413;
	fma.rn.f64 	%fd995, %fd994, 0d3FBC71C71C71C71C, %fd993;
	mul.f64 	%fd996, %fd989, %fd995;
	fma.rn.f64 	%fd997, %fd986, %fd476, %fd996;
	fma.rn.f64 	%fd998, %fd997, 0d3FC0000000000000, %fd985;
	st.global.f64 	[%rd52], %fd998;
	sub.f64 	%fd999, %fd238, %fd535;
	div.rn.f64 	%fd1000, %fd999, %fd20;
	sub.f64 	%fd1001, %fd238, %fd1000;
	add.f64 	%fd1002, %fd510, %fd510;
	mul.f64 	%fd1003, %fd232, %fd508;
	add.f64 	%fd1004, %fd929, %fd1003;
	mul.f64 	%fd1005, %fd377, %fd503;
	fma.rn.f64 	%fd1006, %fd380, %fd331, %fd1005;
	mul.f64 	%fd1007, %fd1006, 0d3FD5555555555555;
	fma.rn.f64 	%fd1008, %fd411, %fd331, %fd1007;
	fma.rn.f64 	%fd1009, %fd344, %fd503, %fd413;
	fma.rn.f64 	%fd1010, %fd1009, 0d3FBC71C71C71C71C, %fd1008;
	mul.f64 	%fd1011, %fd1004, %fd1010;
	fma.rn.f64 	%fd1012, %fd1002, %fd513, %fd1011;
	fma.rn.f64 	%fd1013, %fd1012, 0d3FC0000000000000, %fd1001;
	st.global.f64 	[%rd56], %fd1013;
	sub.f64 	%fd1014, %fd239, %fd567;
	div.rn.f64 	%fd1015, %fd1014, %fd20;
	sub.f64 	%fd1016, %fd239, %fd1015;
	add.f64 	%fd1017, %fd545, %fd545;
	add.f64 	%fd1018, %fd232, %fd927;
	add.f64 	%fd1019, %fd1018, %fd928;
	add.f64 	%fd1020, %fd930, %fd1019;
	mul.f64 	%fd1021, %fd377, %fd538;
	fma.rn.f64 	%fd1022, %fd380, %fd331, %fd1021;
	mul.f64 	%fd1023, %fd1022, 0d3FD5555555555555;
	fma.rn.f64 	%fd1024, %fd411, %fd331, %fd1023;
	fma.rn.f64 	%fd1025, %fd344, %fd538, %fd413;
	fma.rn.f64 	%fd1026, %fd1025, 0d3FBC71C71C71C71C, %fd1024;
	mul.f64 	%fd1027, %fd1020, %fd1026;
	fma.rn.f64 	%fd1028, %fd1017, %fd547, %fd1027;
	fma.rn.f64 	%fd1029, %fd1028, 0d3FC0000000000000, %fd1016;
	st.global.f64 	[%rd55], %fd1029;
	sub.f64 	%fd1030, %fd240, %fd604;
	div.rn.f64 	%fd1031, %fd1030, %fd20;
	sub.f64 	%fd1032, %fd240, %fd1031;
	add.f64 	%fd1033, %fd580, %fd580;
	add.f64 	%fd1034, %fd575, 0d3FCC71C71C71C71C;
	sub.f64 	%fd1035, %fd1034, %fd574;
	mul.f64 	%fd1036, %fd1033, %fd1035;
	fma.rn.f64 	%fd1037, %fd213, %fd364, %fd972;
	add.f64 	%fd1038, %fd930, %fd1037;
	neg.f64 	%fd1039, %fd570;
	mul.f64 	%fd1040, %fd570, %fd1039;
	fma.rn.f64 	%fd1041, %fd344, %fd1040, %fd597;
	mul.f64 	%fd1042, %fd1041, 0d3FD5555555555555;
	fma.rn.f64 	%fd1043, %fd411, %fd575, %fd1042;
	fma.rn.f64 	%fd1044, %fd344, %fd573, %fd413;
	fma.rn.f64 	%fd1045, %fd1044, 0d3FBC71C71C71C71C, %fd1043;
	mul.f64 	%fd1046, %fd1038, %fd1045;
	sub.f64 	%fd1047, %fd1046, %fd1036;
	fma.rn.f64 	%fd1048, %fd1047, 0d3FB0000000000000, %fd1032;
	st.global.f64 	[%rd59], %fd1048;
	sub.f64 	%fd1049, %fd241, %fd636;
	div.rn.f64 	%fd1050, %fd1049, %fd20;
	sub.f64 	%fd1051, %fd241, %fd1050;
	add.f64 	%fd1052, %fd615, %fd615;
	sub.f64 	%fd1053, %fd368, %fd575;
	fma.rn.f64 	%fd1054, %fd607, 0d3FD5555555555555, %fd1053;
	add.f64 	%fd1055, %fd213, %fd222;
	add.f64 	%fd1056, %fd1055, %fd927;
	add.f64 	%fd1057, %fd1056, %fd928;
	add.f64 	%fd1058, %fd930, %fd1057;
	fma.rn.f64 	%fd1059, %fd344, %fd1040, %fd628;
	mul.f64 	%fd1060, %fd1059, 0d3FD5555555555555;
	fma.rn.f64 	%fd1061, %fd411, %fd575, %fd1060;
	add.f64 	%fd1062, %fd413, %fd632;
	fma.rn.f64 	%fd1063, %fd1062, 0d3FBC71C71C71C71C, %fd1061;
	mul.f64 	%fd1064, %fd1058, %fd1063;
	fma.rn.f64 	%fd1065, %fd1052, %fd1054, %fd1064;
	fma.rn.f64 	%fd1066, %fd1065, 0d3FB0000000000000, %fd1051;
	st.global.f64 	[%rd58], %fd1066;
	sub.f64 	%fd1067, %fd242, %fd670;
	div.rn.f64 	%fd1068, %fd1067, %fd20;
	sub.f64 	%fd1069, %fd242, %fd1068;
	add.f64 	%fd1070, %fd648, %fd648;
	sub.f64 	%fd1071, %fd368, %fd642;
	add.f64 	%fd1072, %fd1071, %fd641;
	fma.rn.f64 	%fd1073, %fd213, %fd364, %fd222;
	add.f64 	%fd1074, %fd1073, %fd928;
	add.f64 	%fd1075, %fd930, %fd1074;
	neg.f64 	%fd1076, %fd637;
	mul.f64 	%fd1077, %fd637, %fd1076;
	fma.rn.f64 	%fd1078, %fd344, %fd1077, %fd661;
	mul.f64 	%fd1079, %fd1078, 0d3FD5555555555555;
	fma.rn.f64 	%fd1080, %fd411, %fd642, %fd1079;
	add.f64 	%fd1081, %fd413, %fd666;
	fma.rn.f64 	%fd1082, %fd1081, 0d3FBC71C71C71C71C, %fd1080;
	mul.f64 	%fd1083, %fd1075, %fd1082;
	fma.rn.f64 	%fd1084, %fd1070, %fd1072, %fd1083;
	fma.rn.f64 	%fd1085, %fd1084, 0d3FB0000000000000, %fd1069;
	st.global.f64 	[%rd62], %fd1085;
	sub.f64 	%fd1086, %fd243, %fd697;
	div.rn.f64 	%fd1087, %fd1086, %fd20;
	sub.f64 	%fd1088, %fd243, %fd1087;
	add.f64 	%fd1089, %fd679, %fd679;
	add.f64 	%fd1090, %fd1071, %fd674;
	fma.rn.f64 	%fd1091, %fd213, %fd620, %fd972;
	add.f64 	%fd1092, %fd930, %fd1091;
	fma.rn.f64 	%fd1093, %fd344, %fd1077, %fd689;
	mul.f64 	%fd1094, %fd1093, 0d3FD5555555555555;
	fma.rn.f64 	%fd1095, %fd411, %fd642, %fd1094;
	add.f64 	%fd1096, %fd413, %fd693;
	fma.rn.f64 	%fd1097, %fd1096, 0d3FBC71C71C71C71C, %fd1095;
	mul.f64 	%fd1098, %fd1092, %fd1097;
	fma.rn.f64 	%fd1099, %fd1089, %fd1090, %fd1098;
	fma.rn.f64 	%fd1100, %fd1099, 0d3FB0000000000000, %fd1088;
	st.global.f64 	[%rd61], %fd1100;
	sub.f64 	%fd1101, %fd244, %fd729;
	div.rn.f64 	%fd1102, %fd1101, %fd20;
	sub.f64 	%fd1103, %fd244, %fd1102;
	add.f64 	%fd1104, %fd705, %fd705;
	add.f64 	%fd1105, %fd701, 0d3FCC71C71C71C71C;
	sub.f64 	%fd1106, %fd1105, %fd700;
	mul.f64 	%fd1107, %fd1104, %fd1106;
	add.f64 	%fd1108, %fd942, %fd1003;
	neg.f64 	%fd1109, %fd698;
	mul.f64 	%fd1110, %fd698, %fd1109;
	fma.rn.f64 	%fd1111, %fd344, %fd1110, %fd722;
	mul.f64 	%fd1112, %fd1111, 0d3FD5555555555555;
	fma.rn.f64 	%fd1113, %fd411, %fd701, %fd1112;
	add.f64 	%fd1114, %fd413, %fd725;
	fma.rn.f64 	%fd1115, %fd1114, 0d3FBC71C71C71C71C, %fd1113;
	mul.f64 	%fd1116, %fd1108, %fd1115;
	sub.f64 	%fd1117, %fd1116, %fd1107;
	fma.rn.f64 	%fd1118, %fd1117, 0d3FB0000000000000, %fd1103;
	st.global.f64 	[%rd65], %fd1118;
	sub.f64 	%fd1119, %fd245, %fd756;
	div.rn.f64 	%fd1120, %fd1119, %fd20;
	sub.f64 	%fd1121, %fd245, %fd1120;
	add.f64 	%fd1122, %fd738, %fd738;
	sub.f64 	%fd1123, %fd368, %fd701;
	add.f64 	%fd1124, %fd1123, %fd731;
	add.f64 	%fd1125, %fd213, %fd232;
	add.f64 	%fd1126, %fd1125, %fd927;
	add.f64 	%fd1127, %fd1126, %fd928;
	add.f64 	%fd1128, %fd930, %fd1127;
	fma.rn.f64 	%fd1129, %fd344, %fd1110, %fd748;
	mul.f64 	%fd1130, %fd1129, 0d3FD5555555555555;
	fma.rn.f64 	%fd1131, %fd411, %fd701, %fd1130;
	add.f64 	%fd1132, %fd413, %fd752;
	fma.rn.f64 	%fd1133, %fd1132, 0d3FBC71C71C71C71C, %fd1131;
	mul.f64 	%fd1134, %fd1128, %fd1133;
	fma.rn.f64 	%fd1135, %fd1122, %fd1124, %fd1134;
	fma.rn.f64 	%fd1136, %fd1135, 0d3FB0000000000000, %fd1121;
	st.global.f64 	[%rd64], %fd1136;
	sub.f64 	%fd1137, %fd246, %fd787;
	div.rn.f64 	%fd1138, %fd1137, %fd20;
	sub.f64 	%fd1139, %fd246, %fd1138;
	add.f64 	%fd1140, %fd766, %fd766;
	sub.f64 	%fd1141, %fd368, %fd760;
	add.f64 	%fd1142, %fd1141, %fd759;
	fma.rn.f64 	%fd1143, %fd213, %fd364, %fd232;
	add.f64 	%fd1144, %fd1143, %fd928;
	add.f64 	%fd1145, %fd930, %fd1144;
	neg.f64 	%fd1146, %fd757;
	mul.f64 	%fd1147, %fd757, %fd1146;
	fma.rn.f64 	%fd1148, %fd344, %fd1147, %fd778;
	mul.f64 	%fd1149, %fd1148, 0d3FD5555555555555;
	fma.rn.f64 	%fd1150, %fd411, %fd760, %fd1149;
	add.f64 	%fd1151, %fd413, %fd783;
	fma.rn.f64 	%fd1152, %fd1151, 0d3FBC71C71C71C71C, %fd1150;
	mul.f64 	%fd1153, %fd1145, %fd1152;
	fma.rn.f64 	%fd1154, %fd1140, %fd1142, %fd1153;
	fma.rn.f64 	%fd1155, %fd1154, 0d3FB0000000000000, %fd1139;
	st.global.f64 	[%rd68], %fd1155;
	sub.f64 	%fd1156, %fd247, %fd811;
	div.rn.f64 	%fd1157, %fd1156, %fd20;
	sub.f64 	%fd1158, %fd247, %fd1157;
	add.f64 	%fd1159, %fd794, %fd794;
	add.f64 	%fd1160, %fd1141, %fd789;
	fma.rn.f64 	%fd1161, %fd213, %fd620, %fd928;
	add.f64 	%fd1162, %fd1161, %fd1003;
	fma.rn.f64 	%fd1163, %fd344, %fd1147, %fd803;
	mul.f64 	%fd1164, %fd1163, 0d3FD5555555555555;
	fma.rn.f64 	%fd1165, %fd411, %fd760, %fd1164;
	add.f64 	%fd1166, %fd413, %fd807;
	fma.rn.f64 	%fd1167, %fd1166, 0d3FBC71C71C71C71C, %fd1165;
	mul.f64 	%fd1168, %fd1162, %fd1167;
	fma.rn.f64 	%fd1169, %fd1159, %fd1160, %fd1168;
	fma.rn.f64 	%fd1170, %fd1169, 0d3FB0000000000000, %fd1158;
	st.global.f64 	[%rd67], %fd1170;
	sub.f64 	%fd1171, %fd248, %fd843;
	div.rn.f64 	%fd1172, %fd1171, %fd20;
	sub.f64 	%fd1173, %fd248, %fd1172;
	add.f64 	%fd1174, %fd819, %fd819;
	add.f64 	%fd1175, %fd815, 0d3FCC71C71C71C71C;
	sub.f64 	%fd1176, %fd1175, %fd814;
	mul.f64 	%fd1177, %fd1174, %fd1176;
	add.f64 	%fd1178, %fd1003, %fd973;
	neg.f64 	%fd1179, %fd812;
	mul.f64 	%fd1180, %fd812, %fd1179;
	fma.rn.f64 	%fd1181, %fd344, %fd1180, %fd836;
	mul.f64 	%fd1182, %fd1181, 0d3FD5555555555555;
	fma.rn.f64 	%fd1183, %fd411, %fd815, %fd1182;
	add.f64 	%fd1184, %fd413, %fd839;
	fma.rn.f64 	%fd1185, %fd1184, 0d3FBC71C71C71C71C, %fd1183;
	mul.f64 	%fd1186, %fd1178, %fd1185;
	sub.f64 	%fd1187, %fd1186, %fd1177;
	fma.rn.f64 	%fd1188, %fd1187, 0d3FB0000000000000, %fd1173;
	st.global.f64 	[%rd71], %fd1188;
	sub.f64 	%fd1189, %fd249, %fd868;
	div.rn.f64 	%fd1190, %fd1189, %fd20;
	sub.f64 	%fd1191, %fd249, %fd1190;
	add.f64 	%fd1192, %fd852, %fd852;
	sub.f64 	%fd1193, %fd368, %fd815;
	add.f64 	%fd1194, %fd1193, %fd845;
	add.f64 	%fd1195, %fd222, %fd232;
	add.f64 	%fd1196, %fd1195, %fd927;
	add.f64 	%fd1197, %fd1196, %fd928;
	add.f64 	%fd1198, %fd930, %fd1197;
	fma.rn.f64 	%fd1199, %fd344, %fd1180, %fd860;
	mul.f64 	%fd1200, %fd1199, 0d3FD5555555555555;
	fma.rn.f64 	%fd1201, %fd411, %fd815, %fd1200;
	add.f64 	%fd1202, %fd413, %fd864;
	fma.rn.f64 	%fd1203, %fd1202, 0d3FBC71C71C71C71C, %fd1201;
	mul.f64 	%fd1204, %fd1198, %fd1203;
	fma.rn.f64 	%fd1205, %fd1192, %fd1194, %fd1204;
	fma.rn.f64 	%fd1206, %fd1205, 0d3FB0000000000000, %fd1191;
	st.global.f64 	[%rd70], %fd1206;
	sub.f64 	%fd1207, %fd250, %fd898;
	div.rn.f64 	%fd1208, %fd1207, %fd20;
	sub.f64 	%fd1209, %fd250, %fd1208;
	add.f64 	%fd1210, %fd877, %fd877;
	sub.f64 	%fd1211, %fd368, %fd872;
	add.f64 	%fd1212, %fd1211, %fd871;
	fma.rn.f64 	%fd1213, %fd222, %fd440, %fd1018;
	add.f64 	%fd1214, %fd930, %fd1213;
	neg.f64 	%fd1215, %fd869;
	mul.f64 	%fd1216, %fd869, %fd1215;
	fma.rn.f64 	%fd1217, %fd344, %fd1216, %fd889;
	mul.f64 	%fd1218, %fd1217, 0d3FD5555555555555;
	fma.rn.f64 	%fd1219, %fd411, %fd872, %fd1218;
	add.f64 	%fd1220, %fd413, %fd894;
	fma.rn.f64 	%fd1221, %fd1220, 0d3FBC71C71C71C71C, %fd1219;
	mul.f64 	%fd1222, %fd1214, %fd1221;
	fma.rn.f64 	%fd1223, %fd1210, %fd1212, %fd1222;
	fma.rn.f64 	%fd1224, %fd1223, 0d3FB0000000000000, %fd1209;
	st.global.f64 	[%rd74], %fd1224;
	sub.f64 	%fd1225, %fd251, %fd922;
	div.rn.f64 	%fd1226, %fd1225, %fd20;
	sub.f64 	%fd1227, %fd251, %fd1226;
	add.f64 	%fd1228, %fd905, %fd905;
	add.f64 	%fd1229, %fd1211, %fd900;
	fma.rn.f64 	%fd1230, %fd222, %fd623, %fd927;
	add.f64 	%fd1231, %fd1003, %fd1230;
	fma.rn.f64 	%fd1232, %fd344, %fd1216, %fd914;
	mul.f64 	%fd1233, %fd1232, 0d3FD5555555555555;
	fma.rn.f64 	%fd1234, %fd411, %fd872, %fd1233;
	add.f64 	%fd1235, %fd413, %fd918;
	fma.rn.f64 	%fd1236, %fd1235, 0d3FBC71C71C71C71C, %fd1234;
	mul.f64 	%fd1237, %fd1231, %fd1236;
	fma.rn.f64 	%fd1238, %fd1228, %fd1229, %fd1237;
	fma.rn.f64 	%fd1239, %fd1238, 0d3FB0000000000000, %fd1227;
	st.global.f64 	[%rd73], %fd1239;
	cvta.to.global.u64 	%rd75, %rd92;
	add.s64 	%rd76, %rd75, %rd10;
	st.global.f64 	[%rd76], %fd267;
	add.s64 	%rd77, %rd76, %rd49;
	st.global.f64 	[%rd77], %fd281;
	add.s64 	%rd78, %rd77, %rd49;
	st.global.f64 	[%rd78], %fd295;
	cvta.to.global.u64 	%rd79, %rd93;
	add.s64 	%rd80, %rd79, %rd10;
	st.global.f64 	[%rd80], %fd319;
	cvta.to.global.u64 	%rd81, %rd91;
	add.s64 	%rd82, %rd81, %rd10;
	st.global.f64 	[%rd82], %fd203;
	cvta.to.global.u64 	%rd83, %rd94;
	add.s64 	%rd84, %rd83, %rd10;
	st.global.f64 	[%rd84], %fd156;
	add.s64 	%rd85, %rd84, %rd49;
	st.global.f64 	[%rd85], %fd165;
	add.s64 	%rd86, %rd85, %rd49;
	st.global.f64 	[%rd86], %fd175;
$L__BB9_4:
	add.s32 	%r79, %r79, 1;
	mov.u32 	%r64, %ntid.x;
	add.s32 	%r78, %r78, %r64;
	add.s32 	%r77, %r77, %r64;
	add.s32 	%r76, %r76, %r64;
	add.s32 	%r75, %r75, %r64;
	add.s32 	%r74, %r74, %r64;
	add.s32 	%r73, %r73, %r64;
	add.s32 	%r72, %r72, %r64;
	add.s32 	%r71, %r71, %r64;
	add.s32 	%r70, %r70, %r64;
	setp.ne.s32 	%p3, %r79, 1;
	@%p3 bra 	$L__BB9_2;
$L__BB9_5:
	ret;

}
	// .globl	_Z44dvc_ScaLBL_D3Q19_AAodd_FreeLeeModel_CombinedPiS_PdS0_S0_S0_S0_S0_S0_S0_dddddddddddiiiii
.visible .entry _Z44dvc_ScaLBL_D3Q19_AAodd_FreeLeeModel_CombinedPiS_PdS0_S0_S0_S0_S0_S0_S0_dddddddddddiiiii(
	.param .u64 .ptr .align 1 _Z44dvc_ScaLBL_D3Q19_AAodd_FreeLeeModel_CombinedPiS_PdS0_S0_S0_S0_S0_S0_S0_dddddddddddiiiii_param_0,
	.param .u64 .ptr .align 1 _Z44dvc_ScaLBL_D3Q19_AAodd_FreeLeeModel_CombinedPiS_PdS0_S0_S0_S0_S0_S0_S0_dddddddddddiiiii_param_1,
	.param .u64 .ptr .align 1 _Z44dvc_ScaLBL_D3Q19_AAodd_FreeLeeModel_CombinedPiS_PdS0_S0_S0_S0_S0_S0_S0_dddddddddddiiiii_param_2,
	.param .u64 .ptr .align 1 _Z44dvc_ScaLBL_D3Q19_AAodd_FreeLeeModel_CombinedPiS_PdS0_S0_S0_S0_S0_S0_S0_dddddddddddiiiii_param_3,
	.param .u64 .ptr .align 1 _Z44dvc_ScaLBL_D3Q19_AAodd_FreeLeeModel_CombinedPiS_PdS0_S0_S0_S0_S0_S0_S0_dddddddddddiiiii_param_4,
	.param .u64 .ptr .align 1 _Z44dvc_ScaLBL_D3Q19_AAodd_FreeLeeModel_CombinedPiS_PdS0_S0_S0_S0_S0_S0_S0_dddddddddddiiiii_param_5,
	.param .u64 .ptr .align 1 _Z44dvc_ScaLBL_D3Q19_AAodd_FreeLeeModel_CombinedPiS_PdS0_S0_S0_S0_S0_S0_S0_dddddddddddiiiii_param_6,
	.param .u64 .ptr .align 1 _Z44dvc_ScaLBL_D3Q19_AAodd_FreeLeeModel_CombinedPiS_PdS0_S0_S0_S0_S0_S0_S0_dddddddddddiiiii_param_7,
	.param .u64 .ptr .align 1 _Z44dvc_ScaLBL_D3Q19_AAodd_FreeLeeModel_CombinedPiS_PdS0_S0_S0_S0_S0_S0_S0_dddddddddddiiiii_param_8,
	.param .u64 .ptr .align 1 _Z44dvc_ScaLBL_D3Q19_AAodd_FreeLeeModel_CombinedPiS_PdS0_S0_S0_S0_S0_S0_S0_dddddddddddiiiii_param_9,
	.param .f64 _Z44dvc_ScaLBL_D3Q19_AAodd_FreeLeeModel_CombinedPiS_PdS0_S0_S0_S0_S0_S0_S0_dddddddddddiiiii_param_10,
	.param .f64 _Z44dvc_ScaLBL_D3Q19_AAodd_FreeLeeModel_CombinedPiS_PdS0_S0_S0_S0_S0_S0_S0_dddddddddddiiiii_param_11,
	.param .f64 _Z44dvc_ScaLBL_D3Q19_AAodd_FreeLeeModel_CombinedPiS_PdS0_S0_S0_S0_S0_S0_S0_dddddddddddiiiii_param_12,
	.param .f64 _Z44dvc_ScaLBL_D3Q19_AAodd_FreeLeeModel_CombinedPiS_PdS0_S0_S0_S0_S0_S0_S0_dddddddddddiiiii_param_13,
	.param .f64 _Z44dvc_ScaLBL_D3Q19_AAodd_FreeLeeModel_CombinedPiS_PdS0_S0_S0_S0_S0_S0_S0_dddddddddddiiiii_param_14,
	.param .f64 _Z44dvc_ScaLBL_D3Q19_AAodd_FreeLeeModel_CombinedPiS_PdS0_S0_S0_S0_S0_S0_S0_dddddddddddiiiii_param_15,
	.param .f64 _Z44dvc_ScaLBL_D3Q19_AAodd_FreeLeeModel_CombinedPiS_PdS0_S0_S0_S0_S0_S0_S0_dddddddddddiiiii_param_16,
	.param .f64 _Z44dvc_ScaLBL_D3Q19_AAodd_FreeLeeModel_CombinedPiS_PdS0_S0_S0_S0_S0_S0_S0_dddddddddddiiiii_param_17,
	.param .f64 _Z44dvc_ScaLBL_D3Q19_AAodd_FreeLeeModel_CombinedPiS_PdS0_S0_S0_S0_S0_S0_S0_dddddddddddiiiii_param_18,
	.param .f64 _Z44dvc_ScaLBL_D3Q19_AAodd_FreeLeeModel_CombinedPiS_PdS0_S0_S0_S0_S0_S0_S0_dddddddddddiiiii_param_19,
	.param .f64 _Z44dvc_ScaLBL_D3Q19_AAodd_FreeLeeModel_CombinedPiS_PdS0_S0_S0_S0_S0_S0_S0_dddddddddddiiiii_param_20,
	.param .u32 _Z44dvc_ScaLBL_D3Q19_AAodd_FreeLeeModel_CombinedPiS_PdS0_S0_S0_S0_S0_S0_S0_dddddddddddiiiii_param_21,
	.param .u32 _Z44dvc_ScaLBL_D3Q19_AAodd_FreeLeeModel_CombinedPiS_PdS0_S0_S0_S0_S0_S0_S0_dddddddddddiiiii_param_22,
	.param .u32 _Z44dvc_ScaLBL_D3Q19_AAodd_FreeLeeModel_CombinedPiS_PdS0_S0_S0_S0_S0_S0_S0_dddddddddddiiiii_param_23,
	.param .u32 _Z44dvc_ScaLBL_D3Q19_AAodd_FreeLeeModel_CombinedPiS_PdS0_S0_S0_S0_S0_S0_S0_dddddddddddiiiii_param_24,
	.param .u32 _Z44dvc_ScaLBL_D3Q19_AAodd_FreeLeeModel_CombinedPiS_PdS0_S0_S0_S0_S0_S0_S0_dddddddddddiiiii_param_25
)
{
	.reg .pred 	%p<10>;
	.reg .b32 	%r<62>;
	.reg .b64 	%rd<136>;
	.reg .b64 	%fd<1319>;

	ld.param.u32 	%r9, [_Z44dvc_ScaLBL_D3Q19_AAodd_FreeLeeModel_CombinedPiS_PdS0_S0_S0_S0_S0_S0_S0_dddddddddddiiiii_param_23];
	ld.param.u32 	%r11, [_Z44dvc_ScaLBL_D3Q19_AAodd_FreeLeeModel_CombinedPiS_PdS0_S0_S0_S0_S0_S0_S0_dddddddddddiiiii_param_25];
	setp.lt.s32 	%p1, %r11, -262143;
	@%p1 bra 	$L__BB10_5;
	ld.param.u32 	%r58, [_Z44dvc_ScaLBL_D3Q19_AAodd_FreeLeeModel_CombinedPiS_PdS0_S0_S0_S0_S0_S0_S0_dddddddddddiiiii_param_25];
	ld.param.f64 	%fd1308, [_Z44dvc_ScaLBL_D3Q19_AAodd_FreeLeeModel_CombinedPiS_PdS0_S0_S0_S0_S0_S0_S0_dddddddddddiiiii_param_11];
	ld.param.f64 	%fd1306, [_Z44dvc_ScaLBL_D3Q19_AAodd_FreeLeeModel_CombinedPiS_PdS0_S0_S0_S0_S0_S0_S0_dddddddddddiiiii_param_10];
	shr.s32 	%r12, %r58, 31;
	shr.u32 	%r13, %r12, 14;
	add.s32 	%r14, %r58, %r13;
	shr.s32 	%r15, %r14, 18;
	neg.s32 	%r61, %r15;
	mov.u32 	%r16, %ctaid.x;
	mov.u32 	%r17, %ntid.x;
	mov.u32 	%r18, %tid.x;
	sub.f64 	%fd13, %fd1306, %fd1308;
	mul.f64 	%fd14, %fd13, 0d3FE0000000000000;
	mul.f64 	%fd15, %fd14, 0d3FE0000000000000;
	div.rn.f64 	%fd1, %fd15, 0d4008000000000000;
	add.s32 	%r19, %r18, %r9;
	mul.lo.s32 	%r20, %r17, %r16;
	mad.lo.s32 	%r21, %r20, %r15, %r20;
	add.s32 	%r60, %r19, %r21;
$L__BB10_2:
	ld.param.u32 	%r57, [_Z44dvc_ScaLBL_D3Q19_AAodd_FreeLeeModel_CombinedPiS_PdS0_S0_S0_S0_S0_S0_S0_dddddddddddiiiii_param_24];
	setp.ge.s32 	%p2, %r60, %r57;
	@%p2 bra 	$L__BB10_4;
	ld.param.u32 	%r59, [_Z44dvc_ScaLBL_D3Q19_AAodd_FreeLeeModel_CombinedPiS_PdS0_S0_S0_S0_S0_S0_S0_dddddddddddiiiii_param_25];
	ld.param.u32 	%r56, [_Z44dvc_ScaLBL_D3Q19_AAodd_FreeLeeModel_CombinedPiS_PdS0_S0_S0_S0_S0_S0_S0_dddddddddddiiiii_param_22];
	ld.param.u32 	%r55, [_Z44dvc_ScaLBL_D3Q19_AAodd_FreeLeeModel_CombinedPiS_PdS0_S0_S0_S0_S0_S0_S0_dddddddddddiiiii_param_21];
	ld.param.f64 	%fd1318, [_Z44dvc_ScaLBL_D3Q19_AAodd_FreeLeeModel_CombinedPiS_PdS0_S0_S0_S0_S0_S0_S0_dddddddddddiiiii_param_20];
	ld.param.f64 	%fd1317, [_Z44dvc_ScaLBL_D3Q19_AAodd_FreeLeeModel_CombinedPiS_PdS0_S0_S0_S0_S0_S0_S0_dddddddddddiiiii_param_19];
	ld.param.f64 	%fd1316, [_Z44dvc_ScaLBL_D3Q19_AAodd_FreeLeeModel_CombinedPiS_PdS0_S0_S0_S0_S0_S0_S0_dddddddddddiiiii_param_18];
	ld.param.f64 	%fd1315, [_Z44dvc_ScaLBL_D3Q19_AAodd_FreeLeeModel_CombinedPiS_PdS0_S0_S0_S0_S0_S0_S0_dddddddddddiiiii_param_17];
	ld.param.f64 	%fd1314, [_Z44dvc_ScaLBL_D3Q19_AAodd_FreeLeeModel_CombinedPiS_PdS0_S0_S0_S0_S0_S0_S0_dddddddddddiiiii_param_16];
	ld.param.f64 	%fd1313, [_Z44dvc_ScaLBL_D3Q19_AAodd_FreeLeeModel_CombinedPiS_PdS0_S0_S0_S0_S0_S0_S0_dddddddddddiiiii_param_15];
	ld.param.f64 	%fd1312, [_Z44dvc_ScaLBL_D3Q19_AAodd_FreeLeeModel_CombinedPiS_PdS0_S0_S0_S0_S0_S0_S0_dddddddddddiiiii_param_14];
	ld.param.f64 	%fd1311, [_Z44dvc_ScaLBL_D3Q19_AAodd_FreeLeeModel_CombinedPiS_PdS0_S0_S0_S0_S0_S0_S0_dddddddddddiiiii_param_13];
	ld.param.f64 	%fd1310, [_Z44dvc_ScaLBL_D3Q19_AAodd_FreeLeeModel_CombinedPiS_PdS0_S0_S0_S0_S0_S0_S0_dddddddddddiiiii_param_12];
	ld.param.f64 	%fd1309, [_Z44dvc_ScaLBL_D3Q19_AAodd_FreeLeeModel_CombinedPiS_PdS0_S0_S0_S0_S0_S0_S0_dddddddddddiiiii_param_11];
	ld.param.f64 	%fd1307, [_Z44dvc_ScaLBL_D3Q19_AAodd_FreeLeeModel_CombinedPiS_PdS0_S0_S0_S0_S0_S0_S0_dddddddddddiiiii_param_10];
	ld.param.u64 	%rd135, [_Z44dvc_ScaLBL_D3Q19_AAodd_FreeLeeModel_CombinedPiS_PdS0_S0_S0_S0_S0_S0_S0_dddddddddddiiiii_param_9];
	ld.param.u64 	%rd134, [_Z44dvc_ScaLBL_D3Q19_AAodd_FreeLeeModel_CombinedPiS_PdS0_S0_S0_S0_S0_S0_S0_dddddddddddiiiii_param_8];
	ld.param.u64 	%rd133, [_Z44dvc_ScaLBL_D3Q19_AAodd_FreeLeeModel_CombinedPiS_PdS0_S0_S0_S0_S0_S0_S0_dddddddddddiiiii_param_7];
	ld.param.u64 	%rd132, [_Z44dvc_ScaLBL_D3Q19_AAodd_FreeLeeModel_CombinedPiS_PdS0_S0_S0_S0_S0_S0_S0_dddddddddddiiiii_param_6];
	ld.param.u64 	%rd131, [_Z44dvc_ScaLBL_D3Q19_AAodd_FreeLeeModel_CombinedPiS_PdS0_S0_S0_S0_S0_S0_S0_dddddddddddiiiii_param_5];
	ld.param.u64 	%rd130, [_Z44dvc_ScaLBL_D3Q19_AAodd_FreeLeeModel_CombinedPiS_PdS0_S0_S0_S0_S0_S0_S0_dddddddddddiiiii_param_4];
	ld.param.u64 	%rd129, [_Z44dvc_ScaLBL_D3Q19_AAodd_FreeLeeModel_CombinedPiS_PdS0_S0_S0_S0_S0_S0_S0_dddddddddddiiiii_param_3];
	ld.param.u64 	%rd128, [_Z44dvc_ScaLBL_D3Q19_AAodd_FreeLeeModel_CombinedPiS_PdS0_S0_S0_S0_S0_S0_S0_dddddddddddiiiii_param_2];
	ld.param.u64 	%rd127, [_Z44dvc_ScaLBL_D3Q19_AAodd_FreeLeeModel_CombinedPiS_PdS0_S0_S0_S0_S0_S0_S0_dddddddddddiiiii_param_1];
	ld.param.u64 	%rd126, [_Z44dvc_ScaLBL_D3Q19_AAodd_FreeLeeModel_CombinedPiS_PdS0_S0_S0_S0_S0_S0_S0_dddddddddddiiiii_param_0];
	cvta.to.global.u64 	%rd11, %rd130;
	mul.wide.s32 	%rd12, %r60, 8;
	add.s64 	%rd13, %rd11, %rd12;
	ld.global.f64 	%fd16, [%rd13];
	cvta.to.global.u64 	%rd14, %rd127;
	mul.wide.s32 	%rd15, %r60, 4;
	add.s64 	%rd16, %rd14, %rd15;
	ld.global.u32 	%r22, [%rd16];
	cvta.to.global.u64 	%rd17, %rd131;
	mul.wide.s32 	%rd18, %r22, 8;
	add.s64 	%rd19, %rd17, %rd18;
	ld.global.f64 	%fd17, [%rd19];
	setp.gt.f64 	%p3, %fd17, 0d3FF0000000000000;
	selp.f64 	%fd18, 0d3FF0000000000000, %fd17, %p3;
	setp.lt.f64 	%p4, %fd17, 0dBFF0000000000000;
	selp.f64 	%fd19, 0dBFF0000000000000, %fd18, %p4;
	mov.f64 	%fd20, 0d3FF0000000000000;
	sub.f64 	%fd21, %fd20, %fd17;
	mul.f64 	%fd22, %fd21, 0d3FE0000000000000;
	sub.f64 	%fd23, %fd1311, %fd1310;
	fma.rn.f64 	%fd24, %fd23, %fd22, %fd1310;
	ld.global.f64 	%fd25, [%rd19+-8];
	ld.global.f64 	%fd26, [%rd19+8];
	sub.f64 	%fd27, %fd26, %fd25;
	mul.f64 	%fd28, %fd27, 0d3FE0000000000000;
	sub.f64 	%fd29, %fd25, %fd26;
	mul.f64 	%fd30, %fd29, 0d3FE0000000000000;
	sub.s32 	%r23, %r22, %r55;
	mul.wide.s32 	%rd20, %r23, 8;
	add.s64 	%rd21, %rd17, %rd20;
	ld.global.f64 	%fd31, [%rd21];
	mul.wide.s32 	%rd22, %r55, 8;
	add.s64 	%rd23, %rd19, %rd22;
	ld.global.f64 	%fd32, [%rd23];
	sub.f64 	%fd33, %fd32, %fd31;
	mul.f64 	%fd34, %fd33, 0d3FE0000000000000;
	sub.f64 	%fd35, %fd31, %fd32;
	mul.f64 	%fd36, %fd35, 0d3FE0000000000000;
	sub.s32 	%r24, %r22, %r56;
	mul.wide.s32 	%rd24, %r24, 8;
	add.s64 	%rd25, %rd17, %rd24;
	ld.global.f64 	%fd37, [%rd25];
	mul.wide.s32 	%rd26, %r56, 8;
	add.s64 	%rd27, %rd19, %rd26;
	ld.global.f64 	%fd38, [%rd27];
	sub.f64 	%fd39, %fd38, %fd37;
	mul.f64 	%fd40, %fd39, 0d3FE0000000000000;
	sub.f64 	%fd41, %fd37, %fd38;
	mul.f64 	%fd42, %fd41, 0d3FE0000000000000;
	ld.global.f64 	%fd43, [%rd21+-8];
	ld.global.f64 	%fd44, [%rd23+8];
	sub.f64 	%fd45, %fd44, %fd43;
	mul.f64 	%fd46, %fd45, 0d3FE0000000000000;
	sub.f64 	%fd47, %fd43, %fd44;
	mul.f64 	%fd48, %fd47, 0d3FE0000000000000;
	ld.global.f64 	%fd49, [%rd23+-8];
	ld.global.f64 	%fd50, [%rd21+8];
	sub.f64 	%fd51, %fd50, %fd49;
	mul.f64 	%fd52, %fd51, 0d3FE0000000000000;
	sub.f64 	%fd53, %fd49, %fd50;
	mul.f64 	%fd54, %fd53, 0d3FE0000000000000;
	ld.global.f64 	%fd55, [%rd25+-8];
	ld.global.f64 	%fd56, [%rd27+8];
	sub.f64 	%fd57, %fd56, %fd55;
	mul.f64 	%fd58, %fd57, 0d3FE0000000000000;
	sub.f64 	%fd59, %fd55, %fd56;
	mul.f64 	%fd60, %fd59, 0d3FE0000000000000;
	ld.global.f64 	%fd61, [%rd27+-8];
	ld.global.f64 	%fd62, [%rd25+8];
	sub.f64 	%fd63, %fd62, %fd61;
	mul.f64 	%fd64, %fd63, 0d3FE0000000000000;
	sub.f64 	%fd65, %fd61, %fd62;
	mul.f64 	%fd66, %fd65, 0d3FE0000000000000;
	add.s32 	%r25, %r56, %r55;
	sub.s32 	%r26, %r22, %r25;
	mul.wide.s32 	%rd28, %r26, 8;
	add.s64 	%rd29, %rd17, %rd28;
	ld.global.f64 	%fd67, [%rd29];
	add.s64 	%rd30, %rd27, %rd22;
	ld.global.f64 	%fd68, [%rd30];
	sub.f64 	%fd69, %fd68, %fd67;
	mul.f64 	%fd70, %fd69, 0d3FE0000000000000;
	sub.f64 	%fd71, %fd67, %fd68;
	mul.f64 	%fd72, %fd71, 0d3FE0000000000000;
	add.s64 	%rd31, %rd21, %rd26;
	ld.global.f64 	%fd73, [%rd31];
	add.s64 	%rd32, %rd25, %rd22;
	ld.global.f64 	%fd74, [%rd32];
	sub.f64 	%fd75, %fd74, %fd73;
	mul.f64 	%fd76, %fd75, 0d3FE0000000000000;
	sub.f64 	%fd77, %fd73, %fd74;
	mul.f64 	%fd78, %fd77, 0d3FE0000000000000;
	ld.global.f64 	%fd79, [%rd19+16];
	mul.f64 	%fd80, %fd26, 0d4014000000000000;
	sub.f64 	%fd81, %fd80, %fd79;
	mul.f64 	%fd82, %fd17, 0d4008000000000000;
	sub.f64 	%fd83, %fd81, %fd82;
	sub.f64 	%fd84, %fd83, %fd25;
	mul.f64 	%fd85, %fd84, 0d3FD0000000000000;
	ld.global.f64 	%fd86, [%rd19+-16];
	mul.f64 	%fd87, %fd25, 0d4014000000000000;
	sub.f64 	%fd88, %fd87, %fd86;
	sub.f64 	%fd89, %fd88, %fd82;
	sub.f64 	%fd90, %fd89, %fd26;
	mul.f64 	%fd91, %fd90, 0d3FD0000000000000;
	add.s64 	%rd33, %rd23, %rd22;
	ld.global.f64 	%fd92, [%rd33];
	mul.f64 	%fd93, %fd32, 0d4014000000000000;
	sub.f64 	%fd94, %fd93, %fd92;
	sub.f64 	%fd95, %fd94, %fd82;
	sub.f64 	%fd96, %fd95, %fd31;
	mul.f64 	%fd97, %fd96, 0d3FD0000000000000;
	shl.b32 	%r27, %r55, 1;
	sub.s32 	%r28, %r22, %r27;
	mul.wide.s32 	%rd34, %r28, 8;
	add.s64 	%rd35, %rd17, %rd34;
	ld.global.f64 	%fd98, [%rd35];
	mul.f64 	%fd99, %fd31, 0d4014000000000000;
	sub.f64 	%fd100, %fd99, %fd98;
	sub.f64 	%fd101, %fd100, %fd82;
	sub.f64 	%fd102, %fd101, %fd32;
	mul.f64 	%fd103, %fd102, 0d3FD0000000000000;
	shl.b32 	%r29, %r56, 1;
	add.s32 	%r30, %r22, %r29;
	add.s64 	%rd36, %rd27, %rd26;
	ld.global.f64 	%fd104, [%rd36];
	mul.f64 	%fd105, %fd38, 0d4014000000000000;
	sub.f64 	%fd106, %fd105, %fd104;
	sub.f64 	%fd107, %fd106, %fd82;
	sub.f64 	%fd108, %fd107, %fd37;
	mul.f64 	%fd109, %fd108, 0d3FD0000000000000;
	sub.s32 	%r31, %r22, %r29;
	mul.wide.s32 	%rd37, %r31, 8;
	add.s64 	%rd38, %rd17, %rd37;
	ld.global.f64 	%fd110, [%rd38];
	mul.f64 	%fd111, %fd37, 0d4014000000000000;
	sub.f64 	%fd112, %fd111, %fd110;
	sub.f64 	%fd113, %fd112, %fd82;
	sub.f64 	%fd114, %fd113, %fd38;
	mul.f64 	%fd115, %fd114, 0d3FD0000000000000;
	ld.global.f64 	%fd116, [%rd33+16];
	mul.f64 	%fd117, %fd44, 0d4014000000000000;
	sub.f64 	%fd118, %fd117, %fd116;
	sub.f64 	%fd119, %fd118, %fd82;
	sub.f64 	%fd120, %fd119, %fd43;
	mul.f64 	%fd121, %fd120, 0d3FD0000000000000;
	ld.global.f64 	%fd122, [%rd35+-16];
	mul.f64 	%fd123, %fd43, 0d4014000000000000;
	sub.f64 	%fd124, %fd123, %fd122;
	sub.f64 	%fd125, %fd124, %fd82;
	sub.f64 	%fd126, %fd125, %fd44;
	mul.f64 	%fd127, %fd126, 0d3FD0000000000000;
	ld.global.f64 	%fd128, [%rd35+16];
	mul.f64 	%fd129, %fd50, 0d4014000000000000;
	sub.f64 	%fd130, %fd129, %fd128;
	sub.f64 	%fd131, %fd130, %fd82;
	sub.f64 	%fd132, %fd131, %fd49;
	mul.f64 	%fd133, %fd132, 0d3FD0000000000000;
	ld.global.f64 	%fd134, [%rd33+-16];
	mul.f64 	%fd135, %fd49, 0d4014000000000000;
	sub.f64 	%fd136, %fd135, %fd134;
	sub.f64 	%fd137, %fd136, %fd82;
	sub.f64 	%fd138, %fd137, %fd50;
	mul.f64 	%fd139, %fd138, 0d3FD0000000000000;
	ld.global.f64 	%fd140, [%rd36+16];
	mul.f64 	%fd141, %fd56, 0d4014000000000000;
	sub.f64 	%fd142, %fd141, %fd140;
	sub.f64 	%fd143, %fd142, %fd82;
	sub.f64 	%fd144, %fd143, %fd55;
	mul.f64 	%fd145, %fd144, 0d3FD0000000000000;
	ld.global.f64 	%fd146, [%rd38+-16];
	mul.f64 	%fd147, %fd55, 0d4014000000000000;
	sub.f64 	%fd148, %fd147, %fd146;
	sub.f64 	%fd149, %fd148, %fd82;
	sub.f64 	%fd150, %fd149, %fd56;
	mul.f64 	%fd151, %fd150, 0d3FD0000000000000;
	ld.global.f64 	%fd152, [%rd38+16];
	mul.f64 	%fd153, %fd62, 0d4014000000000000;
	sub.f64 	%fd154, %fd153, %fd152;
	sub.f64 	%fd155, %fd154, %fd82;
	sub.f64 	%fd156, %fd155, %fd61;
	mul.f64 	%fd157, %fd156, 0d3FD0000000000000;
	ld.global.f64 	%fd158, [%rd36+-16];
	mul.f64 	%fd159, %fd61, 0d4014000000000000;
	sub.f64 	%fd160, %fd159, %fd158;
	sub.f64 	%fd161, %fd160, %fd82;
	sub.f64 	%fd162, %fd161, %fd62;
	mul.f64 	%fd163, %fd162, 0d3FD0000000000000;
	mul.wide.s32 	%rd39, %r25, 8;
	add.s64 	%rd40, %rd30, %rd39;
	ld.global.f64 	%fd164, [%rd40];
	mul.f64 	%fd165, %fd68, 0d4014000000000000;
	sub.f64 	%fd166, %fd165, %fd164;
	sub.f64 	%fd167, %fd166, %fd82;
	sub.f64 	%fd168, %fd167, %fd67;
	mul.f64 	%fd169, %fd168, 0d3FD0000000000000;
	add.s32 	%r32, %r29, %r27;
	sub.s32 	%r33, %r22, %r32;
	mul.wide.s32 	%rd41, %r33, 8;
	add.s64 	%rd42, %rd17, %rd41;
	ld.global.f64 	%fd170, [%rd42];
	mul.f64 	%fd171, %fd67, 0d4014000000000000;
	sub.f64 	%fd172, %fd171, %fd170;
	sub.f64 	%fd173, %fd172, %fd82;
	sub.f64 	%fd174, %fd173, %fd68;
	mul.f64 	%fd175, %fd174, 0d3FD0000000000000;
	add.s32 	%r34, %r31, %r27;
	mul.wide.s32 	%rd43, %r34, 8;
	add.s64 	%rd44, %rd17, %rd43;
	ld.global.f64 	%fd176, [%rd44];
	mul.f64 	%fd177, %fd74, 0d4014000000000000;
	sub.f64 	%fd178, %fd177, %fd176;
	sub.f64 	%fd179, %fd178, %fd82;
	sub.f64 	%fd180, %fd179, %fd73;
	mul.f64 	%fd181, %fd180, 0d3FD0000000000000;
	sub.s32 	%r35, %r30, %r27;
	mul.wide.s32 	%rd45, %r35, 8;
	add.s64 	%rd46, %rd17, %rd45;
	ld.global.f64 	%fd182, [%rd46];
	mul.f64 	%fd183, %fd73, 0d4014000000000000;
	sub.f64 	%fd184, %fd183, %fd182;
	sub.f64 	%fd185, %fd184, %fd82;
	sub.f64 	%fd186, %fd185, %fd74;
	mul.f64 	%fd187, %fd186, 0d3FD0000000000000;
	sub.f64 	%fd188, %fd28, %fd30;
	sub.f64 	%fd189, %fd46, %fd48;
	add.f64 	%fd190, %fd189, %fd52;
	sub.f64 	%fd191, %fd190, %fd54;
	add.f64 	%fd192, %fd191, %fd58;
	sub.f64 	%fd193, %fd192, %fd60;
	add.f64 	%fd194, %fd193, %fd64;
	sub.f64 	%fd195, %fd194, %fd66;
	fma.rn.f64 	%fd196, %fd195, 0d3FE0000000000000, %fd188;
	mul.f64 	%fd197, %fd196, 0d3FC5555555555555;
	sub.f64 	%fd198, %fd34, %fd36;
	sub.f64 	%fd199, %fd189, %fd52;
	add.f64 	%fd200, %fd54, %fd199;
	add.f64 	%fd201, %fd200, %fd70;
	sub.f64 	%fd202, %fd201, %fd72;
	add.f64 	%fd203, %fd202, %fd76;
	sub.f64 	%fd204, %fd203, %fd78;
	fma.rn.f64 	%fd205, %fd204, 0d3FE0000000000000, %fd198;
	mul.f64 	%fd206, %fd205, 0d3FC5555555555555;
	sub.f64 	%fd207, %fd40, %fd42;
	sub.f64 	%fd208, %fd58, %fd60;
	sub.f64 	%fd209, %fd208, %fd64;
	add.f64 	%fd210, %fd66, %fd209;
	add.f64 	%fd211, %fd210, %fd70;
	sub.f64 	%fd212, %fd211, %fd72;
	sub.f64 	%fd213, %fd212, %fd76;
	add.f64 	%fd214, %fd78, %fd213;
	fma.rn.f64 	%fd215, %fd214, 0d3FE0000000000000, %fd207;
	mul.f64 	%fd216, %fd215, 0d3FC5555555555555;
	add.f64 	%fd217, %fd25, %fd26;
	add.f64 	%fd218, %fd217, %fd32;
	add.f64 	%fd219, %fd31, %fd218;
	add.f64 	%fd220, %fd219, %fd38;
	add.f64 	%fd221, %fd37, %fd220;
	fma.rn.f64 	%fd222, %fd19, 0dC018000000000000, %fd221;
	add.f64 	%fd223, %fd43, %fd44;
	add.f64 	%fd224, %fd223, %fd50;
	add.f64 	%fd225, %fd49, %fd224;
	add.f64 	%fd226, %fd225, %fd56;
	add.f64 	%fd227, %fd55, %fd226;
	add.f64 	%fd228, %fd227, %fd62;
	add.f64 	%fd229, %fd61, %fd228;
	add.f64 	%fd230, %fd229, %fd68;
	add.f64 	%fd231, %fd67, %fd230;
	add.f64 	%fd232, %fd231, %fd74;
	add.f64 	%fd233, %fd73, %fd232;
	fma.rn.f64 	%fd234, %fd19, 0dC028000000000000, %fd233;
	fma.rn.f64 	%fd235, %fd234, 0d3FE0000000000000, %fd222;
	mul.f64 	%fd236, %fd235, 0d3FD5555555555555;
	mul.f64 	%fd237, %fd1314, 0d4010000000000000;
	mul.f64 	%fd238, %fd237, %fd19;
	add.f64 	%fd239, %fd19, 0d3FF0000000000000;
	mul.f64 	%fd240, %fd238, %fd239;
	add.f64 	%fd241, %fd19, 0dBFF0000000000000;
	mul.f64 	%fd242, %fd241, %fd240;
	mul.f64 	%fd243, %fd1313, %fd236;
	sub.f64 	%fd244, %fd242, %fd243;
	sub.f64 	%fd245, %fd85, %fd91;
	sub.f64 	%fd246, %fd121, %fd127;
	add.f64 	%fd247, %fd246, %fd133;
	sub.f64 	%fd248, %fd247, %fd139;
	add.f64 	%fd249, %fd248, %fd145;
	sub.f64 	%fd250, %fd249, %fd151;
	add.f64 	%fd251, %fd250, %fd157;
	sub.f64 	%fd252, %fd251, %fd163;
	fma.rn.f64 	%fd253, %fd252, 0d3FE0000000000000, %fd245;
	mul.f64 	%fd254, %fd253, 0d3FC5555555555555;
	sub.f64 	%fd255, %fd97, %fd103;
	sub.f64 	%fd256, %fd246, %fd133;
	add.f64 	%fd257, %fd256, %fd139;
	add.f64 	%fd258, %fd257, %fd169;
	sub.f64 	%fd259, %fd258, %fd175;
	add.f64 	%fd260, %fd259, %fd181;
	sub.f64 	%fd261, %fd260, %fd187;
	fma.rn.f64 	%fd262, %fd261, 0d3FE0000000000000, %fd255;
	mul.f64 	%fd263, %fd262, 0d3FC5555555555555;
	sub.f64 	%fd264, %fd109, %fd115;
	sub.f64 	%fd265, %fd145, %fd151;
	sub.f64 	%fd266, %fd265, %fd157;
	add.f64 	%fd267, %fd266, %fd163;
	add.f64 	%fd268, %fd267, %fd169;
	sub.f64 	%fd269, %fd268, %fd175;
	sub.f64 	%fd270, %fd269, %fd181;
	add.f64 	%fd271, %fd270, %fd187;
	fma.rn.f64 	%fd272, %fd271, 0d3FE0000000000000, %fd264;
	mul.f64 	%fd273, %fd272, 0d3FC5555555555555;
	mul.f64 	%fd274, %fd206, %fd206;
	fma.rn.f64 	%fd275, %fd197, %fd197, %fd274;
	fma.rn.f64 	%fd276, %fd216, %fd216, %fd275;
	sqrt.rn.f64 	%fd277, %fd276;
	setp.lt.f64 	%p5, %fd277, 0d3D719799812DEA11;
	selp.f64 	%fd278, 0d0000000000000000, %fd197, %p5;
	selp.f64 	%fd279, 0d0000000000000000, %fd206, %p5;
	selp.f64 	%fd280, 0d0000000000000000, %fd216, %p5;
	mul.f64 	%fd281, %fd263, %fd263;
	fma.rn.f64 	%fd282, %fd254, %fd254, %fd281;
	fma.rn.f64 	%fd283, %fd273, %fd273, %fd282;
	sqrt.rn.f64 	%fd284, %fd283;
	setp.lt.f64 	%p6, %fd284, 0d3D719799812DEA11;
	selp.f64 	%fd285, 0d0000000000000000, %fd254, %p6;
	selp.f64 	%fd286, 0d0000000000000000, %fd263, %p6;
	selp.f64 	%fd287, 0d0000000000000000, %fd273, %p6;
	abs.f64 	%fd288, %fd244;
	setp.lt.f64 	%p7, %fd288, 0d3D719799812DEA11;
	selp.f64 	%fd289, 0d0000000000000000, %fd244, %p7;
	cvta.to.global.u64 	%rd47, %rd128;
	add.s64 	%rd48, %rd47, %rd12;
	ld.global.f64 	%fd290, [%rd48];
	cvta.to.global.u64 	%rd49, %rd126;
	add.s64 	%rd50, %rd49, %rd15;
	ld.global.u32 	%r36, [%rd50];
	mul.wide.s32 	%rd51, %r36, 8;
	add.s64 	%rd52, %rd47, %rd51;
	ld.global.f64 	%fd291, [%rd52];
	mul.wide.s32 	%rd53, %r59, 4;
	add.s64 	%rd54, %rd50, %rd53;
	ld.global.u32 	%r37, [%rd54];
	mul.wide.s32 	%rd55, %r37, 8;
	add.s64 	%rd56, %rd47, %rd55;
	ld.global.f64 	%fd292, [%rd56];
	add.s64 	%rd57, %rd54, %rd53;
	ld.global.u32 	%r38, [%rd57];
	mul.wide.s32 	%rd58, %r38, 8;
	add.s64 	%rd59, %rd47, %rd58;
	ld.global.f64 	%fd293, [%rd59];
	add.s64 	%rd60, %rd57, %rd53;
	ld.global.u32 	%r39, [%rd60];
	mul.wide.s32 	%rd61, %r39, 8;
	add.s64 	%rd62, %rd47, %rd61;
	ld.global.f64 	%fd294, [%rd62];
	add.s64 	%rd63, %rd60, %rd53;
	ld.global.u32 	%r40, [%rd63];
	mul.wide.s32 	%rd64, %r40, 8;
	add.s64 	%rd65, %rd47, %rd64;
	ld.global.f64 	%fd295, [%rd65];
	add.s64 	%rd66, %rd63, %rd53;
	ld.global.u32 	%r41, [%rd66];
	mul.wide.s32 	%rd67, %r41, 8;
	add.s64 	%rd68, %rd47, %rd67;
	ld.global.f64 	%fd296, [%rd68];
	add.s64 	%rd69, %rd66, %rd53;
	ld.global.u32 	%r42, [%rd69];
	mul.wide.s32 	%rd70, %r42, 8;
	add.s64 	%rd71, %rd47, %rd70;
	ld.global.f64 	%fd297, [%rd71];
	add.s64 	%rd72, %rd69, %rd53;
	ld.global.u32 	%r43, [%rd72];
	mul.wide.s32 	%rd73, %r43, 8;
	add.s64 	%rd74, %rd47, %rd73;
	ld.global.f64 	%fd298, [%rd74];
	add.s64 	%rd75, %rd72, %rd53;
	ld.global.u32 	%r44, [%rd75];
	mul.wide.s32 	%rd76, %r44, 8;
	add.s64 	%rd77, %rd47, %rd76;
	ld.global.f64 	%fd299, [%rd77];
	add.s64 	%rd78, %rd75, %rd53;
	ld.global.u32 	%r45, [%rd78];
	mul.wide.s32 	%rd79, %r45, 8;
	add.s64 	%rd80, %rd47, %rd79;
	ld.global.f64 	%fd300, [%rd80];
	add.s64 	%rd81, %rd78, %rd53;
	ld.global.u32 	%r46, [%rd81];
	mul.wide.s32 	%rd82, %r46, 8;
	add.s64 	%rd83, %rd47, %rd82;
	ld.global.f64 	%fd301, [%rd83];
	add.s64 	%rd84, %rd81, %rd53;
	ld.global.u32 	%r47, [%rd84];
	mul.wide.s32 	%rd85, %r47, 8;
	add.s64 	%rd86, %rd47, %rd85;
	ld.global.f64 	%fd302, [%rd86];
	add.s64 	%rd87, %rd84, %rd53;
	ld.global.u32 	%r48, [%rd87];
	mul.wide.s32 	%rd88, %r48, 8;
	add.s64 	%rd89, %rd47, %rd88;
	ld.global.f64 	%fd303, [%rd89];
	add.s64 	%rd90, %rd87, %rd53;
	ld.global.u32 	%r49, [%rd90];
	mul.wide.s32 	%rd91, %r49, 8;
	add.s64 	%rd92, %rd47, %rd91;
	ld.global.f64 	%fd304, [%rd92];
	add.s64 	%rd93, %rd90, %rd53;
	ld.global.u32 	%r50, [%rd93];
	mul.wide.s32 	%rd94, %r50, 8;
	add.s64 	%rd95, %rd47, %rd94;
	ld.global.f64 	%fd305, [%rd95];
	add.s64 	%rd96, %rd93, %rd53;
	ld.global.u32 	%r51, [%rd96];
	mul.wide.s32 	%rd97, %r51, 8;
	add.s64 	%rd98, %rd47, %rd97;
	ld.global.f64 	%fd306, [%rd98];
	add.s64 	%rd99, %rd96, %rd53;
	ld.global.u32 	%r52, [%rd99];
	mul.wide.s32 	%rd100, %r52, 8;
	add.s64 	%rd101, %rd47, %rd100;
	ld.global.f64 	%fd307, [%rd101];
	add.s64 	%rd102, %rd99, %rd53;
	ld.global.u32 	%r53, [%rd102];
	mul.wide.s32 	%rd103, %r53, 8;
	add.s64 	%rd104, %rd47, %rd103;
	ld.global.f64 	%fd308, [%rd104];
	mov.f64 	%fd309, 0d4008000000000000;
	div.rn.f64 	%fd310, %fd309, %fd16;
	sub.f64 	%fd311, %fd291, %fd292;
	add.f64 	%fd312, %fd311, %fd297;
	sub.f64 	%fd313, %fd312, %fd298;
	add.f64 	%fd314, %fd313, %fd299;
	sub.f64 	%fd315, %fd314, %fd300;
	add.f64 	%fd316, %fd315, %fd301;
	sub.f64 	%fd317, %fd316, %fd302;
	add.f64 	%fd318, %fd317, %fd303;
	sub.f64 	%fd319, %fd318, %fd304;
	fma.rn.f64 	%fd320, %fd289, %fd278, %fd1316;
	mul.f64 	%fd321, %fd320, 0d3FE0000000000000;
	div.rn.f64 	%fd322, %fd321, 0d4008000000000000;
	add.f64 	%fd323, %fd322, %fd319;
	mul.f64 	%fd324, %fd310, %fd323;
	sub.f64 	%fd325, %fd293, %fd294;
	add.f64 	%fd326, %fd325, %fd297;
	sub.f64 	%fd327, %fd326, %fd298;
	sub.f64 	%fd328, %fd327, %fd299;
	add.f64 	%fd329, %fd328, %fd300;
	add.f64 	%fd330, %fd329, %fd305;
	sub.f64 	%fd331, %fd330, %fd306;
	add.f64 	%fd332, %fd331, %fd307;
	sub.f64 	%fd333, %fd332, %fd308;
	fma.rn.f64 	%fd334, %fd289, %fd279, %fd1317;
	mul.f64 	%fd335, %fd334, 0d3FE0000000000000;
	div.rn.f64 	%fd336, %fd335, 0d4008000000000000;
	add.f64 	%fd337, %fd336, %fd333;
	mul.f64 	%fd338, %fd310, %fd337;
	sub.f64 	%fd339, %fd295, %fd296;
	add.f64 	%fd340, %fd339, %fd301;
	sub.f64 	%fd341, %fd340, %fd302;
	sub.f64 	%fd342, %fd341, %fd303;
	add.f64 	%fd343, %fd342, %fd304;
	add.f64 	%fd344, %fd343, %fd305;
	sub.f64 	%fd345, %fd344, %fd306;
	sub.f64 	%fd346, %fd345, %fd307;
	add.f64 	%fd347, %fd346, %fd308;
	fma.rn.f64 	%fd348, %fd289, %fd280, %fd1318;
	mul.f64 	%fd349, %fd348, 0d3FE0000000000000;
	div.rn.f64 	%fd350, %fd349, 0d4008000000000000;
	add.f64 	%fd351, %fd350, %fd347;
	mul.f64 	%fd352, %fd310, %fd351;
	add.f64 	%fd353, %fd290, %fd292;
	add.f64 	%fd354, %fd291, %fd353;
	add.f64 	%fd355, %fd354, %fd294;
	add.f64 	%fd356, %fd293, %fd355;
	add.f64 	%fd357, %fd356, %fd296;
	add.f64 	%fd358, %fd295, %fd357;
	add.f64 	%fd359, %fd358, %fd298;
	add.f64 	%fd360, %fd297, %fd359;
	add.f64 	%fd361, %fd360, %fd300;
	add.f64 	%fd362, %fd299, %fd361;
	add.f64 	%fd363, %fd362, %fd302;
	add.f64 	%fd364, %fd301, %fd363;
	add.f64 	%fd365, %fd364, %fd304;
	add.f64 	%fd366, %fd303, %fd365;
	add.f64 	%fd367, %fd366, %fd306;
	add.f64 	%fd368, %fd305, %fd367;
	add.f64 	%fd369, %fd368, %fd308;
	add.f64 	%fd370, %fd307, %fd369;
	mul.f64 	%fd371, %fd278, %fd324;
	mul.f64 	%fd372, %fd279, %fd338;
	add.f64 	%fd373, %fd371, %fd372;
	mul.f64 	%fd374, %fd280, %fd352;
	add.f64 	%fd375, %fd374, %fd373;
	fma.rn.f64 	%fd376, %fd1, %fd375, %fd370;
	mul.f64 	%fd377, %fd376, 0d3FD5555555555555;
	mul.f64 	%fd378, %fd1316, %fd324;
	mul.f64 	%fd379, %fd1317, %fd338;
	add.f64 	%fd380, %fd378, %fd379;
	mul.f64 	%fd381, %fd1318, %fd352;
	add.f64 	%fd382, %fd381, %fd380;
	mul.f64 	%fd383, %fd382, 0d3FD0000000000000;
	mul.f64 	%fd384, %fd324, %fd324;
	add.f64 	%fd385, %fd384, 0dBFE5555555555555;
	mul.f64 	%fd386, %fd338, %fd338;
	add.f64 	%fd387, %fd385, %fd386;
	mul.f64 	%fd388, %fd352, %fd352;
	add.f64 	%fd389, %fd388, %fd387;
	mul.f64 	%fd390, %fd389, %fd383;
	sub.f64 	%fd391, %fd377, %fd390;
	mul.f64 	%fd392, %fd16, 0d3FC5555555555555;
	add.f64 	%fd393, %fd384, %fd386;
	add.f64 	%fd394, %fd388, %fd393;
	mul.f64 	%fd395, %fd392, %fd394;
	sub.f64 	%fd396, %fd391, %fd395;
	neg.f64 	%fd397, %fd324;
	mul.f64 	%fd398, %fd278, %fd397;
	sub.f64 	%fd399, %fd398, %fd372;
	sub.f64 	%fd400, %fd399, %fd374;
	mul.f64 	%fd401, %fd400, 0dBFE0000000000000;
	sub.f64 	%fd402, %fd1307, %fd1309;
	mul.f64 	%fd403, %fd402, 0d3FB5555555555555;
	mul.f64 	%fd404, %fd403, %fd394;
	fma.rn.f64 	%fd405, %fd394, 0dBFE0000000000000, 0d3FD5555555555555;
	mul.f64 	%fd406, %fd289, %fd405;
	sub.f64 	%fd407, %fd406, %fd404;
	fma.rn.f64 	%fd408, %fd401, %fd407, %fd396;
	mul.f64 	%fd409, %fd376, 0d3FAC71C71C71C71C;
	mul.f64 	%fd410, %fd16, 0d3FB5555555555555;
	add.f64 	%fd411, %fd324, %fd324;
	sub.f64 	%fd412, %fd384, %fd411;
	add.f64 	%fd413, %fd412, %fd386;
	add.f64 	%fd414, %fd388, %fd413;
	mul.f64 	%fd415, %fd414, 0d3FD5555555555555;
	sub.f64 	%fd416, %fd415, %fd384;
	mul.f64 	%fd417, %fd410, %fd416;
	sub.f64 	%fd418, %fd409, %fd417;
	add.f64 	%fd419, %fd324, 0dBFF0000000000000;
	fma.rn.f64 	%fd420, %fd1316, %fd419, %fd379;
	add.f64 	%fd421, %fd381, %fd420;
	mul.f64 	%fd422, %fd421, 0d3FC0000000000000;
	mov.f64 	%fd423, 0dBFCC71C71C71C71C;
	sub.f64 	%fd424, %fd423, %fd384;
	add.f64 	%fd425, %fd424, %fd415;
	mul.f64 	%fd426, %fd422, %fd425;
	sub.f64 	%fd427, %fd418, %fd426;
	sub.f64 	%fd428, %fd28, %fd371;
	sub.f64 	%fd429, %fd428, %fd372;
	sub.f64 	%fd430, %fd429, %fd374;
	mul.f64 	%fd431, %fd430, 0d3FB0000000000000;
	add.f64 	%fd432, %fd289, %fd289;
	mul.f64 	%fd433, %fd432, %fd384;
	sub.f64 	%fd434, %fd1309, %fd1307;
	mul.f64 	%fd435, %fd432, %fd414;
	fma.rn.f64 	%fd436, %fd434, %fd384, %fd435;
	mul.f64 	%fd437, %fd436, 0d3FD5555555555555;
	sub.f64 	%fd438, %fd433, %fd437;
	mul.f64 	%fd439, %fd289, 0d4010000000000000;
	mul.f64 	%fd440, %fd402, %fd414;
	sub.f64 	%fd441, %fd439, %fd440;
	fma.rn.f64 	%fd442, %fd441, 0d3FBC71C71C71C71C, %fd438;
	mul.f64 	%fd443, %fd431, %fd442;
	sub.f64 	%fd444, %fd427, %fd443;
	add.f64 	%fd445, %fd411, %fd384;
	add.f64 	%fd446, %fd445, %fd386;
	add.f64 	%fd447, %fd388, %fd446;
	mul.f64 	%fd448, %fd447, 0d3FD5555555555555;
	sub.f64 	%fd449, %fd448, %fd384;
	mul.f64 	%fd450, %fd410, %fd449;
	sub.f64 	%fd451, %fd409, %fd450;
	add.f64 	%fd452, %fd1316, %fd378;
	add.f64 	%fd453, %fd452, %fd379;
	add.f64 	%fd454, %fd381, %fd453;
	mul.f64 	%fd455, %fd454, 0d3FC0000000000000;
	add.f64 	%fd456, %fd424, %fd448;
	mul.f64 	%fd457, %fd455, %fd456;
	sub.f64 	%fd458, %fd451, %fd457;
	sub.f64 	%fd459, %fd30, %fd371;
	sub.f64 	%fd460, %fd459, %fd372;
	sub.f64 	%fd461, %fd460, %fd374;
	mul.f64 	%fd462, %fd461, 0d3FB0000000000000;
	mul.f64 	%fd463, %fd432, %fd447;
	fma.rn.f64 	%fd464, %fd434, %fd384, %fd463;
	mul.f64 	%fd465, %fd464, 0d3FD5555555555555;
	sub.f64 	%fd466, %fd433, %fd465;
	mul.f64 	%fd467, %fd402, %fd447;
	sub.f64 	%fd468, %fd439, %fd467;
	fma.rn.f64 	%fd469, %fd468, 0d3FBC71C71C71C71C, %fd466;
	mul.f64 	%fd470, %fd462, %fd469;
	sub.f64 	%fd471, %fd458, %fd470;
	add.f64 	%fd472, %fd338, %fd338;
	sub.f64 	%fd473, %fd384, %fd472;
	add.f64 	%fd474, %fd386, %fd473;
	add.f64 	%fd475, %fd388, %fd474;
	mul.f64 	%fd476, %fd475, 0d3FD5555555555555;
	sub.f64 	%fd477, %fd476, %fd386;
	mul.f64 	%fd478, %fd410, %fd477;
	sub.f64 	%fd479, %fd409, %fd478;
	add.f64 	%fd480, %fd338, 0dBFF0000000000000;
	mul.f64 	%fd481, %fd1317, %fd480;
	add.f64 	%fd482, %fd378, %fd481;
	add.f64 	%fd483, %fd381, %fd482;
	mul.f64 	%fd484, %fd483, 0d3FC0000000000000;
	sub.f64 	%fd485, %fd423, %fd386;
	add.f64 	%fd486, %fd485, %fd476;
	mul.f64 	%fd487, %fd484, %fd486;
	sub.f64 	%fd488, %fd479, %fd487;
	sub.f64 	%fd489, %fd34, %fd371;
	sub.f64 	%fd490, %fd489, %fd372;
	sub.f64 	%fd491, %fd490, %fd374;
	mul.f64 	%fd492, %fd491, 0d3FB0000000000000;
	mul.f64 	%fd493, %fd432, %fd386;
	mul.f64 	%fd494, %fd432, %fd475;
	fma.rn.f64 	%fd495, %fd434, %fd386, %fd494;
	mul.f64 	%fd496, %fd495, 0d3FD5555555555555;
	sub.f64 	%fd497, %fd493, %fd496;
	mul.f64 	%fd498, %fd402, %fd475;
	sub.f64 	%fd499, %fd439, %fd498;
	fma.rn.f64 	%fd500, %fd499, 0d3FBC71C71C71C71C, %fd497;
	mul.f64 	%fd501, %fd492, %fd500;
	sub.f64 	%fd502, %fd488, %fd501;
	add.f64 	%fd503, %fd384, %fd472;
	add.f64 	%fd504, %fd386, %fd503;
	add.f64 	%fd505, %fd388, %fd504;
	mul.f64 	%fd506, %fd505, 0d3FD5555555555555;
	sub.f64 	%fd507, %fd506, %fd386;
	mul.f64 	%fd508, %fd410, %fd507;
	sub.f64 	%fd509, %fd409, %fd508;
	add.f64 	%fd510, %fd1317, %fd378;
	add.f64 	%fd511, %fd510, %fd379;
	add.f64 	%fd512, %fd381, %fd511;
	mul.f64 	%fd513, %fd512, 0d3FC0000000000000;
	add.f64 	%fd514, %fd485, %fd506;
	mul.f64 	%fd515, %fd513, %fd514;
	sub.f64 	%fd516, %fd509, %fd515;
	sub.f64 	%fd517, %fd36, %fd371;
	sub.f64 	%fd518, %fd517, %fd372;
	sub.f64 	%fd519, %fd518, %fd374;
	mul.f64 	%fd520, %fd519, 0d3FB0000000000000;
	mul.f64 	%fd521, %fd432, %fd505;
	fma.rn.f64 	%fd522, %fd434, %fd386, %fd521;
	mul.f64 	%fd523, %fd522, 0d3FD5555555555555;
	sub.f64 	%fd524, %fd493, %fd523;
	mul.f64 	%fd525, %fd402, %fd505;
	sub.f64 	%fd526, %fd439, %fd525;
	fma.rn.f64 	%fd527, %fd526, 0d3FBC71C71C71C71C, %fd524;
	mul.f64 	%fd528, %fd520, %fd527;
	sub.f64 	%fd529, %fd516, %fd528;
	add.f64 	%fd530, %fd352, 0dC000000000000000;
	mul.f64 	%fd531, %fd352, %fd530;
	add.f64 	%fd532, %fd393, %fd531;
	mul.f64 	%fd533, %fd532, 0d3FD5555555555555;
	sub.f64 	%fd534, %fd533, %fd388;
	mul.f64 	%fd535, %fd410, %fd534;
	sub.f64 	%fd536, %fd409, %fd535;
	add.f64 	%fd537, %fd352, 0dBFF0000000000000;
	mul.f64 	%fd538, %fd1318, %fd537;
	add.f64 	%fd539, %fd380, %fd538;
	mul.f64 	%fd540, %fd539, 0d3FC0000000000000;
	sub.f64 	%fd541, %fd423, %fd388;
	add.f64 	%fd542, %fd541, %fd533;
	mul.f64 	%fd543, %fd540, %fd542;
	sub.f64 	%fd544, %fd536, %fd543;
	sub.f64 	%fd545, %fd40, %fd371;
	sub.f64 	%fd546, %fd545, %fd372;
	sub.f64 	%fd547, %fd546, %fd374;
	mul.f64 	%fd548, %fd547, 0d3FB0000000000000;
	mul.f64 	%fd549, %fd432, %fd388;
	mul.f64 	%fd550, %fd432, %fd532;
	fma.rn.f64 	%fd551, %fd434, %fd388, %fd550;
	mul.f64 	%fd552, %fd551, 0d3FD5555555555555;
	sub.f64 	%fd553, %fd549, %fd552;
	mul.f64 	%fd554, %fd402, %fd532;
	sub.f64 	%fd555, %fd439, %fd554;
	fma.rn.f64 	%fd556, %fd555, 0d3FBC71C71C71C71C, %fd553;
	mul.f64 	%fd557, %fd548, %fd556;
	sub.f64 	%fd558, %fd544, %fd557;
	add.f64 	%fd559, %fd352, 0d4000000000000000;
	mul.f64 	%fd560, %fd352, %fd559;
	add.f64 	%fd561, %fd393, %fd560;
	mul.f64 	%fd562, %fd561, 0d3FD5555555555555;
	sub.f64 	%fd563, %fd562, %fd388;
	mul.f64 	%fd564, %fd410, %fd563;
	sub.f64 	%fd565, %fd409, %fd564;
	add.f64 	%fd566, %fd1318, %fd378;
	add.f64 	%fd567, %fd566, %fd379;
	add.f64 	%fd568, %fd381, %fd567;
	mul.f64 	%fd569, %fd568, 0d3FC0000000000000;
	add.f64 	%fd570, %fd541, %fd562;
	mul.f64 	%fd571, %fd569, %fd570;
	sub.f64 	%fd572, %fd565, %fd571;
	sub.f64 	%fd573, %fd42, %fd371;
	sub.f64 	%fd574, %fd573, %fd372;
	sub.f64 	%fd575, %fd574, %fd374;
	mul.f64 	%fd576, %fd575, 0d3FB0000000000000;
	mul.f64 	%fd577, %fd432, %fd561;
	fma.rn.f64 	%fd578, %fd434, %fd388, %fd577;
	mul.f64 	%fd579, %fd578, 0d3FD5555555555555;
	sub.f64 	%fd580, %fd549, %fd579;
	mul.f64 	%fd581, %fd402, %fd561;
	sub.f64 	%fd582, %fd439, %fd581;
	fma.rn.f64 	%fd583, %fd582, 0d3FBC71C71C71C71C, %fd580;
	mul.f64 	%fd584, %fd576, %fd583;
	sub.f64 	%fd585, %fd572, %fd584;
	mul.f64 	%fd586, %fd376, 0d3F9C71C71C71C71C;
	mul.f64 	%fd587, %fd16, 0d3FA5555555555555;
	add.f64 	%fd588, %fd324, %fd338;
	sub.f64 	%fd589, %fd412, %fd472;
	add.f64 	%fd590, %fd386, %fd589;
	add.f64 	%fd591, %fd388, %fd590;
	mul.f64 	%fd592, %fd591, 0d3FD5555555555555;
	mul.f64 	%fd593, %fd588, %fd588;
	sub.f64 	%fd594, %fd592, %fd593;
	mul.f64 	%fd595, %fd587, %fd594;
	sub.f64 	%fd596, %fd586, %fd595;
	fma.rn.f64 	%fd597, %fd1316, %fd419, %fd481;
	add.f64 	%fd598, %fd381, %fd597;
	mul.f64 	%fd599, %fd598, 0d3FB0000000000000;
	mul.f64 	%fd600, %fd411, %fd338;
	sub.f64 	%fd601, %fd424, %fd600;
	sub.f64 	%fd602, %fd601, %fd386;
	add.f64 	%fd603, %fd602, %fd592;
	mul.f64 	%fd604, %fd599, %fd603;
	sub.f64 	%fd605, %fd596, %fd604;
	sub.f64 	%fd606, %fd46, %fd371;
	sub.f64 	%fd607, %fd606, %fd372;
	sub.f64 	%fd608, %fd607, %fd374;
	mul.f64 	%fd609, %fd608, 0d3FA0000000000000;
	mul.f64 	%fd610, %fd432, %fd593;
	mul.f64 	%fd611, %fd402, %fd593;
	mul.f64 	%fd612, %fd432, %fd591;
	sub.f64 	%fd613, %fd611, %fd612;
	fma.rn.f64 	%fd614, %fd613, 0d3FD5555555555555, %fd610;
	mul.f64 	%fd615, %fd402, %fd591;
	sub.f64 	%fd616, %fd439, %fd615;
	fma.rn.f64 	%fd617, %fd616, 0d3FBC71C71C71C71C, %fd614;
	mul.f64 	%fd618, %fd609, %fd617;
	sub.f64 	%fd619, %fd605, %fd618;
	add.f64 	%fd620, %fd445, %fd472;
	add.f64 	%fd621, %fd386, %fd620;
	add.f64 	%fd622, %fd388, %fd621;
	mul.f64 	%fd623, %fd622, 0d3FD5555555555555;
	sub.f64 	%fd624, %fd623, %fd593;
	mul.f64 	%fd625, %fd587, %fd624;
	sub.f64 	%fd626, %fd586, %fd625;
	add.f64 	%fd627, %fd1316, %fd1317;
	add.f64 	%fd628, %fd627, %fd378;
	add.f64 	%fd629, %fd628, %fd379;
	add.f64 	%fd630, %fd381, %fd629;
	mul.f64 	%fd631, %fd630, 0d3FB0000000000000;
	add.f64 	%fd632, %fd602, %fd623;
	mul.f64 	%fd633, %fd631, %fd632;
	sub.f64 	%fd634, %fd626, %fd633;
	sub.f64 	%fd635, %fd48, %fd371;
	sub.f64 	%fd636, %fd635, %fd372;
	sub.f64 	%fd637, %fd636, %fd374;
	mul.f64 	%fd638, %fd637, 0d3FA0000000000000;
	neg.f64 	%fd639, %fd588;
	mul.f64 	%fd640, %fd588, %fd639;
	mul.f64 	%fd641, %fd432, %fd622;
	fma.rn.f64 	%fd642, %fd402, %fd640, %fd641;
	mul.f64 	%fd643, %fd642, 0d3FD5555555555555;
	sub.f64 	%fd644, %fd610, %fd643;
	mul.f64 	%fd645, %fd402, %fd622;
	sub.f64 	%fd646, %fd439, %fd645;
	fma.rn.f64 	%fd647, %fd646, 0d3FBC71C71C71C71C, %fd644;
	mul.f64 	%fd648, %fd638, %fd647;
	sub.f64 	%fd649, %fd634, %fd648;
	sub.f64 	%fd650, %fd324, %fd338;
	add.f64 	%fd651, %fd412, %fd472;
	add.f64 	%fd652, %fd386, %fd651;
	add.f64 	%fd653, %fd388, %fd652;
	mul.f64 	%fd654, %fd653, 0d3FD5555555555555;
	mul.f64 	%fd655, %fd650, %fd650;
	sub.f64 	%fd656, %fd654, %fd655;
	mul.f64 	%fd657, %fd587, %fd656;
	sub.f64 	%fd658, %fd586, %fd657;
	fma.rn.f64 	%fd659, %fd1316, %fd419, %fd1317;
	add.f64 	%fd660, %fd659, %fd379;
	add.f64 	%fd661, %fd381, %fd660;
	mul.f64 	%fd662, %fd661, 0d3FB0000000000000;
	add.f64 	%fd663, %fd424, %fd600;
	sub.f64 	%fd664, %fd663, %fd386;
	add.f64 	%fd665, %fd664, %fd654;
	mul.f64 	%fd666, %fd662, %fd665;
	sub.f64 	%fd667, %fd658, %fd666;
	sub.f64 	%fd668, %fd52, %fd371;
	sub.f64 	%fd669, %fd668, %fd372;
	sub.f64 	%fd670, %fd669, %fd374;
	mul.f64 	%fd671, %fd670, 0d3FA0000000000000;
	mul.f64 	%fd672, %fd432, %fd655;
	neg.f64 	%fd673, %fd650;
	mul.f64 	%fd674, %fd650, %fd673;
	mul.f64 	%fd675, %fd432, %fd653;
	fma.rn.f64 	%fd676, %fd402, %fd674, %fd675;
	mul.f64 	%fd677, %fd676, 0d3FD5555555555555;
	sub.f64 	%fd678, %fd672, %fd677;
	mul.f64 	%fd679, %fd402, %fd653;
	sub.f64 	%fd680, %fd439, %fd679;
	fma.rn.f64 	%fd681, %fd680, 0d3FBC71C71C71C71C, %fd678;
	mul.f64 	%fd682, %fd671, %fd681;
	sub.f64 	%fd683, %fd667, %fd682;
	sub.f64 	%fd684, %fd445, %fd472;
	add.f64 	%fd685, %fd386, %fd684;
	add.f64 	%fd686, %fd388, %fd685;
	mul.f64 	%fd687, %fd686, 0d3FD5555555555555;
	sub.f64 	%fd688, %fd687, %fd655;
	mul.f64 	%fd689, %fd587, %fd688;
	sub.f64 	%fd690, %fd586, %fd689;
	add.f64 	%fd691, %fd324, 0d3FF0000000000000;
	fma.rn.f64 	%fd692, %fd1316, %fd691, %fd481;
	add.f64 	%fd693, %fd381, %fd692;
	mul.f64 	%fd694, %fd693, 0d3FB0000000000000;
	add.f64 	%fd695, %fd664, %fd687;
	mul.f64 	%fd696, %fd694, %fd695;
	sub.f64 	%fd697, %fd690, %fd696;
	sub.f64 	%fd698, %fd54, %fd371;
	sub.f64 	%fd699, %fd698, %fd372;
	sub.f64 	%fd700, %fd699, %fd374;
	mul.f64 	%fd701, %fd700, 0d3FA0000000000000;
	mul.f64 	%fd702, %fd432, %fd686;
	fma.rn.f64 	%fd703, %fd402, %fd674, %fd702;
	mul.f64 	%fd704, %fd703, 0d3FD5555555555555;
	sub.f64 	%fd705, %fd672, %fd704;
	mul.f64 	%fd706, %fd402, %fd686;
	sub.f64 	%fd707, %fd439, %fd706;
	fma.rn.f64 	%fd708, %fd707, 0d3FBC71C71C71C71C, %fd705;
	mul.f64 	%fd709, %fd701, %fd708;
	sub.f64 	%fd710, %fd697, %fd709;
	add.f64 	%fd711, %fd324, %fd352;
	add.f64 	%fd712, %fd413, %fd531;
	mul.f64 	%fd713, %fd712, 0d3FD5555555555555;
	mul.f64 	%fd714, %fd711, %fd711;
	sub.f64 	%fd715, %fd713, %fd714;
	mul.f64 	%fd716, %fd587, %fd715;
	sub.f64 	%fd717, %fd586, %fd716;
	add.f64 	%fd718, %fd420, %fd538;
	mul.f64 	%fd719, %fd718, 0d3FB0000000000000;
	mul.f64 	%fd720, %fd411, %fd352;
	sub.f64 	%fd721, %fd424, %fd720;
	sub.f64 	%fd722, %fd721, %fd388;
	add.f64 	%fd723, %fd722, %fd713;
	mul.f64 	%fd724, %fd719, %fd723;
	sub.f64 	%fd725, %fd717, %fd724;
	sub.f64 	%fd726, %fd58, %fd371;
	sub.f64 	%fd727, %fd726, %fd372;
	sub.f64 	%fd728, %fd727, %fd374;
	mul.f64 	%fd729, %fd728, 0d3FA0000000000000;
	mul.f64 	%fd730, %fd432, %fd714;
	mul.f64 	%fd731, %fd402, %fd714;
	mul.f64 	%fd732, %fd432, %fd712;
	sub.f64 	%fd733, %fd731, %fd732;
	fma.rn.f64 	%fd734, %fd733, 0d3FD5555555555555, %fd730;
	mul.f64 	%fd735, %fd402, %fd712;
	sub.f64 	%fd736, %fd439, %fd735;
	fma.rn.f64 	%fd737, %fd736, 0d3FBC71C71C71C71C, %fd734;
	mul.f64 	%fd738, %fd729, %fd737;
	sub.f64 	%fd739, %fd725, %fd738;
	add.f64 	%fd740, %fd446, %fd560;
	mul.f64 	%fd741, %fd740, 0d3FD5555555555555;
	sub.f64 	%fd742, %fd741, %fd714;
	mul.f64 	%fd743, %fd587, %fd742;
	sub.f64 	%fd744, %fd586, %fd743;
	add.f64 	%fd745, %fd1316, %fd1318;
	add.f64 	%fd746, %fd745, %fd378;
	add.f64 	%fd747, %fd746, %fd379;
	add.f64 	%fd748, %fd381, %fd747;
	mul.f64 	%fd749, %fd748, 0d3FB0000000000000;
	add.f64 	%fd750, %fd722, %fd741;
	mul.f64 	%fd751, %fd749, %fd750;
	sub.f64 	%fd752, %fd744, %fd751;
	sub.f64 	%fd753, %fd60, %fd371;
	sub.f64 	%fd754, %fd753, %fd372;
	sub.f64 	%fd755, %fd754, %fd374;
	mul.f64 	%fd756, %fd755, 0d3FA0000000000000;
	neg.f64 	%fd757, %fd711;
	mul.f64 	%fd758, %fd711, %fd757;
	mul.f64 	%fd759, %fd432, %fd740;
	fma.rn.f64 	%fd760, %fd402, %fd758, %fd759;
	mul.f64 	%fd761, %fd760, 0d3FD5555555555555;
	sub.f64 	%fd762, %fd730, %fd761;
	mul.f64 	%fd763, %fd402, %fd740;
	sub.f64 	%fd764, %fd439, %fd763;
	fma.rn.f64 	%fd765, %fd764, 0d3FBC71C71C71C71C, %fd762;
	mul.f64 	%fd766, %fd756, %fd765;
	sub.f64 	%fd767, %fd752, %fd766;
	sub.f64 	%fd768, %fd324, %fd352;
	add.f64 	%fd769, %fd413, %fd560;
	mul.f64 	%fd770, %fd769, 0d3FD5555555555555;
	mul.f64 	%fd771, %fd768, %fd768;
	sub.f64 	%fd772, %fd770, %fd771;
	mul.f64 	%fd773, %fd587, %fd772;
	sub.f64 	%fd774, %fd586, %fd773;
	fma.rn.f64 	%fd775, %fd1316, %fd419, %fd1318;
	add.f64 	%fd776, %fd775, %fd379;
	add.f64 	%fd777, %fd381, %fd776;
	mul.f64 	%fd778, %fd777, 0d3FB0000000000000;
	add.f64 	%fd779, %fd424, %fd720;
	sub.f64 	%fd780, %fd779, %fd388;
	add.f64 	%fd781, %fd780, %fd770;
	mul.f64 	%fd782, %fd778, %fd781;
	sub.f64 	%fd783, %fd774, %fd782;
	sub.f64 	%fd784, %fd64, %fd371;
	sub.f64 	%fd785, %fd784, %fd372;
	sub.f64 	%fd786, %fd785, %fd374;
	mul.f64 	%fd787, %fd786, 0d3FA0000000000000;
	mul.f64 	%fd788, %fd432, %fd771;
	neg.f64 	%fd789, %fd768;
	mul.f64 	%fd790, %fd768, %fd789;
	mul.f64 	%fd791, %fd432, %fd769;
	fma.rn.f64 	%fd792, %fd402, %fd790, %fd791;
	mul.f64 	%fd793, %fd792, 0d3FD5555555555555;
	sub.f64 	%fd794, %fd788, %fd793;
	mul.f64 	%fd795, %fd402, %fd769;
	sub.f64 	%fd796, %fd439, %fd795;
	fma.rn.f64 	%fd797, %fd796, 0d3FBC71C71C71C71C, %fd794;
	mul.f64 	%fd798, %fd787, %fd797;
	sub.f64 	%fd799, %fd783, %fd798;
	add.f64 	%fd800, %fd446, %fd531;
	mul.f64 	%fd801, %fd800, 0d3FD5555555555555;
	sub.f64 	%fd802, %fd801, %fd771;
	mul.f64 	%fd803, %fd587, %fd802;
	sub.f64 	%fd804, %fd586, %fd803;
	fma.rn.f64 	%fd805, %fd1316, %fd691, %fd379;
	add.f64 	%fd806, %fd805, %fd538;
	mul.f64 	%fd807, %fd806, 0d3FB0000000000000;
	add.f64 	%fd808, %fd780, %fd801;
	mul.f64 	%fd809, %fd807, %fd808;
	sub.f64 	%fd810, %fd804, %fd809;
	sub.f64 	%fd811, %fd66, %fd371;
	sub.f64 	%fd812, %fd811, %fd372;
	sub.f64 	%fd813, %fd812, %fd374;
	mul.f64 	%fd814, %fd813, 0d3FA0000000000000;
	mul.f64 	%fd815, %fd432, %fd800;
	fma.rn.f64 	%fd816, %fd402, %fd790, %fd815;
	mul.f64 	%fd817, %fd816, 0d3FD5555555555555;
	sub.f64 	%fd818, %fd788, %fd817;
	mul.f64 	%fd819, %fd402, %fd800;
	sub.f64 	%fd820, %fd439, %fd819;
	fma.rn.f64 	%fd821, %fd820, 0d3FBC71C71C71C71C, %fd818;
	mul.f64 	%fd822, %fd814, %fd821;
	sub.f64 	%fd823, %fd810, %fd822;
	add.f64 	%fd824, %fd338, %fd352;
	add.f64 	%fd825, %fd531, %fd474;
	mul.f64 	%fd826, %fd825, 0d3FD5555555555555;
	mul.f64 	%fd827, %fd824, %fd824;
	sub.f64 	%fd828, %fd826, %fd827;
	mul.f64 	%fd829, %fd587, %fd828;
	sub.f64 	%fd830, %fd586, %fd829;
	add.f64 	%fd831, %fd538, %fd482;
	mul.f64 	%fd832, %fd831, 0d3FB0000000000000;
	mul.f64 	%fd833, %fd352, %fd472;
	sub.f64 	%fd834, %fd485, %fd833;
	sub.f64 	%fd835, %fd834, %fd388;
	add.f64 	%fd836, %fd835, %fd826;
	mul.f64 	%fd837, %fd832, %fd836;
	sub.f64 	%fd838, %fd830, %fd837;
	sub.f64 	%fd839, %fd70, %fd371;
	sub.f64 	%fd840, %fd839, %fd372;
	sub.f64 	%fd841, %fd840, %fd374;
	mul.f64 	%fd842, %fd841, 0d3FA0000000000000;
	mul.f64 	%fd843, %fd432, %fd827;
	mul.f64 	%fd844, %fd402, %fd827;
	mul.f64 	%fd845, %fd432, %fd825;
	sub.f64 	%fd846, %fd844, %fd845;
	fma.rn.f64 	%fd847, %fd846, 0d3FD5555555555555, %fd843;
	mul.f64 	%fd848, %fd402, %fd825;
	sub.f64 	%fd849, %fd439, %fd848;
	fma.rn.f64 	%fd850, %fd849, 0d3FBC71C71C71C71C, %fd847;
	mul.f64 	%fd851, %fd842, %fd850;
	sub.f64 	%fd852, %fd838, %fd851;
	add.f64 	%fd853, %fd560, %fd504;
	mul.f64 	%fd854, %fd853, 0d3FD5555555555555;
	sub.f64 	%fd855, %fd854, %fd827;
	mul.f64 	%fd856, %fd587, %fd855;
	sub.f64 	%fd857, %fd586, %fd856;
	add.f64 	%fd858, %fd1317, %fd1318;
	add.f64 	%fd859, %fd858, %fd378;
	add.f64 	%fd860, %fd859, %fd379;
	add.f64 	%fd861, %fd381, %fd860;
	mul.f64 	%fd862, %fd861, 0d3FB0000000000000;
	add.f64 	%fd863, %fd835, %fd854;
	mul.f64 	%fd864, %fd862, %fd863;
	sub.f64 	%fd865, %fd857, %fd864;
	sub.f64 	%fd866, %fd72, %fd371;
	sub.f64 	%fd867, %fd866, %fd372;
	sub.f64 	%fd868, %fd867, %fd374;
	mul.f64 	%fd869, %fd868, 0d3FA0000000000000;
	neg.f64 	%fd870, %fd824;
	mul.f64 	%fd871, %fd824, %fd870;
	mul.f64 	%fd872, %fd432, %fd853;
	fma.rn.f64 	%fd873, %fd402, %fd871, %fd872;
	mul.f64 	%fd874, %fd873, 0d3FD5555555555555;
	sub.f64 	%fd875, %fd843, %fd874;
	mul.f64 	%fd876, %fd402, %fd853;
	sub.f64 	%fd877, %fd439, %fd876;
	fma.rn.f64 	%fd878, %fd877, 0d3FBC71C71C71C71C, %fd875;
	mul.f64 	%fd879, %fd869, %fd878;
	sub.f64 	%fd880, %fd865, %fd879;
	sub.f64 	%fd881, %fd338, %fd352;
	add.f64 	%fd882, %fd560, %fd474;
	mul.f64 	%fd883, %fd882, 0d3FD5555555555555;
	mul.f64 	%fd884, %fd881, %fd881;
	sub.f64 	%fd885, %fd883, %fd884;
	mul.f64 	%fd886, %fd587, %fd885;
	sub.f64 	%fd887, %fd586, %fd886;
	fma.rn.f64 	%fd888, %fd1317, %fd480, %fd566;
	add.f64 	%fd889, %fd381, %fd888;
	mul.f64 	%fd890, %fd889, 0d3FB0000000000000;
	add.f64 	%fd891, %fd485, %fd833;
	sub.f64 	%fd892, %fd891, %fd388;
	add.f64 	%fd893, %fd892, %fd883;
	mul.f64 	%fd894, %fd890, %fd893;
	sub.f64 	%fd895, %fd887, %fd894;
	sub.f64 	%fd896, %fd76, %fd371;
	sub.f64 	%fd897, %fd896, %fd372;
	sub.f64 	%fd898, %fd897, %fd374;
	mul.f64 	%fd899, %fd898, 0d3FA0000000000000;
	mul.f64 	%fd900, %fd432, %fd884;
	neg.f64 	%fd901, %fd881;
	mul.f64 	%fd902, %fd881, %fd901;
	mul.f64 	%fd903, %fd432, %fd882;
	fma.rn.f64 	%fd904, %fd402, %fd902, %fd903;
	mul.f64 	%fd905, %fd904, 0d3FD5555555555555;
	sub.f64 	%fd906, %fd900, %fd905;
	mul.f64 	%fd907, %fd402, %fd882;
	sub.f64 	%fd908, %fd439, %fd907;
	fma.rn.f64 	%fd909, %fd908, 0d3FBC71C71C71C71C, %fd906;
	mul.f64 	%fd910, %fd899, %fd909;
	sub.f64 	%fd911, %fd895, %fd910;
	add.f64 	%fd912, %fd531, %fd504;
	mul.f64 	%fd913, %fd912, 0d3FD5555555555555;
	sub.f64 	%fd914, %fd913, %fd884;
	mul.f64 	%fd915, %fd587, %fd914;
	sub.f64 	%fd916, %fd586, %fd915;
	add.f64 	%fd917, %fd338, 0d3FF0000000000000;
	fma.rn.f64 	%fd918, %fd1317, %fd917, %fd378;
	add.f64 	%fd919, %fd538, %fd918;
	mul.f64 	%fd920, %fd919, 0d3FB0000000000000;
	add.f64 	%fd921, %fd892, %fd913;
	mul.f64 	%fd922, %fd920, %fd921;
	sub.f64 	%fd923, %fd916, %fd922;
	sub.f64 	%fd924, %fd78, %fd371;
	sub.f64 	%fd925, %fd924, %fd372;
	sub.f64 	%fd926, %fd925, %fd374;
	mul.f64 	%fd927, %fd926, 0d3FA0000000000000;
	mul.f64 	%fd928, %fd432, %fd912;
	fma.rn.f64 	%fd929, %fd402, %fd902, %fd928;
	mul.f64 	%fd930, %fd929, 0d3FD5555555555555;
	sub.f64 	%fd931, %fd900, %fd930;
	mul.f64 	%fd932, %fd402, %fd912;
	sub.f64 	%fd933, %fd439, %fd932;
	fma.rn.f64 	%fd934, %fd933, 0d3FBC71C71C71C71C, %fd931;
	mul.f64 	%fd935, %fd927, %fd934;
	sub.f64 	%fd936, %fd923, %fd935;
	sub.f64 	%fd937, %fd290, %fd408;
	div.rn.f64 	%fd938, %fd937, %fd24;
	sub.f64 	%fd939, %fd290, %fd938;
	add.f64 	%fd940, %fd382, %fd382;
	mul.f64 	%fd941, %fd285, %fd324;
	mul.f64 	%fd942, %fd286, %fd338;
	add.f64 	%fd943, %fd941, %fd942;
	mul.f64 	%fd944, %fd287, %fd352;
	add.f64 	%fd945, %fd944, %fd943;
	mul.f64 	%fd946, %fd289, 0dC010000000000000;
	fma.rn.f64 	%fd947, %fd402, %fd394, %fd946;
	mul.f64 	%fd948, %fd947, 0d3FD5555555555555;
	fma.rn.f64 	%fd949, %fd432, %fd394, %fd948;
	mul.f64 	%fd950, %fd945, %fd949;
	fma.rn.f64 	%fd951, %fd389, %fd940, %fd950;
	fma.rn.f64 	%fd952, %fd951, 0d3FD0000000000000, %fd939;
	st.global.f64 	[%rd48], %fd952;
	sub.f64 	%fd953, %fd291, %fd444;
	div.rn.f64 	%fd954, %fd953, %fd24;
	sub.f64 	%fd955, %fd291, %fd954;
	add.f64 	%fd956, %fd421, %fd421;
	mul.f64 	%fd957, %fd956, %fd425;
	sub.f64 	%fd958, %fd85, %fd941;
	sub.f64 	%fd959, %fd958, %fd942;
	sub.f64 	%fd960, %fd959, %fd944;
	mul.f64 	%fd961, %fd289, 0dC000000000000000;
	fma.rn.f64 	%fd962, %fd961, %fd384, %fd437;
	fma.rn.f64 	%fd963, %fd402, %fd414, %fd946;
	fma.rn.f64 	%fd964, %fd963, 0d3FBC71C71C71C71C, %fd962;
	mul.f64 	%fd965, %fd960, %fd964;
	sub.f64 	%fd966, %fd957, %fd965;
	fma.rn.f64 	%fd967, %fd966, 0d3FC0000000000000, %fd955;
	st.global.f64 	[%rd56], %fd967;
	sub.f64 	%fd968, %fd292, %fd471;
	div.rn.f64 	%fd969, %fd968, %fd24;
	sub.f64 	%fd970, %fd292, %fd969;
	add.f64 	%fd971, %fd454, %fd454;
	mul.f64 	%fd972, %fd971, %fd456;
	sub.f64 	%fd973, %fd91, %fd941;
	sub.f64 	%fd974, %fd973, %fd942;
	sub.f64 	%fd975, %fd974, %fd944;
	fma.rn.f64 	%fd976, %fd961, %fd384, %fd465;
	fma.rn.f64 	%fd977, %fd402, %fd447, %fd946;
	fma.rn.f64 	%fd978, %fd977, 0d3FBC71C71C71C71C, %fd976;
	mul.f64 	%fd979, %fd975, %fd978;
	sub.f64 	%fd980, %fd972, %fd979;
	fma.rn.f64 	%fd981, %fd980, 0d3FC0000000000000, %fd970;
	st.global.f64 	[%rd52], %fd981;
	sub.f64 	%fd982, %fd293, %fd502;
	div.rn.f64 	%fd983, %fd982, %fd24;
	sub.f64 	%fd984, %fd293, %fd983;
	add.f64 	%fd985, %fd483, %fd483;
	mul.f64 	%fd986, %fd985, %fd486;
	sub.f64 	%fd987, %fd97, %fd941;
	sub.f64 	%fd988, %fd987, %fd942;
	sub.f64 	%fd989, %fd988, %fd944;
	fma.rn.f64 	%fd990, %fd961, %fd386, %fd496;
	fma.rn.f64 	%fd991, %fd402, %fd475, %fd946;
	fma.rn.f64 	%fd992, %fd991, 0d3FBC71C71C71C71C, %fd990;
	mul.f64 	%fd993, %fd989, %fd992;
	sub.f64 	%fd994, %fd986, %fd993;
	fma.rn.f64 	%fd995, %fd994, 0d3FC0000000000000, %fd984;
	st.global.f64 	[%rd62], %fd995;
	sub.f64 	%fd996, %fd294, %fd529;
	div.rn.f64 	%fd997, %fd996, %fd24;
	sub.f64 	%fd998, %fd294, %fd997;
	add.f64 	%fd999, %fd512, %fd512;
	mul.f64 	%fd1000, %fd999, %fd514;
	sub.f64 	%fd1001, %fd103, %fd941;
	sub.f64 	%fd1002, %fd1001, %fd942;
	sub.f64 	%fd1003, %fd1002, %fd944;
	fma.rn.f64 	%fd1004, %fd961, %fd386, %fd523;
	fma.rn.f64 	%fd1005, %fd402, %fd505, %fd946;
	fma.rn.f64 	%fd1006, %fd1005, 0d3FBC71C71C71C71C, %fd1004;
	mul.f64 	%fd1007, %fd1003, %fd1006;
	sub.f64 	%fd1008, %fd1000, %fd1007;
	fma.rn.f64 	%fd1009, %fd1008, 0d3FC0000000000000, %fd998;
	st.global.f64 	[%rd59], %fd1009;
	sub.f64 	%fd1010, %fd295, %fd558;
	div.rn.f64 	%fd1011, %fd1010, %fd24;
	sub.f64 	%fd1012, %fd295, %fd1011;
	add.f64 	%fd1013, %fd539, %fd539;
	mul.f64 	%fd1014, %fd1013, %fd542;
	sub.f64 	%fd1015, %fd109, %fd941;
	sub.f64 	%fd1016, %fd1015, %fd942;
	sub.f64 	%fd1017, %fd1016, %fd944;
	fma.rn.f64 	%fd1018, %fd961, %fd388, %fd552;
	fma.rn.f64 	%fd1019, %fd402, %fd532, %fd946;
	fma.rn.f64 	%fd1020, %fd1019, 0d3FBC71C71C71C71C, %fd1018;
	mul.f64 	%fd1021, %fd1017, %fd1020;
	sub.f64 	%fd1022, %fd1014, %fd1021;
	fma.rn.f64 	%fd1023, %fd1022, 0d3FC0000000000000, %fd1012;
	st.global.f64 	[%rd68], %fd1023;
	sub.f64 	%fd1024, %fd296, %fd585;
	div.rn.f64 	%fd1025, %fd1024, %fd24;
	sub.f64 	%fd1026, %fd296, %fd1025;
	add.f64 	%fd1027, %fd568, %fd568;
	mul.f64 	%fd1028, %fd1027, %fd570;
	sub.f64 	%fd1029, %fd115, %fd941;
	sub.f64 	%fd1030, %fd1029, %fd942;
	sub.f64 	%fd1031, %fd1030, %fd944;
	fma.rn.f64 	%fd1032, %fd961, %fd388, %fd579;
	add.f64 	%fd1033, %fd946, %fd581;
	fma.rn.f64 	%fd1034, %fd1033, 0d3FBC71C71C71C71C, %fd1032;
	mul.f64 	%fd1035, %fd1031, %fd1034;
	sub.f64 	%fd1036, %fd1028, %fd1035;
	fma.rn.f64 	%fd1037, %fd1036, 0d3FC0000000000000, %fd1026;
	st.global.f64 	[%rd65], %fd1037;
	sub.f64 	%fd1038, %fd297, %fd619;
	div.rn.f64 	%fd1039, %fd1038, %fd24;
	sub.f64 	%fd1040, %fd297, %fd1039;
	mul.f64 	%fd1041, %fd598, 0dC000000000000000;
	add.f64 	%fd1042, %fd593, 0d3FCC71C71C71C71C;
	sub.f64 	%fd1043, %fd1042, %fd592;
	mul.f64 	%fd1044, %fd1041, %fd1043;
	sub.f64 	%fd1045, %fd121, %fd941;
	sub.f64 	%fd1046, %fd1045, %fd942;
	sub.f64 	%fd1047, %fd1046, %fd944;
	fma.rn.f64 	%fd1048, %fd402, %fd640, %fd612;
	mul.f64 	%fd1049, %fd1048, 0d3FD5555555555555;
	fma.rn.f64 	%fd1050, %fd961, %fd593, %fd1049;
	add.f64 	%fd1051, %fd946, %fd615;
	fma.rn.f64 	%fd1052, %fd1051, 0d3FBC71C71C71C71C, %fd1050;
	mul.f64 	%fd1053, %fd1047, %fd1052;
	sub.f64 	%fd1054, %fd1044, %fd1053;
	fma.rn.f64 	%fd1055, %fd1054, 0d3FB0000000000000, %fd1040;
	st.global.f64 	[%rd74], %fd1055;
	sub.f64 	%fd1056, %fd298, %fd649;
	div.rn.f64 	%fd1057, %fd1056, %fd24;
	sub.f64 	%fd1058, %fd298, %fd1057;
	add.f64 	%fd1059, %fd630, %fd630;
	sub.f64 	%fd1060, %fd423, %fd593;
	add.f64 	%fd1061, %fd1060, %fd623;
	mul.f64 	%fd1062, %fd1059, %fd1061;
	sub.f64 	%fd1063, %fd127, %fd941;
	sub.f64 	%fd1064, %fd1063, %fd942;
	sub.f64 	%fd1065, %fd1064, %fd944;
	fma.rn.f64 	%fd1066, %fd961, %fd593, %fd643;
	add.f64 	%fd1067, %fd946, %fd645;
	fma.rn.f64 	%fd1068, %fd1067, 0d3FBC71C71C71C71C, %fd1066;
	mul.f64 	%fd1069, %fd1065, %fd1068;
	sub.f64 	%fd1070, %fd1062, %fd1069;
	fma.rn.f64 	%fd1071, %fd1070, 0d3FB0000000000000, %fd1058;
	st.global.f64 	[%rd71], %fd1071;
	sub.f64 	%fd1072, %fd299, %fd683;
	div.rn.f64 	%fd1073, %fd1072, %fd24;
	sub.f64 	%fd1074, %fd299, %fd1073;
	add.f64 	%fd1075, %fd661, %fd661;
	sub.f64 	%fd1076, %fd423, %fd655;
	add.f64 	%fd1077, %fd1076, %fd654;
	mul.f64 	%fd1078, %fd1075, %fd1077;
	sub.f64 	%fd1079, %fd133, %fd941;
	sub.f64 	%fd1080, %fd1079, %fd942;
	sub.f64 	%fd1081, %fd1080, %fd944;
	fma.rn.f64 	%fd1082, %fd961, %fd655, %fd677;
	add.f64 	%fd1083, %fd946, %fd679;
	fma.rn.f64 	%fd1084, %fd1083, 0d3FBC71C71C71C71C, %fd1082;
	mul.f64 	%fd1085, %fd1081, %fd1084;
	sub.f64 	%fd1086, %fd1078, %fd1085;
	fma.rn.f64 	%fd1087, %fd1086, 0d3FB0000000000000, %fd1074;
	st.global.f64 	[%rd80], %fd1087;
	sub.f64 	%fd1088, %fd300, %fd710;
	div.rn.f64 	%fd1089, %fd1088, %fd24;
	sub.f64 	%fd1090, %fd300, %fd1089;
	add.f64 	%fd1091, %fd693, %fd693;
	add.f64 	%fd1092, %fd1076, %fd687;
	mul.f64 	%fd1093, %fd1091, %fd1092;
	sub.f64 	%fd1094, %fd139, %fd941;
	sub.f64 	%fd1095, %fd1094, %fd942;
	sub.f64 	%fd1096, %fd1095, %fd944;
	fma.rn.f64 	%fd1097, %fd961, %fd655, %fd704;
	add.f64 	%fd1098, %fd946, %fd706;
	fma.rn.f64 	%fd1099, %fd1098, 0d3FBC71C71C71C71C, %fd1097;
	mul.f64 	%fd1100, %fd1096, %fd1099;
	sub.f64 	%fd1101, %fd1093, %fd1100;
	fma.rn.f64 	%fd1102, %fd1101, 0d3FB0000000000000, %fd1090;
	st.global.f64 	[%rd77], %fd1102;
	sub.f64 	%fd1103, %fd301, %fd739;
	div.rn.f64 	%fd1104, %fd1103, %fd24;
	sub.f64 	%fd1105, %fd301, %fd1104;
	mul.f64 	%fd1106, %fd718, 0dC000000000000000;
	add.f64 	%fd1107, %fd714, 0d3FCC71C71C71C71C;
	sub.f64 	%fd1108, %fd1107, %fd713;
	mul.f64 	%fd1109, %fd1106, %fd1108;
	sub.f64 	%fd1110, %fd145, %fd941;
	sub.f64 	%fd1111, %fd1110, %fd942;
	sub.f64 	%fd1112, %fd1111, %fd944;
	fma.rn.f64 	%fd1113, %fd402, %fd758, %fd732;
	mul.f64 	%fd1114, %fd1113, 0d3FD5555555555555;
	fma.rn.f64 	%fd1115, %fd961, %fd714, %fd1114;
	add.f64 	%fd1116, %fd946, %fd735;
	fma.rn.f64 	%fd1117, %fd1116, 0d3FBC71C71C71C71C, %fd1115;
	mul.f64 	%fd1118, %fd1112, %fd1117;
	sub.f64 	%fd1119, %fd1109, %fd1118;
	fma.rn.f64 	%fd1120, %fd1119, 0d3FB0000000000000, %fd1105;
	st.global.f64 	[%rd86], %fd1120;
	sub.f64 	%fd1121, %fd302, %fd767;
	div.rn.f64 	%fd1122, %fd1121, %fd24;
	sub.f64 	%fd1123, %fd302, %fd1122;
	add.f64 	%fd1124, %fd748, %fd748;
	sub.f64 	%fd1125, %fd423, %fd714;
	add.f64 	%fd1126, %fd1125, %fd741;
	mul.f64 	%fd1127, %fd1124, %fd1126;
	sub.f64 	%fd1128, %fd151, %fd941;
	sub.f64 	%fd1129, %fd1128, %fd942;
	sub.f64 	%fd1130, %fd1129, %fd944;
	fma.rn.f64 	%fd1131, %fd961, %fd714, %fd761;
	add.f64 	%fd1132, %fd946, %fd763;
	fma.rn.f64 	%fd1133, %fd1132, 0d3FBC71C71C71C71C, %fd1131;
	mul.f64 	%fd1134, %fd1130, %fd1133;
	sub.f64 	%fd1135, %fd1127, %fd1134;
	fma.rn.f64 	%fd1136, %fd1135, 0d3FB0000000000000, %fd1123;
	st.global.f64 	[%rd83], %fd1136;
	sub.f64 	%fd1137, %fd303, %fd799;
	div.rn.f64 	%fd1138, %fd1137, %fd24;
	sub.f64 	%fd1139, %fd303, %fd1138;
	add.f64 	%fd1140, %fd777, %fd777;
	sub.f64 	%fd1141, %fd423, %fd771;
	add.f64 	%fd1142, %fd1141, %fd770;
	mul.f64 	%fd1143, %fd1140, %fd1142;
	sub.f64 	%fd1144, %fd157, %fd941;
	sub.f64 	%fd1145, %fd1144, %fd942;
	sub.f64 	%fd1146, %fd1145, %fd944;
	fma.rn.f64 	%fd1147, %fd961, %fd771, %fd793;
	add.f64 	%fd1148, %fd946, %fd795;
	fma.rn.f64 	%fd1149, %fd1148, 0d3FBC71C71C71C71C, %fd1147;
	mul.f64 	%fd1150, %fd1146, %fd1149;
	sub.f64 	%fd1151, %fd1143, %fd1150;
	fma.rn.f64 	%fd1152, %fd1151, 0d3FB0000000000000, %fd1139;
	st.global.f64 	[%rd92], %fd1152;
	sub.f64 	%fd1153, %fd304, %fd823;
	div.rn.f64 	%fd1154, %fd1153, %fd24;
	sub.f64 	%fd1155, %fd304, %fd1154;
	add.f64 	%fd1156, %fd806, %fd806;
	add.f64 	%fd1157, %fd1141, %fd801;
	mul.f64 	%fd1158, %fd1156, %fd1157;
	sub.f64 	%fd1159, %fd163, %fd941;
	sub.f64 	%fd1160, %fd1159, %fd942;
	sub.f64 	%fd1161, %fd1160, %fd944;
	fma.rn.f64 	%fd1162, %fd961, %fd771, %fd817;
	add.f64 	%fd1163, %fd946, %fd819;
	fma.rn.f64 	%fd1164, %fd1163, 0d3FBC71C71C71C71C, %fd1162;
	mul.f64 	%fd1165, %fd1161, %fd1164;
	sub.f64 	%fd1166, %fd1158, %fd1165;
	fma.rn.f64 	%fd1167, %fd1166, 0d3FB0000000000000, %fd1155;
	st.global.f64 	[%rd89], %fd1167;
	sub.f64 	%fd1168, %fd305, %fd852;
	div.rn.f64 	%fd1169, %fd1168, %fd24;
	sub.f64 	%fd1170, %fd305, %fd1169;
	mul.f64 	%fd1171, %fd831, 0dC000000000000000;
	add.f64 	%fd1172, %fd827, 0d3FCC71C71C71C71C;
	sub.f64 	%fd1173, %fd1172, %fd826;
	mul.f64 	%fd1174, %fd1171, %fd1173;
	sub.f64 	%fd1175, %fd169, %fd941;
	sub.f64 	%fd1176, %fd1175, %fd942;
	sub.f64 	%fd1177, %fd1176, %fd944;
	fma.rn.f64 	%fd1178, %fd402, %fd871, %fd845;
	mul.f64 	%fd1179, %fd1178, 0d3FD5555555555555;
	fma.rn.f64 	%fd1180, %fd961, %fd827, %fd1179;
	add.f64 	%fd1181, %fd946, %fd848;
	fma.rn.f64 	%fd1182, %fd1181, 0d3FBC71C71C71C71C, %fd1180;
	mul.f64 	%fd1183, %fd1177, %fd1182;
	sub.f64 	%fd1184, %fd1174, %fd1183;
	fma.rn.f64 	%fd1185, %fd1184, 0d3FB0000000000000, %fd1170;
	st.global.f64 	[%rd98], %fd1185;
	sub.f64 	%fd1186, %fd306, %fd880;
	div.rn.f64 	%fd1187, %fd1186, %fd24;
	sub.f64 	%fd1188, %fd306, %fd1187;
	add.f64 	%fd1189, %fd861, %fd861;
	sub.f64 	%fd1190, %fd423, %fd827;
	add.f64 	%fd1191, %fd1190, %fd854;
	mul.f64 	%fd1192, %fd1189, %fd1191;
	sub.f64 	%fd1193, %fd175, %fd941;
	sub.f64 	%fd1194, %fd1193, %fd942;
	sub.f64 	%fd1195, %fd1194, %fd944;
	fma.rn.f64 	%fd1196, %fd961, %fd827, %fd874;
	add.f64 	%fd1197, %fd946, %fd876;
	fma.rn.f64 	%fd1198, %fd1197, 0d3FBC71C71C71C71C, %fd1196;
	mul.f64 	%fd1199, %fd1195, %fd1198;
	sub.f64 	%fd1200, %fd1192, %fd1199;
	fma.rn.f64 	%fd1201, %fd1200, 0d3FB0000000000000, %fd1188;
	st.global.f64 	[%rd95], %fd1201;
	sub.f64 	%fd1202, %fd307, %fd911;
	div.rn.f64 	%fd1203, %fd1202, %fd24;
	sub.f64 	%fd1204, %fd307, %fd1203;
	add.f64 	%fd1205, %fd889, %fd889;
	sub.f64 	%fd1206, %fd423, %fd884;
	add.f64 	%fd1207, %fd1206, %fd883;
	mul.f64 	%fd1208, %fd1205, %fd1207;
	sub.f64 	%fd1209, %fd181, %fd941;
	sub.f64 	%fd1210, %fd1209, %fd942;
	sub.f64 	%fd1211, %fd1210, %fd944;
	fma.rn.f64 	%fd1212, %fd961, %fd884, %fd905;
	add.f64 	%fd1213, %fd946, %fd907;
	fma.rn.f64 	%fd1214, %fd1213, 0d3FBC71C71C71C71C, %fd1212;
	mul.f64 	%fd1215, %fd1211, %fd1214;
	sub.f64 	%fd1216, %fd1208, %fd1215;
	fma.rn.f64 	%fd1217, %fd1216, 0d3FB0000000000000, %fd1204;
	st.global.f64 	[%rd104], %fd1217;
	sub.f64 	%fd1218, %fd308, %fd936;
	div.rn.f64 	%fd1219, %fd1218, %fd24;
	sub.f64 	%fd1220, %fd308, %fd1219;
	add.f64 	%fd1221, %fd919, %fd919;
	add.f64 	%fd1222, %fd1206, %fd913;
	mul.f64 	%fd1223, %fd1221, %fd1222;
	sub.f64 	%fd1224, %fd187, %fd941;
	sub.f64 	%fd1225, %fd1224, %fd942;
	sub.f64 	%fd1226, %fd1225, %fd944;
	fma.rn.f64 	%fd1227, %fd961, %fd884, %fd930;
	add.f64 	%fd1228, %fd946, %fd932;
	fma.rn.f64 	%fd1229, %fd1228, 0d3FBC71C71C71C71C, %fd1227;
	mul.f64 	%fd1230, %fd1226, %fd1229;
	sub.f64 	%fd1231, %fd1223, %fd1230;
	fma.rn.f64 	%fd1232, %fd1231, 0d3FB0000000000000, %fd1220;
	st.global.f64 	[%rd101], %fd1232;
	mul.f64 	%fd1233, %fd279, %fd279;
	fma.rn.f64 	%fd1234, %fd278, %fd278, %fd1233;
	fma.rn.f64 	%fd1235, %fd280, %fd280, %fd1234;
	sqrt.rn.f64 	%fd1236, %fd1235;
	setp.eq.f64 	%p8, %fd1235, 0d0000000000000000;
	selp.f64 	%fd1237, 0d3FF0000000000000, %fd1236, %p8;
	div.rn.f64 	%fd1238, %fd278, %fd1237;
	div.rn.f64 	%fd1239, %fd279, %fd1237;
	div.rn.f64 	%fd1240, %fd280, %fd1237;
	mul.f64 	%fd1241, %fd19, %fd19;
	sub.f64 	%fd1242, %fd20, %fd1241;
	add.f64 	%fd1243, %fd1312, 0dBFE0000000000000;
	mul.f64 	%fd1244, %fd1243, 0d3FCC71C71C71C71C;
	mul.f64 	%fd1245, %fd1244, 0d4012000000000000;
	fma.rn.f64 	%fd1246, %fd1244, 0d4012000000000000, %fd1245;
	mul.f64 	%fd1247, %fd1246, %fd1242;
	div.rn.f64 	%fd1248, %fd1247, %fd1315;
	cvta.to.global.u64 	%rd105, %rd129;
	add.s64 	%rd106, %rd105, %rd12;
	ld.global.f64 	%fd1249, [%rd106];
	add.s64 	%rd107, %rd105, %rd51;
	ld.global.f64 	%fd1250, [%rd107];
	add.s64 	%rd108, %rd105, %rd55;
	ld.global.f64 	%fd1251, [%rd108];
	add.s64 	%rd109, %rd105, %rd58;
	ld.global.f64 	%fd1252, [%rd109];
	add.s64 	%rd110, %rd105, %rd61;
	ld.global.f64 	%fd1253, [%rd110];
	add.s64 	%rd111, %rd105, %rd64;
	ld.global.f64 	%fd1254, [%rd111];
	add.s64 	%rd112, %rd105, %rd67;
	ld.global.f64 	%fd1255, [%rd112];
	mul.f64 	%fd1256, %fd17, 0d3FD5555555555555;
	sub.f64 	%fd1257, %fd1249, %fd1256;
	div.rn.f64 	%fd1258, %fd1257, %fd1312;
	sub.f64 	%fd1259, %fd1249, %fd1258;
	st.global.f64 	[%rd106], %fd1259;
	mul.f64 	%fd1260, %fd1238, 0d3FBC71C71C71C71C;
	mul.f64 	%fd1261, %fd1248, %fd1260;
	sub.f64 	%fd1262, %fd1250, %fd1261;
	mul.f64 	%fd1263, %fd324, 0d3FE0000000000000;
	add.f64 	%fd1264, %fd1263, 0d3FBC71C71C71C71C;
	mul.f64 	%fd1265, %fd17, %fd1264;
	sub.f64 	%fd1266, %fd1262, %fd1265;
	div.rn.f64 	%fd1267, %fd1266, %fd1312;
	sub.f64 	%fd1268, %fd1250, %fd1267;
	st.global.f64 	[%rd108], %fd1268;
	add.f64 	%fd1269, %fd1261, %fd1251;
	mov.f64 	%fd1270, 0d3FBC71C71C71C71C;
	sub.f64 	%fd1271, %fd1270, %fd1263;
	mul.f64 	%fd1272, %fd17, %fd1271;
	sub.f64 	%fd1273, %fd1269, %fd1272;
	div.rn.f64 	%fd1274, %fd1273, %fd1312;
	sub.f64 	%fd1275, %fd1251, %fd1274;
	st.global.f64 	[%rd107], %fd1275;
	mul.f64 	%fd1276, %fd1239, 0d3FBC71C71C71C71C;
	mul.f64 	%fd1277, %fd1248, %fd1276;
	sub.f64 	%fd1278, %fd1252, %fd1277;
	mul.f64 	%fd1279, %fd338, 0d3FE0000000000000;
	add.f64 	%fd1280, %fd1279, 0d3FBC71C71C71C71C;
	mul.f64 	%fd1281, %fd17, %fd1280;
	sub.f64 	%fd1282, %fd1278, %fd1281;
	div.rn.f64 	%fd1283, %fd1282, %fd1312;
	sub.f64 	%fd1284, %fd1252, %fd1283;
	st.global.f64 	[%rd110], %fd1284;
	add.f64 	%fd1285, %fd1277, %fd1253;
	sub.f64 	%fd1286, %fd1270, %fd1279;
	mul.f64 	%fd1287, %fd17, %fd1286;
	sub.f64 	%fd1288, %fd1285, %fd1287;
	div.rn.f64 	%fd1289, %fd1288, %fd1312;
	sub.f64 	%fd1290, %fd1253, %fd1289;
	st.global.f64 	[%rd109], %fd1290;
	mul.f64 	%fd1291, %fd1240, 0d3FBC71C71C71C71C;
	mul.f64 	%fd1292, %fd1248, %fd1291;
	sub.f64 	%fd1293, %fd1254, %fd1292;
	mul.f64 	%fd1294, %fd352, 0d3FE0000000000000;
	add.f64 	%fd1295, %fd1294, 0d3FBC71C71C71C71C;
	mul.f64 	%fd1296, %fd17, %fd1295;
	sub.f64 	%fd1297, %fd1293, %fd1296;
	div.rn.f64 	%fd1298, %fd1297, %fd1312;
	sub.f64 	%fd1299, %fd1254, %fd1298;
	st.global.f64 	[%rd112], %fd1299;
	add.f64 	%fd1300, %fd1292, %fd1255;
	sub.f64 	%fd1301, %fd1270, %fd1294;
	mul.f64 	%fd1302, %fd17, %fd1301;
	sub.f64 	%fd1303, %fd1300, %fd1302;
	div.rn.f64 	%fd1304, %fd1303, %fd1312;
	sub.f64 	%fd1305, %fd1255, %fd1304;
	st.global.f64 	[%rd111], %fd1305;
	cvta.to.global.u64 	%rd113, %rd133;
	add.s64 	%rd114, %rd113, %rd12;
	st.global.f64 	[%rd114], %fd324;
	mul.wide.s32 	%rd115, %r59, 8;
	add.s64 	%rd116, %rd114, %rd115;
	st.global.f64 	[%rd116], %fd338;
	add.s64 	%rd117, %rd116, %rd115;
	st.global.f64 	[%rd117], %fd352;
	cvta.to.global.u64 	%rd118, %rd134;
	add.s64 	%rd119, %rd118, %rd12;
	st.global.f64 	[%rd119], %fd376;
	cvta.to.global.u64 	%rd120, %rd132;
	add.s64 	%rd121, %rd120, %rd12;
	st.global.f64 	[%rd121], %fd289;
	cvta.to.global.u64 	%rd122, %rd135;
	add.s64 	%rd123, %rd122, %rd12;
	st.global.f64 	[%rd123], %fd1238;
	add.s64 	%rd124, %rd123, %rd115;
	st.global.f64 	[%rd124], %fd1239;
	add.s64 	%rd125, %rd124, %rd115;
	st.global.f64 	[%rd125], %fd1240;
$L__BB10_4:
	add.s32 	%r61, %r61, 1;
	mov.u32 	%r54, %ntid.x;
	add.s32 	%r60, %r60, %r54;
	setp.ne.s32 	%p9, %r61, 1;
	@%p9 bra 	$L__BB10_2;
$L__BB10_5:
	ret;

}
	// .globl	_Z45dvc_ScaLBL_D3Q19_AAeven_FreeLeeModel_CombinedPiPdS0_S0_S0_S0_S0_S0_S0_dddddddddddiiiii
.visible .entry _Z45dvc_ScaLBL_D3Q19_AAeven_FreeLeeModel_CombinedPiPdS0_S0_S0_S0_S0_S0_S0_dddddddddddiiiii(
	.param .u64 .ptr .align 1 _Z45dvc_ScaLBL_D3Q19_AAeven_FreeLeeModel_CombinedPiPdS0_S0_S0_S0_S0_S0_S0_dddddddddddiiiii_param_0,
	.param .u64 .ptr .align 1 _Z45dvc_ScaLBL_D3Q19_AAeven_FreeLeeModel_CombinedPiPdS0_S0_S0_S0_S0_S0_S0_dddddddddddiiiii_param_1,
	.param .u64 .ptr .align 1 _Z45dvc_ScaLBL_D3Q19_AAeven_FreeLeeModel_CombinedPiPdS0_S0_S0_S0_S0_S0_S0_dddddddddddiiiii_param_2,
	.param .u64 .ptr .align 1 _Z45dvc_ScaLBL_D3Q19_AAeven_FreeLeeModel_CombinedPiPdS0_S0_S0_S0_S0_S0_S0_dddddddddddiiiii_param_3,
	.param .u64 .ptr .align 1 _Z45dvc_ScaLBL_D3Q19_AAeven_FreeLeeModel_CombinedPiPdS0_S0_S0_S0_S0_S0_S0_dddddddddddiiiii_param_4,
	.param .u64 .ptr .align 1 _Z45dvc_ScaLBL_D3Q19_AAeven_FreeLeeModel_CombinedPiPdS0_S0_S0_S0_S0_S0_S0_dddddddddddiiiii_param_5,
	.param .u64 .ptr .align 1 _Z45dvc_ScaLBL_D3Q19_AAeven_FreeLeeModel_CombinedPiPdS0_S0_S0_S0_S0_S0_S0_dddddddddddiiiii_param_6,
	.param .u64 .ptr .align 1 _Z45dvc_ScaLBL_D3Q19_AAeven_FreeLeeModel_CombinedPiPdS0_S0_S0_S0_S0_S0_S0_dddddddddddiiiii_param_7,
	.param .u64 .ptr .align 1 _Z45dvc_ScaLBL_D3Q19_AAeven_FreeLeeModel_CombinedPiPdS0_S0_S0_S0_S0_S0_S0_dddddddddddiiiii_param_8,
	.param .f64 _Z45dvc_ScaLBL_D3Q19_AAeven_FreeLeeModel_CombinedPiPdS0_S0_S0_S0_S0_S0_S0_dddddddddddiiiii_param_9,
	.param .f64 _Z45dvc_ScaLBL_D3Q19_AAeven_FreeLeeModel_CombinedPiPdS0_S0_S0_S0_S0_S0_S0_dddddddddddiiiii_param_10,
	.param .f64 _Z45dvc_ScaLBL_D3Q19_AAeven_FreeLeeModel_CombinedPiPdS0_S0_S0_S0_S0_S0_S0_dddddddddddiiiii_param_11,
	.param .f64 _Z45dvc_ScaLBL_D3Q19_AAeven_FreeLeeModel_CombinedPiPdS0_S0_S0_S0_S0_S0_S0_dddddddddddiiiii_param_12,
	.param .f64 _Z45dvc_ScaLBL_D3Q19_AAeven_FreeLeeModel_CombinedPiPdS0_S0_S0_S0_S0_S0_S0_dddddddddddiiiii_param_13,
	.param .f64 _Z45dvc_ScaLBL_D3Q19_AAeven_FreeLeeModel_CombinedPiPdS0_S0_S0_S0_S0_S0_S0_dddddddddddiiiii_param_14,
	.param .f64 _Z45dvc_ScaLBL_D3Q19_AAeven_FreeLeeModel_CombinedPiPdS0_S0_S0_S0_S0_S0_S0_dddddddddddiiiii_param_15,
	.param .f64 _Z45dvc_ScaLBL_D3Q19_AAeven_FreeLeeModel_CombinedPiPdS0_S0_S0_S0_S0_S0_S0_dddddddddddiiiii_param_16,
	.param .f64 _Z45dvc_ScaLBL_D3Q19_AAeven_FreeLeeModel_CombinedPiPdS0_S0_S0_S0_S0_S0_S0_dddddddddddiiiii_param_17,
	.param .f64 _Z45dvc_ScaLBL_D3Q19_AAeven_FreeLeeModel_CombinedPiPdS0_S0_S0_S0_S0_S0_S0_dddddddddddiiiii_param_18,
	.param .f64 _Z45dvc_ScaLBL_D3Q19_AAeven_FreeLeeModel_CombinedPiPdS0_S0_S0_S0_S0_S0_S0_dddddddddddiiiii_param_19,
	.param .u32 _Z45dvc_ScaLBL_D3Q19_AAeven_FreeLeeModel_CombinedPiPdS0_S0_S0_S0_S0_S0_S0_dddddddddddiiiii_param_20,
	.param .u32 _Z45dvc_ScaLBL_D3Q19_AAeven_FreeLeeModel_CombinedPiPdS0_S0_S0_S0_S0_S0_S0_dddddddddddiiiii_param_21,
	.param .u32 _Z45dvc_ScaLBL_D3Q19_AAeven_FreeLeeModel_CombinedPiPdS0_S0_S0_S0_S0_S0_S0_dddddddddddiiiii_param_22,
	.param .u32 _Z45dvc_ScaLBL_D3Q19_AAeven_FreeLeeModel_CombinedPiPdS0_S0_S0_S0_S0_S0_S0_dddddddddddiiiii_param_23,
	.param .u32 _Z45dvc_ScaLBL_D3Q19_AAeven_FreeLeeModel_CombinedPiPdS0_S0_S0_S0_S0_S0_S0_dddddddddddiiiii_param_24
)
{
	.reg .pred 	%p<10>;
	.reg .b32 	%r<80>;
	.reg .b64 	%rd<105>;
	.reg .b64 	%fd<1319>;

	ld.param.u32 	%r33, [_Z45dvc_ScaLBL_D3Q19_AAeven_FreeLeeModel_CombinedPiPdS0_S0_S0_S0_S0_S0_S0_dddddddddddiiiii_param_22];
	ld.param.u32 	%r35, [_Z45dvc_ScaLBL_D3Q19_AAeven_FreeLeeModel_CombinedPiPdS0_S0_S0_S0_S0_S0_S0_dddddddddddiiiii_param_24];
	setp.lt.s32 	%p1, %r35, -262143;
	@%p1 bra 	$L__BB11_5;
	ld.param.u32 	%r68, [_Z45dvc_ScaLBL_D3Q19_AAeven_FreeLeeModel_CombinedPiPdS0_S0_S0_S0_S0_S0_S0_dddddddddddiiiii_param_24];
	ld.param.f64 	%fd1308, [_Z45dvc_ScaLBL_D3Q19_AAeven_FreeLeeModel_CombinedPiPdS0_S0_S0_S0_S0_S0_S0_dddddddddddiiiii_param_10];
	ld.param.f64 	%fd1306, [_Z45dvc_ScaLBL_D3Q19_AAeven_FreeLeeModel_CombinedPiPdS0_S0_S0_S0_S0_S0_S0_dddddddddddiiiii_param_9];
	shr.s32 	%r36, %r68, 31;
	shr.u32 	%r37, %r36, 14;
	add.s32 	%r38, %r68, %r37;
	shr.s32 	%r39, %r38, 18;
	neg.s32 	%r79, %r39;
	mov.u32 	%r40, %ctaid.x;
	mov.u32 	%r41, %ntid.x;
	mov.u32 	%r42, %tid.x;
	sub.f64 	%fd13, %fd1306, %fd1308;
	mul.f64 	%fd14, %fd13, 0d3FE0000000000000;
	mul.f64 	%fd15, %fd14, 0d3FE0000000000000;
	div.rn.f64 	%fd1, %fd15, 0d4008000000000000;
	add.s32 	%r43, %r42, %r33;
	mul.lo.s32 	%r44, %r41, %r40;
	mad.lo.s32 	%r45, %r44, %r39, %r44;
	add.s32 	%r78, %r43, %r45;
	shl.b32 	%r46, %r68, 3;
	add.s32 	%r77, %r78, %r46;
	mad.lo.s32 	%r76, %r68, 12, %r78;
	shl.b32 	%r47, %r68, 4;
	add.s32 	%r75, %r78, %r47;
	shl.b32 	%r48, %r68, 2;
	add.s32 	%r74, %r78, %r48;
	mad.lo.s32 	%r73, %r68, 6, %r78;
	mad.lo.s32 	%r72, %r68, 10, %r78;
	mad.lo.s32 	%r71, %r68, 14, %r78;
	mad.lo.s32 	%r70, %r68, 18, %r78;
$L__BB11_2:
	ld.param.u32 	%r67, [_Z45dvc_ScaLBL_D3Q19_AAeven_FreeLeeModel_CombinedPiPdS0_S0_S0_S0_S0_S0_S0_dddddddddddiiiii_param_23];
	setp.ge.s32 	%p2, %r78, %r67;
	@%p2 bra 	$L__BB11_4;
	ld.param.u32 	%r69, [_Z45dvc_ScaLBL_D3Q19_AAeven_FreeLeeModel_CombinedPiPdS0_S0_S0_S0_S0_S0_S0_dddddddddddiiiii_param_24];
	ld.param.u32 	%r66, [_Z45dvc_ScaLBL_D3Q19_AAeven_FreeLeeModel_CombinedPiPdS0_S0_S0_S0_S0_S0_S0_dddddddddddiiiii_param_21];
	ld.param.u32 	%r65, [_Z45dvc_ScaLBL_D3Q19_AAeven_FreeLeeModel_CombinedPiPdS0_S0_S0_S0_S0_S0_S0_dddddddddddiiiii_param_20];
	ld.param.f64 	%fd1318, [_Z45dvc_ScaLBL_D3Q19_AAeven_FreeLeeModel_CombinedPiPdS0_S0_S0_S0_S0_S0_S0_dddddddddddiiiii_param_19];
	ld.param.f64 	%fd1317, [_Z45dvc_ScaLBL_D3Q19_AAeven_FreeLeeModel_CombinedPiPdS0_S0_S0_S0_S0_S0_S0_dddddddddddiiiii_param_18];
	ld.param.f64 	%fd1316, [_Z45dvc_ScaLBL_D3Q19_AAeven_FreeLeeModel_CombinedPiPdS0_S0_S0_S0_S0_S0_S0_dddddddddddiiiii_param_17];
	ld.param.f64 	%fd1315, [_Z45dvc_ScaLBL_D3Q19_AAeven_FreeLeeModel_CombinedPiPdS0_S0_S0_S0_S0_S0_S0_dddddddddddiiiii_param_16];
	ld.param.f64 	%fd1314, [_Z45dvc_ScaLBL_D3Q19_AAeven_FreeLeeModel_CombinedPiPdS0_S0_S0_S0_S0_S0_S0_dddddddddddiiiii_param_15];
	ld.param.f64 	%fd1313, [_Z45dvc_ScaLBL_D3Q19_AAeven_FreeLeeModel_CombinedPiPdS0_S0_S0_S0_S0_S0_S0_dddddddddddiiiii_param_14];
	ld.param.f64 	%fd1312, [_Z45dvc_ScaLBL_D3Q19_AAeven_FreeLeeModel_CombinedPiPdS0_S0_S0_S0_S0_S0_S0_dddddddddddiiiii_param_13];
	ld.param.f64 	%fd1311, [_Z45dvc_ScaLBL_D3Q19_AAeven_FreeLeeModel_CombinedPiPdS0_S0_S0_S0_S0_S0_S0_dddddddddddiiiii_param_12];
	ld.param.f64 	%fd1310, [_Z45dvc_ScaLBL_D3Q19_AAeven_FreeLeeModel_CombinedPiPdS0_S0_S0_S0_S0_S0_S0_dddddddddddiiiii_param_11];
	ld.param.f64 	%fd1309, [_Z45dvc_ScaLBL_D3Q19_AAeven_FreeLeeModel_CombinedPiPdS0_S0_S0_S0_S0_S0_S0_dddddddddddiiiii_param_10];
	ld.param.f64 	%fd1307, [_Z45dvc_ScaLBL_D3Q19_AAeven_FreeLeeModel_CombinedPiPdS0_S0_S0_S0_S0_S0_S0_dddddddddddiiiii_param_9];
	ld.param.u64 	%rd104, [_Z45dvc_ScaLBL_D3Q19_AAeven_FreeLeeModel_CombinedPiPdS0_S0_S0_S0_S0_S0_S0_dddddddddddiiiii_param_8];
	ld.param.u64 	%rd103, [_Z45dvc_ScaLBL_D3Q19_AAeven_FreeLeeModel_CombinedPiPdS0_S0_S0_S0_S0_S0_S0_dddddddddddiiiii_param_7];
	ld.param.u64 	%rd102, [_Z45dvc_ScaLBL_D3Q19_AAeven_FreeLeeModel_CombinedPiPdS0_S0_S0_S0_S0_S0_S0_dddddddddddiiiii_param_6];
	ld.param.u64 	%rd101, [_Z45dvc_ScaLBL_D3Q19_AAeven_FreeLeeModel_CombinedPiPdS0_S0_S0_S0_S0_S0_S0_dddddddddddiiiii_param_5];
	ld.param.u64 	%rd100, [_Z45dvc_ScaLBL_D3Q19_AAeven_FreeLeeModel_CombinedPiPdS0_S0_S0_S0_S0_S0_S0_dddddddddddiiiii_param_4];
	ld.param.u64 	%rd99, [_Z45dvc_ScaLBL_D3Q19_AAeven_FreeLeeModel_CombinedPiPdS0_S0_S0_S0_S0_S0_S0_dddddddddddiiiii_param_3];
	ld.param.u64 	%rd98, [_Z45dvc_ScaLBL_D3Q19_AAeven_FreeLeeModel_CombinedPiPdS0_S0_S0_S0_S0_S0_S0_dddddddddddiiiii_param_2];
	ld.param.u64 	%rd97, [_Z45dvc_ScaLBL_D3Q19_AAeven_FreeLeeModel_CombinedPiPdS0_S0_S0_S0_S0_S0_S0_dddddddddddiiiii_param_1];
	ld.param.u64 	%rd96, [_Z45dvc_ScaLBL_D3Q19_AAeven_FreeLeeModel_CombinedPiPdS0_S0_S0_S0_S0_S0_S0_dddddddddddiiiii_param_0];
	cvta.to.global.u64 	%rd10, %rd99;
	mul.wide.s32 	%rd11, %r78, 8;
	add.s64 	%rd12, %rd10, %rd11;
	ld.global.f64 	%fd16, [%rd12];
	cvta.to.global.u64 	%rd13, %rd96;
	mul.wide.s32 	%rd14, %r78, 4;
	add.s64 	%rd15, %rd13, %rd14;
	ld.global.u32 	%r49, [%rd15];
	cvta.to.global.u64 	%rd16, %rd100;
	mul.wide.s32 	%rd17, %r49, 8;
	add.s64 	%rd18, %rd16, %rd17;
	ld.global.f64 	%fd17, [%rd18];
	setp.gt.f64 	%p3, %fd17, 0d3FF0000000000000;
	selp.f64 	%fd18, 0d3FF0000000000000, %fd17, %p3;
	setp.lt.f64 	%p4, %fd17, 0dBFF0000000000000;
	selp.f64 	%fd19, 0dBFF0000000000000, %fd18, %p4;
	mov.f64 	%fd20, 0d3FF0000000000000;
	sub.f64 	%fd21, %fd20, %fd17;
	mul.f64 	%fd22, %fd21, 0d3FE0000000000000;
	sub.f64 	%fd23, %fd1311, %fd1310;
	fma.rn.f64 	%fd24, %fd23, %fd22, %fd1310;
	ld.global.f64 	%fd25, [%rd18+-8];
	ld.global.f64 	%fd26, [%rd18+8];
	sub.f64 	%fd27, %fd26, %fd25;
	mul.f64 	%fd28, %fd27, 0d3FE0000000000000;
	sub.f64 	%fd29, %fd25, %fd26;
	mul.f64 	%fd30, %fd29, 0d3FE0000000000000;
	sub.s32 	%r50, %r49, %r65;
	mul.wide.s32 	%rd19, %r50, 8;
	add.s64 	%rd20, %rd16, %rd19;
	ld.global.f64 	%fd31, [%rd20];
	mul.wide.s32 	%rd21, %r65, 8;
	add.s64 	%rd22, %rd18, %rd21;
	ld.global.f64 	%fd32, [%rd22];
	sub.f64 	%fd33, %fd32, %fd31;
	mul.f64 	%fd34, %fd33, 0d3FE0000000000000;
	sub.f64 	%fd35, %fd31, %fd32;
	mul.f64 	%fd36, %fd35, 0d3FE0000000000000;
	sub.s32 	%r51, %r49, %r66;
	mul.wide.s32 	%rd23, %r51, 8;
	add.s64 	%rd24, %rd16, %rd23;
	ld.global.f64 	%fd37, [%rd24];
	mul.wide.s32 	%rd25, %r66, 8;
	add.s64 	%rd26, %rd18, %rd25;
	ld.global.f64 	%fd38, [%rd26];
	sub.f64 	%fd39, %fd38, %fd37;
	mul.f64 	%fd40, %fd39, 0d3FE0000000000000;
	sub.f64 	%fd41, %fd37, %fd38;
	mul.f64 	%fd42, %fd41, 0d3FE0000000000000;
	ld.global.f64 	%fd43, [%rd20+-8];
	ld.global.f64 	%fd44, [%rd22+8];
	sub.f64 	%fd45, %fd44, %fd43;
	mul.f64 	%fd46, %fd45, 0d3FE0000000000000;
	sub.f64 	%fd47, %fd43, %fd44;
	mul.f64 	%fd48, %fd47, 0d3FE0000000000000;
	ld.global.f64 	%fd49, [%rd22+-8];
	ld.global.f64 	%fd50, [%rd20+8];
	sub.f64 	%fd51, %fd50, %fd49;
	mul.f64 	%fd52, %fd51, 0d3FE0000000000000;
	sub.f64 	%fd53, %fd49, %fd50;
	mul.f64 	%fd54, %fd53, 0d3FE0000000000000;
	ld.global.f64 	%fd55, [%rd24+-8];
	ld.global.f64 	%fd56, [%rd26+8];
	sub.f64 	%fd57, %fd56, %fd55;
	mul.f64 	%fd58, %fd57, 0d3FE0000000000000;
	sub.f64 	%fd59, %fd55, %fd56;
	mul.f64 	%fd60, %fd59, 0d3FE0000000000000;
	ld.global.f64 	%fd61, [%rd26+-8];
	ld.global.f64 	%fd62, [%rd24+8];
	sub.f64 	%fd63, %fd62, %fd61;
	mul.f64 	%fd64, %fd63, 0d3FE0000000000000;
	sub.f64 	%fd65, %fd61, %fd62;
	mul.f64 	%fd66, %fd65, 0d3FE0000000000000;
	add.s32 	%r52, %r66, %r65;
	sub.s32 	%r53, %r49, %r52;
	mul.wide.s32 	%rd27, %r53, 8;
	add.s64 	%rd28, %rd16, %rd27;
	ld.global.f64 	%fd67, [%rd28];
	add.s64 	%rd29, %rd26, %rd21;
	ld.global.f64 	%fd68, [%rd29];
	sub.f64 	%fd69, %fd68, %fd67;
	mul.f64 	%fd70, %fd69, 0d3FE0000000000000;
	sub.f64 	%fd71, %fd67, %fd68;
	mul.f64 	%fd72, %fd71, 0d3FE0000000000000;
	add.s64 	%rd30, %rd20, %rd25;
	ld.global.f64 	%fd73, [%rd30];
	add.s64 	%rd31, %rd24, %rd21;
	ld.global.f64 	%fd74, [%rd31];
	sub.f64 	%fd75, %fd74, %fd73;
	mul.f64 	%fd76, %fd75, 0d3FE0000000000000;
	sub.f64 	%fd77, %fd73, %fd74;
	mul.f64 	%fd78, %fd77, 0d3FE0000000000000;
	ld.global.f64 	%fd79, [%rd18+16];
	mul.f64 	%fd80, %fd26, 0d4014000000000000;
	sub.f64 	%fd81, %fd80, %fd79;
	mul.f64 	%fd82, %fd17, 0d4008000000000000;
	sub.f64 	%fd83, %fd81, %fd82;
	sub.f64 	%fd84, %fd83, %fd25;
	mul.f64 	%fd85, %fd84, 0d3FD0000000000000;
	ld.global.f64 	%fd86, [%rd18+-16];
	mul.f64 	%fd87, %fd25, 0d4014000000000000;
	sub.f64 	%fd88, %fd87, %fd86;
	sub.f64 	%fd89, %fd88, %fd82;
	sub.f64 	%fd90, %fd89, %fd26;
	mul.f64 	%fd91, %fd90, 0d3FD0000000000000;
	add.s64 	%rd32, %rd22, %rd21;
	ld.global.f64 	%fd92, [%rd32];
	mul.f64 	%fd93, %fd32, 0d4014000000000000;
	sub.f64 	%fd94, %fd93, %fd92;
	sub.f64 	%fd95, %fd94, %fd82;
	sub.f64 	%fd96, %fd95, %fd31;
	mul.f64 	%fd97, %fd96, 0d3FD0000000000000;
	shl.b32 	%r54, %r65, 1;
	sub.s32 	%r55, %r49, %r54;
	mul.wide.s32 	%rd33, %r55, 8;
	add.s64 	%rd34, %rd16, %rd33;
	ld.global.f64 	%fd98, [%rd34];
	mul.f64 	%fd99, %fd31, 0d4014000000000000;
	sub.f64 	%fd100, %fd99, %fd98;
	sub.f64 	%fd101, %fd100, %fd82;
	sub.f64 	%fd102, %fd101, %fd32;
	mul.f64 	%fd103, %fd102, 0d3FD0000000000000;
	shl.b32 	%r56, %r66, 1;
	add.s32 	%r57, %r49, %r56;
	add.s64 	%rd35, %rd26, %rd25;
	ld.global.f64 	%fd104, [%rd35];
	mul.f64 	%fd105, %fd38, 0d4014000000000000;
	sub.f64 	%fd106, %fd105, %fd104;
	sub.f64 	%fd107, %fd106, %fd82;
	sub.f64 	%fd108, %fd107, %fd37;
	mul.f64 	%fd109, %fd108, 0d3FD0000000000000;
	sub.s32 	%r58, %r49, %r56;
	mul.wide.s32 	%rd36, %r58, 8;
	add.s64 	%rd37, %rd16, %rd36;
	ld.global.f64 	%fd110, [%rd37];
	mul.f64 	%fd111, %fd37, 0d4014000000000000;
	sub.f64 	%fd112, %fd111, %fd110;
	sub.f64 	%fd113, %fd112, %fd82;
	sub.f64 	%fd114, %fd113, %fd38;
	mul.f64 	%fd115, %fd114, 0d3FD0000000000000;
	ld.global.f64 	%fd116, [%rd32+16];
	mul.f64 	%fd117, %fd44, 0d4014000000000000;
	sub.f64 	%fd118, %fd117, %fd116;
	sub.f64 	%fd119, %fd118, %fd82;
	sub.f64 	%fd120, %fd119, %fd43;
	mul.f64 	%fd121, %fd120, 0d3FD0000000000000;
	ld.global.f64 	%fd122, [%rd34+-16];
	mul.f64 	%fd123, %fd43, 0d4014000000000000;
	sub.f64 	%fd124, %fd123, %fd122;
	sub.f64 	%fd125, %fd124, %fd82;
	sub.f64 	%fd126, %fd125, %fd44;
	mul.f64 	%fd127, %fd126, 0d3FD0000000000000;
	ld.global.f64 	%fd128, [%rd34+16];
	mul.f64 	%fd129, %fd50, 0d4014000000000000;
	sub.f64 	%fd130, %fd129, %fd128;
	sub.f64 	%fd131, %fd130, %fd82;
	sub.f64 	%fd132, %fd131, %fd49;
	mul.f64 	%fd133, %fd132, 0d3FD0000000000000;
	ld.global.f64 	%fd134, [%rd32+-16];
	mul.f64 	%fd135, %fd49, 0d4014000000000000;
	sub.f64 	%fd136, %fd135, %fd134;
	sub.f64 	%fd137, %fd136, %fd82;
	sub.f64 	%fd138, %fd137, %fd50;
	mul.f64 	%fd139, %fd138, 0d3FD0000000000000;
	ld.global.f64 	%fd140, [%rd35+16];
	mul.f64 	%fd141, %fd56, 0d4014000000000000;
	sub.f64 	%fd142, %fd141, %fd140;
	sub.f64 	%fd143, %fd142, %fd82;
	sub.f64 	%fd144, %fd143, %fd55;
	mul.f64 	%fd145, %fd144, 0d3FD0000000000000;
	ld.global.f64 	%fd146, [%rd37+-16];
	mul.f64 	%fd147, %fd55, 0d4014000000000000;
	sub.f64 	%fd148, %fd147, %fd146;
	sub.f64 	%fd149, %fd148, %fd82;
	sub.f64 	%fd150, %fd149, %fd56;
	mul.f64 	%fd151, %fd150, 0d3FD0000000000000;
	ld.global.f64 	%fd152, [%rd37+16];
	mul.f64 	%fd153, %fd62, 0d4014000000000000;
	sub.f64 	%fd154, %fd153, %fd152;
	sub.f64 	%fd155, %fd154, %fd82;
	sub.f64 	%fd156, %fd155, %fd61;
	mul.f64 	%fd157, %fd156, 0d3FD0000000000000;
	ld.global.f64 	%fd158, [%rd35+-16];
	mul.f64 	%fd159, %fd61, 0d4014000000000000;
	sub.f64 	%fd160, %fd159, %fd158;
	sub.f64 	%fd161, %fd160, %fd82;
	sub.f64 	%fd162, %fd161, %fd62;
	mul.f64 	%fd163, %fd162, 0d3FD0000000000000;
	mul.wide.s32 	%rd38, %r52, 8;
	add.s64 	%rd39, %rd29, %rd38;
	ld.global.f64 	%fd164, [%rd39];
	mul.f64 	%fd165, %fd68, 0d4014000000000000;
	sub.f64 	%fd166, %fd165, %fd164;
	sub.f64 	%fd167, %fd166, %fd82;
	sub.f64 	%fd168, %fd167, %fd67;
	mul.f64 	%fd169, %fd168, 0d3FD0000000000000;
	add.s32 	%r59, %r56, %r54;
	sub.s32 	%r60, %r49, %r59;
	mul.wide.s32 	%rd40, %r60, 8;
	add.s64 	%rd41, %rd16, %rd40;
	ld.global.f64 	%fd170, [%rd41];
	mul.f64 	%fd171, %fd67, 0d4014000000000000;
	sub.f64 	%fd172, %fd171, %fd170;
	sub.f64 	%fd173, %fd172, %fd82;
	sub.f64 	%fd174, %fd173, %fd68;
	mul.f64 	%fd175, %fd174, 0d3FD0000000000000;
	add.s32 	%r61, %r58, %r54;
	mul.wide.s32 	%rd42, %r61, 8;
	add.s64 	%rd43, %rd16, %rd42;
	ld.global.f64 	%fd176, [%rd43];
	mul.f64 	%fd177, %fd74, 0d4014000000000000;
	sub.f64 	%fd178, %fd177, %fd176;
	sub.f64 	%fd179, %fd178, %fd82;
	sub.f64 	%fd180, %fd179, %fd73;
	mul.f64 	%fd181, %fd180, 0d3FD0000000000000;
	sub.s32 	%r62, %r57, %r54;
	mul.wide.s32 	%rd44, %r62, 8;
	add.s64 	%rd45, %rd16, %rd44;
	ld.global.f64 	%fd182, [%rd45];
	mul.f64 	%fd183, %fd73, 0d4014000000000000;
	sub.f64 	%fd184, %fd183, %fd182;
	sub.f64 	%fd185, %fd184, %fd82;
	sub.f64 	%fd186, %fd185, %fd74;
	mul.f64 	%fd187, %fd186, 0d3FD0000000000000;
	sub.f64 	%fd188, %fd28, %fd30;
	sub.f64 	%fd189, %fd46, %fd48;
	add.f64 	%fd190, %fd189, %fd52;
	sub.f64 	%fd191, %fd190, %fd54;
	add.f64 	%fd192, %fd191, %fd58;
	sub.f64 	%fd193, %fd192, %fd60;
	add.f64 	%fd194, %fd193, %fd64;
	sub.f64 	%fd195, %fd194, %fd66;
	fma.rn.f64 	%fd196, %fd195, 0d3FE0000000000000, %fd188;
	mul.f64 	%fd197, %fd196, 0d3FC5555555555555;
	sub.f64 	%fd198, %fd34, %fd36;
	sub.f64 	%fd199, %fd189, %fd52;
	add.f64 	%fd200, %fd54, %fd199;
	add.f64 	%fd201, %fd200, %fd70;
	sub.f64 	%fd202, %fd201, %fd72;
	add.f64 	%fd203, %fd202, %fd76;
	sub.f64 	%fd204, %fd203, %fd78;
	fma.rn.f64 	%fd205, %fd204, 0d3FE0000000000000, %fd198;
	mul.f64 	%fd206, %fd205, 0d3FC5555555555555;
	sub.f64 	%fd207, %fd40, %fd42;
	sub.f64 	%fd208, %fd58, %fd60;
	sub.f64 	%fd209, %fd208, %fd64;
	add.f64 	%fd210, %fd66, %fd209;
	add.f64 	%fd211, %fd210, %fd70;
	sub.f64 	%fd212, %fd211, %fd72;
	sub.f64 	%fd213, %fd212, %fd76;
	add.f64 	%fd214, %fd78, %fd213;
	fma.rn.f64 	%fd215, %fd214, 0d3FE0000000000000, %fd207;
	mul.f64 	%fd216, %fd215, 0d3FC5555555555555;
	add.f64 	%fd217, %fd25, %fd26;
	add.f64 	%fd218, %fd217, %fd32;
	add.f64 	%fd219, %fd31, %fd218;
	add.f64 	%fd220, %fd219, %fd38;
	add.f64 	%fd221, %fd37, %fd220;
	fma.rn.f64 	%fd222, %fd19, 0dC018000000000000, %fd221;
	add.f64 	%fd223, %fd43, %fd44;
	add.f64 	%fd224, %fd223, %fd50;
	add.f64 	%fd225, %fd49, %fd224;
	add.f64 	%fd226, %fd225, %fd56;
	add.f64 	%fd227, %fd55, %fd226;
	add.f64 	%fd228, %fd227, %fd62;
	add.f64 	%fd229, %fd61, %fd228;
	add.f64 	%fd230, %fd229, %fd68;
	add.f64 	%fd231, %fd67, %fd230;
	add.f64 	%fd232, %fd231, %fd74;
	add.f64 	%fd233, %fd73, %fd232;
	fma.rn.f64 	%fd234, %fd19, 0dC028000000000000, %fd233;
	fma.rn.f64 	%fd235, %fd234, 0d3FE0000000000000, %fd222;
	mul.f64 	%fd236, %fd235, 0d3FD5555555555555;
	mul.f64 	%fd237, %fd1314, 0d4010000000000000;
	mul.f64 	%fd238, %fd237, %fd19;
	add.f64 	%fd239, %fd19, 0d3FF0000000000000;
	mul.f64 	%fd240, %fd238, %fd239;
	add.f64 	%fd241, %fd19, 0dBFF0000000000000;
	mul.f64 	%fd242, %fd241, %fd240;
	mul.f64 	%fd243, %fd1313, %fd236;
	sub.f64 	%fd244, %fd242, %fd243;
	sub.f64 	%fd245, %fd85, %fd91;
	sub.f64 	%fd246, %fd121, %fd127;
	add.f64 	%fd247, %fd246, %fd133;
	sub.f64 	%fd248, %fd247, %fd139;
	add.f64 	%fd249, %fd248, %fd145;
	sub.f64 	%fd250, %fd249, %fd151;
	add.f64 	%fd251, %fd250, %fd157;
	sub.f64 	%fd252, %fd251, %fd163;
	fma.rn.f64 	%fd253, %fd252, 0d3FE0000000000000, %fd245;
	mul.f64 	%fd254, %fd253, 0d3FC5555555555555;
	sub.f64 	%fd255, %fd97, %fd103;
	sub.f64 	%fd256, %fd246, %fd133;
	add.f64 	%fd257, %fd256, %fd139;
	add.f64 	%fd258, %fd257, %fd169;
	sub.f64 	%fd259, %fd258, %fd175;
	add.f64 	%fd260, %fd259, %fd181;
	sub.f64 	%fd261, %fd260, %fd187;
	fma.rn.f64 	%fd262, %fd261, 0d3FE0000000000000, %fd255;
	mul.f64 	%fd263, %fd262, 0d3FC5555555555555;
	sub.f64 	%fd264, %fd109, %fd115;
	sub.f64 	%fd265, %fd145, %fd151;
	sub.f64 	%fd266, %fd265, %fd157;
	add.f64 	%fd267, %fd266, %fd163;
	add.f64 	%fd268, %fd267, %fd169;
	sub.f64 	%fd269, %fd268, %fd175;
	sub.f64 	%fd270, %fd269, %fd181;
	add.f64 	%fd271, %fd270, %fd187;
	fma.rn.f64 	%fd272, %fd271, 0d3FE0000000000000, %fd264;
	mul.f64 	%fd273, %fd272, 0d3FC5555555555555;
	mul.f64 	%fd274, %fd206, %fd206;
	fma.rn.f64 	%fd275, %fd197, %fd197, %fd274;
	fma.rn.f64 	%fd276, %fd216, %fd216, %fd275;
	sqrt.rn.f64 	%fd277, %fd276;
	setp.lt.f64 	%p5, %fd277, 0d3D719799812DEA11;
	selp.f64 	%fd278, 0d0000000000000000, %fd197, %p5;
	selp.f64 	%fd279, 0d0000000000000000, %fd206, %p5;
	selp.f64 	%fd280, 0d0000000000000000, %fd216, %p5;
	mul.f64 	%fd281, %fd263, %fd263;
	fma.rn.f64 	%fd282, %fd254, %fd254, %fd281;
	fma.rn.f64 	%fd283, %fd273, %fd273, %fd282;
	sqrt.rn.f64 	%fd284, %fd283;
	setp.lt.f64 	%p6, %fd284, 0d3D719799812DEA11;
	selp.f64 	%fd285, 0d0000000000000000, %fd254, %p6;
	selp.f64 	%fd286, 0d0000000000000000, %fd263, %p6;
	selp.f64 	%fd287, 0d0000000000000000, %fd273, %p6;
	abs.f64 	%fd288, %fd244;
	setp.lt.f64 	%p7, %fd288, 0d3D719799812DEA11;
	selp.f64 	%fd289, 0d0000000000000000, %fd244, %p7;
	cvta.to.global.u64 	%rd46, %rd97;
	add.s64 	%rd47, %rd46, %rd11;
	ld.global.f64 	%fd290, [%rd47];
	shl.b32 	%r63, %r69, 1;
	mul.wide.s32 	%rd48, %r63, 8;
	add.s64 	%rd49, %rd47, %rd48;
	ld.global.f64 	%fd291, [%rd49];
	mul.wide.s32 	%rd50, %r69, 8;
	add.s64 	%rd51, %rd47, %rd50;
	ld.global.f64 	%fd292, [%rd51];
	mul.wide.s32 	%rd52, %r74, 8;
	add.s64 	%rd53, %rd46, %rd52;
	ld.global.f64 	%fd293, [%rd53];
	add.s64 	%rd54, %rd49, %rd50;
	ld.global.f64 	%fd294, [%rd54];
	mul.wide.s32 	%rd55, %r73, 8;
	add.s64 	%rd56, %rd46, %rd55;
	ld.global.f64 	%fd295, [%rd56];
	add.s64 	%rd57, %rd53, %rd50;
	ld.global.f64 	%fd296, [%rd57];
	mul.wide.s32 	%rd58, %r77, 8;
	add.s64 	%rd59, %rd46, %rd58;
	ld.global.f64 	%fd297, [%rd59];
	add.s64 	%rd60, %rd56, %rd50;
	ld.global.f64 	%fd298, [%rd60];
	mul.wide.s32 	%rd61, %r72, 8;
	add.s64 	%rd62, %rd46, %rd61;
	ld.global.f64 	%fd299, [%rd62];
	add.s64 	%rd63, %rd59, %rd50;
	ld.global.f64 	%fd300, [%rd63];
	mul.wide.s32 	%rd64, %r76, 8;
	add.s64 	%rd65, %rd46, %rd64;
	ld.global.f64 	%fd301, [%rd65];
	add.s64 	%rd66, %rd62, %rd50;
	ld.global.f64 	%fd302, [%rd66];
	mul.wide.s32 	%rd67, %r71, 8;
	add.s64 	%rd68, %rd46, %rd67;
	ld.global.f64 	%fd303, [%rd68];
	add.s64 	%rd69, %rd65, %rd50;
	ld.global.f64 	%fd304, [%rd69];
	mul.wide.s32 	%rd70, %r75, 8;
	add.s64 	%rd71, %rd46, %rd70;
	ld.global.f64 	%fd305, [%rd71];
	add.s64 	%rd72, %rd68, %rd50;
	ld.global.f64 	%fd306, [%rd72];
	mul.wide.s32 	%rd73, %r70, 8;
	add.s64 	%rd74, %rd46, %rd73;
	ld.global.f64 	%fd307, [%rd74];
	add.s64 	%rd75, %rd71, %rd50;
	ld.global.f64 	%fd308, [%rd75];
	mov.f64 	%fd309, 0d4008000000000000;
	div.rn.f64 	%fd310, %fd309, %fd16;
	sub.f64 	%fd311, %fd291, %fd292;
	add.f64 	%fd312, %fd311, %fd297;
	sub.f64 	%fd313, %fd312, %fd298;
	add.f64 	%fd314, %fd313, %fd299;
	sub.f64 	%fd315, %fd314, %fd300;
	add.f64 	%fd316, %fd315, %fd301;
	sub.f64 	%fd317, %fd316, %fd302;
	add.f64 	%fd318, %fd317, %fd303;
	sub.f64 	%fd319, %fd318, %fd304;
	fma.rn.f64 	%fd320, %fd289, %fd278, %fd1316;
	mul.f64 	%fd321, %fd320, 0d3FE0000000000000;
	div.rn.f64 	%fd322, %fd321, 0d4008000000000000;
	add.f64 	%fd323, %fd322, %fd319;
	mul.f64 	%fd324, %fd310, %fd323;
	sub.f64 	%fd325, %fd293, %fd294;
	add.f64 	%fd326, %fd325, %fd297;
	sub.f64 	%fd327, %fd326, %fd298;
	sub.f64 	%fd328, %fd327, %fd299;
	add.f64 	%fd329, %fd328, %fd300;
	add.f64 	%fd330, %fd329, %fd305;
	sub.f64 	%fd331, %fd330, %fd306;
	add.f64 	%fd332, %fd331, %fd307;
	sub.f64 	%fd333, %fd332, %fd308;
	fma.rn.f64 	%fd334, %fd289, %fd279, %fd1317;
	mul.f64 	%fd335, %fd334, 0d3FE0000000000000;
	div.rn.f64 	%fd336, %fd335, 0d4008000000000000;
	add.f64 	%fd337, %fd336, %fd333;
	mul.f64 	%fd338, %fd310, %fd337;
	sub.f64 	%fd339, %fd295, %fd296;
	add.f64 	%fd340, %fd339, %fd301;
	sub.f64 	%fd341, %fd340, %fd302;
	sub.f64 	%fd342, %fd341, %fd303;
	add.f64 	%fd343, %fd342, %fd304;
	add.f64 	%fd344, %fd343, %fd305;
	sub.f64 	%fd345, %fd344, %fd306;
	sub.f64 	%fd346, %fd345, %fd307;
	add.f64 	%fd347, %fd346, %fd308;
	fma.rn.f64 	%fd348, %fd289, %fd280, %fd1318;
	mul.f64 	%fd349, %fd348, 0d3FE0000000000000;
	div.rn.f64 	%fd350, %fd349, 0d4008000000000000;
	add.f64 	%fd351, %fd350, %fd347;
	mul.f64 	%fd352, %fd310, %fd351;
	add.f64 	%fd353, %fd290, %fd292;
	add.f64 	%fd354, %fd291, %fd353;
	add.f64 	%fd355, %fd354, %fd294;
	add.f64 	%fd356, %fd293, %fd355;
	add.f64 	%fd357, %fd356, %fd296;
	add.f64 	%fd358, %fd295, %fd357;
	add.f64 	%fd359, %fd358, %fd298;
	add.f64 	%fd360, %fd297, %fd359;
	add.f64 	%fd361, %fd360, %fd300;
	add.f64 	%fd362, %fd299, %fd361;
	add.f64 	%fd363, %fd362, %fd302;
	add.f64 	%fd364, %fd301, %fd363;
	add.f64 	%fd365, %fd364, %fd304;
	add.f64 	%fd366, %fd303, %fd365;
	add.f64 	%fd367, %fd366, %fd306;
	add.f64 	%fd368, %fd305, %fd367;
	add.f64 	%fd369, %fd368, %fd308;
	add.f64 	%fd370, %fd307, %fd369;
	mul.f64 	%fd371, %fd278, %fd324;
	mul.f64 	%fd372, %fd279, %fd338;
	add.f64 	%fd373, %fd371, %fd372;
	mul.f64 	%fd374, %fd280, %fd352;
	add.f64 	%fd375, %fd374, %fd373;
	fma.rn.f64 	%fd376, %fd1, %fd375, %fd370;
	mul.f64 	%fd377, %fd376, 0d3FD5555555555555;
	mul.f64 	%fd378, %fd1316, %fd324;
	mul.f64 	%fd379, %fd1317, %fd338;
	add.f64 	%fd380, %fd378, %fd379;
	mul.f64 	%fd381, %fd1318, %fd352;
	add.f64 	%fd382, %fd381, %fd380;
	mul.f64 	%fd383, %fd382, 0d3FD0000000000000;
	mul.f64 	%fd384, %fd324, %fd324;
	add.f64 	%fd385, %fd384, 0dBFE5555555555555;
	mul.f64 	%fd386, %fd338, %fd338;
	add.f64 	%fd387, %fd385, %fd386;
	mul.f64 	%fd388, %fd352, %fd352;
	add.f64 	%fd389, %fd388, %fd387;
	mul.f64 	%fd390, %fd389, %fd383;
	sub.f64 	%fd391, %fd377, %fd390;
	mul.f64 	%fd392, %fd16, 0d3FC5555555555555;
	add.f64 	%fd393, %fd384, %fd386;
	add.f64 	%fd394, %fd388, %fd393;
	mul.f64 	%fd395, %fd392, %fd394;
	sub.f64 	%fd396, %fd391, %fd395;
	neg.f64 	%fd397, %fd324;
	mul.f64 	%fd398, %fd278, %fd397;
	sub.f64 	%fd399, %fd398, %fd372;
	sub.f64 	%fd400, %fd399, %fd374;
	mul.f64 	%fd401, %fd400, 0dBFE0000000000000;
	sub.f64 	%fd402, %fd1307, %fd1309;
	mul.f64 	%fd403, %fd402, 0d3FB5555555555555;
	mul.f64 	%fd404, %fd403, %fd394;
	fma.rn.f64 	%fd405, %fd394, 0dBFE0000000000000, 0d3FD5555555555555;
	mul.f64 	%fd406, %fd289, %fd405;
	sub.f64 	%fd407, %fd406, %fd404;
	fma.rn.f64 	%fd408, %fd401, %fd407, %fd396;
	mul.f64 	%fd409, %fd376, 0d3FAC71C71C71C71C;
	mul.f64 	%fd410, %fd16, 0d3FB5555555555555;
	add.f64 	%fd411, %fd324, %fd324;
	sub.f64 	%fd412, %fd384, %fd411;
	add.f64 	%fd413, %fd412, %fd386;
	add.f64 	%fd414, %fd388, %fd413;
	mul.f64 	%fd415, %fd414, 0d3FD5555555555555;
	sub.f64 	%fd416, %fd415, %fd384;
	mul.f64 	%fd417, %fd410, %fd416;
	sub.f64 	%fd418, %fd409, %fd417;
	add.f64 	%fd419, %fd324, 0dBFF0000000000000;
	fma.rn.f64 	%fd420, %fd1316, %fd419, %fd379;
	add.f64 	%fd421, %fd381, %fd420;
	mul.f64 	%fd422, %fd421, 0d3FC0000000000000;
	mov.f64 	%fd423, 0dBFCC71C71C71C71C;
	sub.f64 	%fd424, %fd423, %fd384;
	add.f64 	%fd425, %fd424, %fd415;
	mul.f64 	%fd426, %fd422, %fd425;
	sub.f64 	%fd427, %fd418, %fd426;
	sub.f64 	%fd428, %fd28, %fd371;
	sub.f64 	%fd429, %fd428, %fd372;
	sub.f64 	%fd430, %fd429, %fd374;
	mul.f64 	%fd431, %fd430, 0d3FB0000000000000;
	add.f64 	%fd432, %fd289, %fd289;
	mul.f64 	%fd433, %fd432, %fd384;
	sub.f64 	%fd434, %fd1309, %fd1307;
	mul.f64 	%fd435, %fd432, %fd414;
	fma.rn.f64 	%fd436, %fd434, %fd384, %fd435;
	mul.f64 	%fd437, %fd436, 0d3FD5555555555555;
	sub.f64 	%fd438, %fd433, %fd437;
	mul.f64 	%fd439, %fd289, 0d4010000000000000;
	mul.f64 	%fd440, %fd402, %fd414;
	sub.f64 	%fd441, %fd439, %fd440;
	fma.rn.f64 	%fd442, %fd441, 0d3FBC71C71C71C71C, %fd438;
	mul.f64 	%fd443, %fd431, %fd442;
	sub.f64 	%fd444, %fd427, %fd443;
	add.f64 	%fd445, %fd411, %fd384;
	add.f64 	%fd446, %fd445, %fd386;
	add.f64 	%fd447, %fd388, %fd446;
	mul.f64 	%fd448, %fd447, 0d3FD5555555555555;
	sub.f64 	%fd449, %fd448, %fd384;
	mul.f64 	%fd450, %fd410, %fd449;
	sub.f64 	%fd451, %fd409, %fd450;
	add.f64 	%fd452, %fd1316, %fd378;
	add.f64 	%fd453, %fd452, %fd379;
	add.f64 	%fd454, %fd381, %fd453;
	mul.f64 	%fd455, %fd454, 0d3FC0000000000000;
	add.f64 	%fd456, %fd424, %fd448;
	mul.f64 	%fd457, %fd455, %fd456;
	sub.f64 	%fd458, %fd451, %fd457;
	sub.f64 	%fd459, %fd30, %fd371;
	sub.f64 	%fd460, %fd459, %fd372;
	sub.f64 	%fd461, %fd460, %fd374;
	mul.f64 	%fd462, %fd461, 0d3FB0000000000000;
	mul.f64 	%fd463, %fd432, %fd447;
	fma.rn.f64 	%fd464, %fd434, %fd384, %fd463;
	mul.f64 	%fd465, %fd464, 0d3FD5555555555555;
	sub.f64 	%fd466, %fd433, %fd465;
	mul.f64 	%fd467, %fd402, %fd447;
	sub.f64 	%fd468, %fd439, %fd467;
	fma.rn.f64 	%fd469, %fd468, 0d3FBC71C71C71C71C, %fd466;
	mul.f64 	%fd470, %fd462, %fd469;
	sub.f64 	%fd471, %fd458, %fd470;
	add.f64 	%fd472, %fd338, %fd338;
	sub.f64 	%fd473, %fd384, %fd472;
	add.f64 	%fd474, %fd386, %fd473;
	add.f64 	%fd475, %fd388, %fd474;
	mul.f64 	%fd476, %fd475, 0d3FD5555555555555;
	sub.f64 	%fd477, %fd476, %fd386;
	mul.f64 	%fd478, %fd410, %fd477;
	sub.f64 	%fd479, %fd409, %fd478;
	add.f64 	%fd480, %fd338, 0dBFF0000000000000;
	mul.f64 	%fd481, %fd1317, %fd480;
	add.f64 	%fd482, %fd378, %fd481;
	add.f64 	%fd483, %fd381, %fd482;
	mul.f64 	%fd484, %fd483, 0d3FC0000000000000;
	sub.f64 	%fd485, %fd423, %fd386;
	add.f64 	%fd486, %fd485, %fd476;
	mul.f64 	%fd487, %fd484, %fd486;
	sub.f64 	%fd488, %fd479, %fd487;
	sub.f64 	%fd489, %fd34, %fd371;
	sub.f64 	%fd490, %fd489, %fd372;
	sub.f64 	%fd491, %fd490, %fd374;
	mul.f64 	%fd492, %fd491, 0d3FB0000000000000;
	mul.f64 	%fd493, %fd432, %fd386;
	mul.f64 	%fd494, %fd432, %fd475;
	fma.rn.f64 	%fd495, %fd434, %fd386, %fd494;
	mul.f64 	%fd496, %fd495, 0d3FD5555555555555;
	sub.f64 	%fd497, %fd493, %fd496;
	mul.f64 	%fd498, %fd402, %fd475;
	sub.f64 	%fd499, %fd439, %fd498;
	fma.rn.f64 	%fd500, %fd499, 0d3FBC71C71C71C71C, %fd497;
	mul.f64 	%fd501, %fd492, %fd500;
	sub.f64 	%fd502, %fd488, %fd501;
	add.f64 	%fd503, %fd384, %fd472;
	add.f64 	%fd504, %fd386, %fd503;
	add.f64 	%fd505, %fd388, %fd504;
	mul.f64 	%fd506, %fd505, 0d3FD5555555555555;
	sub.f64 	%fd507, %fd506, %fd386;
	mul.f64 	%fd508, %fd410, %fd507;
	sub.f64 	%fd509, %fd409, %fd508;
	add.f64 	%fd510, %fd1317, %fd378;
	add.f64 	%fd511, %fd510, %fd379;
	add.f64 	%fd512, %fd381, %fd511;
	mul.f64 	%fd513, %fd512, 0d3FC0000000000000;
	add.f64 	%fd514, %fd485, %fd506;
	mul.f64 	%fd515, %fd513, %fd514;
	sub.f64 	%fd516, %fd509, %fd515;
	sub.f64 	%fd517, %fd36, %fd371;
	sub.f64 	%fd518, %fd517, %fd372;
	sub.f64 	%fd519, %fd518, %fd374;
	mul.f64 	%fd520, %fd519, 0d3FB0000000000000;
	mul.f64 	%fd521, %fd432, %fd505;
	fma.rn.f64 	%fd522, %fd434, %fd386, %fd521;
	mul.f64 	%fd523, %fd522, 0d3FD5555555555555;
	sub.f64 	%fd524, %fd493, %fd523;
	mul.f64 	%fd525, %fd402, %fd505;
	sub.f64 	%fd526, %fd439, %fd525;
	fma.rn.f64 	%fd527, %fd526, 0d3FBC71C71C71C71C, %fd524;
	mul.f64 	%fd528, %fd520, %fd527;
	sub.f64 	%fd529, %fd516, %fd528;
	add.f64 	%fd530, %fd352, 0dC000000000000000;
	mul.f64 	%fd531, %fd352, %fd530;
	add.f64 	%fd532, %fd393, %fd531;
	mul.f64 	%fd533, %fd532, 0d3FD5555555555555;
	sub.f64 	%fd534, %fd533, %fd388;
	mul.f64 	%fd535, %fd410, %fd534;
	sub.f64 	%fd536, %fd409, %fd535;
	add.f64 	%fd537, %fd352, 0dBFF0000000000000;
	mul.f64 	%fd538, %fd1318, %fd537;
	add.f64 	%fd539, %fd380, %fd538;
	mul.f64 	%fd540, %fd539, 0d3FC0000000000000;
	sub.f64 	%fd541, %fd423, %fd388;
	add.f64 	%fd542, %fd541, %fd533;
	mul.f64 	%fd543, %fd540, %fd542;
	sub.f64 	%fd544, %fd536, %fd543;
	sub.f64 	%fd545, %fd40, %fd371;
	sub.f64 	%fd546, %fd545, %fd372;
	sub.f64 	%fd547, %fd546, %fd374;
	mul.f64 	%fd548, %fd547, 0d3FB0000000000000;
	mul.f64 	%fd549, %fd432, %fd388;
	mul.f64 	%fd550, %fd432, %fd532;
	fma.rn.f64 	%fd551, %fd434, %fd388, %fd550;
	mul.f64 	%fd552, %fd551, 0d3FD5555555555555;
	sub.f64 	%fd553, %fd549, %fd552;
	mul.f64 	%fd554, %fd402, %fd532;
	sub.f64 	%fd555, %fd439, %fd554;
	fma.rn.f64 	%fd556, %fd555, 0d3FBC71C71C71C71C, %fd553;
	mul.f64 	%fd557, %fd548, %fd556;
	sub.f64 	%fd558, %fd544, %fd557;
	add.f64 	%fd559, %fd352, 0d4000000000000000;
	mul.f64 	%fd560, %fd352, %fd559;
	add.f64 	%fd561, %fd393, %fd560;
	mul.f64 	%fd562, %fd561, 0d3FD5555555555555;
	sub.f64 	%fd563, %fd562, %fd388;
	mul.f64 	%fd564, %fd410, %fd563;
	sub.f64 	%fd565, %fd409, %fd564;
	add.f64 	%fd566, %fd1318, %fd378;
	add.f64 	%fd567, %fd566, %fd379;
	add.f64 	%fd568, %fd381, %fd567;
	mul.f64 	%fd569, %fd568, 0d3FC0000000000000;
	add.f64 	%fd570, %fd541, %fd562;
	mul.f64 	%fd571, %fd569, %fd570;
	sub.f64 	%fd572, %fd565, %fd571;
	sub.f64 	%fd573, %fd42, %fd371;
	sub.f64 	%fd574, %fd573, %fd372;
	sub.f64 	%fd575, %fd574, %fd374;
	mul.f64 	%fd576, %fd575, 0d3FB0000000000000;
	mul.f64 	%fd577, %fd432, %fd561;
	fma.rn.f64 	%fd578, %fd434, %fd388, %fd577;
	mul.f64 	%fd579, %fd578, 0d3FD5555555555555;
	sub.f64 	%fd580, %fd549, %fd579;
	mul.f64 	%fd581, %fd402, %fd561;
	sub.f64 	%fd582, %fd439, %fd581;
	fma.rn.f64 	%fd583, %fd582, 0d3FBC71C71C71C71C, %fd580;
	mul.f64 	%fd584, %fd576, %fd583;
	sub.f64 	%fd585, %fd572, %fd584;
	mul.f64 	%fd586, %fd376, 0d3F9C71C71C71C71C;
	mul.f64 	%fd587, %fd16, 0d3FA5555555555555;
	add.f64 	%fd588, %fd324, %fd338;
	sub.f64 	%fd589, %fd412, %fd472;
	add.f64 	%fd590, %fd386, %fd589;
	add.f64 	%fd591, %fd388, %fd590;
	mul.f64 	%fd592, %fd591, 0d3FD5555555555555;
	mul.f64 	%fd593, %fd588, %fd588;
	sub.f64 	%fd594, %fd592, %fd593;
	mul.f64 	%fd595, %fd587, %fd594;
	sub.f64 	%fd596, %fd586, %fd595;
	fma.rn.f64 	%fd597, %fd1316, %fd419, %fd481;
	add.f64 	%fd598, %fd381, %fd597;
	mul.f64 	%fd599, %fd598, 0d3FB0000000000000;
	mul.f64 	%fd600, %fd411, %fd338;
	sub.f64 	%fd601, %fd424, %fd600;
	sub.f64 	%fd602, %fd601, %fd386;
	add.f64 	%fd603, %fd602, %fd592;
	mul.f64 	%fd604, %fd599, %fd603;
	sub.f64 	%fd605, %fd596, %fd604;
	sub.f64 	%fd606, %fd46, %fd371;
	sub.f64 	%fd607, %fd606, %fd372;
	sub.f64 	%fd608, %fd607, %fd374;
	mul.f64 	%fd609, %fd608, 0d3FA0000000000000;
	mul.f64 	%fd610, %fd432, %fd593;
	mul.f64 	%fd611, %fd402, %fd593;
	mul.f64 	%fd612, %fd432, %fd591;
	sub.f64 	%fd613, %fd611, %fd612;
	fma.rn.f64 	%fd614, %fd613, 0d3FD5555555555555, %fd610;
	mul.f64 	%fd615, %fd402, %fd591;
	sub.f64 	%fd616, %fd439, %fd615;
	fma.rn.f64 	%fd617, %fd616, 0d3FBC71C71C71C71C, %fd614;
	mul.f64 	%fd618, %fd609, %fd617;
	sub.f64 	%fd619, %fd605, %fd618;
	add.f64 	%fd620, %fd445, %fd472;
	add.f64 	%fd621, %fd386, %fd620;
	add.f64 	%fd622, %fd388, %fd621;
	mul.f64 	%fd623, %fd622, 0d3FD5555555555555;
	sub.f64 	%fd624, %fd623, %fd593;
	mul.f64 	%fd625, %fd587, %fd624;
	sub.f64 	%fd626, %fd586, %fd625;
	add.f64 	%fd627, %fd1316, %fd1317;
	add.f64 	%fd628, %fd627, %fd378;
	add.f64 	%fd629, %fd628, %fd379;
	add.f64 	%fd630, %fd381, %fd629;
	mul.f64 	%fd631, %fd630, 0d3FB0000000000000;
	add.f64 	%fd632, %fd602, %fd623;
	mul.f64 	%fd633, %fd631, %fd632;
	sub.f64 	%fd634, %fd626, %fd633;
	sub.f64 	%fd635, %fd48, %fd371;
	sub.f64 	%fd636, %fd635, %fd372;
	sub.f64 	%fd637, %fd636, %fd374;
	mul.f64 	%fd638, %fd637, 0d3FA0000000000000;
	neg.f64 	%fd639, %fd588;
	mul.f64 	%fd640, %fd588, %fd639;
	mul.f64 	%fd641, %fd432, %fd622;
	fma.rn.f64 	%fd642, %fd402, %fd640, %fd641;
	mul.f64 	%fd643, %fd642, 0d3FD5555555555555;
	sub.f64 	%fd644, %fd610, %fd643;
	mul.f64 	%fd645, %fd402, %fd622;
	sub.f64 	%fd646, %fd439, %fd645;
	fma.rn.f64 	%fd647, %fd646, 0d3FBC71C71C71C71C, %fd644;
	mul.f64 	%fd648, %fd638, %fd647;
	sub.f64 	%fd649, %fd634, %fd648;
	sub.f64 	%fd650, %fd324, %fd338;
	add.f64 	%fd651, %fd412, %fd472;
	add.f64 	%fd652, %fd386, %fd651;
	add.f64 	%fd653, %fd388, %fd652;
	mul.f64 	%fd654, %fd653, 0d3FD5555555555555;
	mul.f64 	%fd655, %fd650, %fd650;
	sub.f64 	%fd656, %fd654, %fd655;
	mul.f64 	%fd657, %fd587, %fd656;
	sub.f64 	%fd658, %fd586, %fd657;
	fma.rn.f64 	%fd659, %fd1316, %fd419, %fd1317;
	add.f64 	%fd660, %fd659, %fd379;
	add.f64 	%fd661, %fd381, %fd660;
	mul.f64 	%fd662, %fd661, 0d3FB0000000000000;
	add.f64 	%fd663, %fd424, %fd600;
	sub.f64 	%fd664, %fd663, %fd386;
	add.f64 	%fd665, %fd664, %fd654;
	mul.f64 	%fd666, %fd662, %fd665;
	sub.f64 	%fd667, %fd658, %fd666;
	sub.f64 	%fd668, %fd52, %fd371;
	sub.f64 	%fd669, %fd668, %fd372;
	sub.f64 	%fd670, %fd669, %fd374;
	mul.f64 	%fd671, %fd670, 0d3FA0000000000000;
	mul.f64 	%fd672, %fd432, %fd655;
	neg.f64 	%fd673, %fd650;
	mul.f64 	%fd674, %fd650, %fd673;
	mul.f64 	%fd675, %fd432, %fd653;
	fma.rn.f64 	%fd676, %fd402, %fd674, %fd675;
	mul.f64 	%fd677, %fd676, 0d3FD5555555555555;
	sub.f64 	%fd678, %fd672, %fd677;
	mul.f64 	%fd679, %fd402, %fd653;
	sub.f64 	%fd680, %fd439, %fd679;
	fma.rn.f64 	%fd681, %fd680, 0d3FBC71C71C71C71C, %fd678;
	mul.f64 	%fd682, %fd671, %fd681;
	sub.f64 	%fd683, %fd667, %fd682;
	sub.f64 	%fd684, %fd445, %fd472;
	add.f64 	%fd685, %fd386, %fd684;
	add.f64 	%fd686, %fd388, %fd685;
	mul.f64 	%fd687, %fd686, 0d3FD5555555555555;
	sub.f64 	%fd688, %fd687, %fd655;
	mul.f64 	%fd689, %fd587, %fd688;
	sub.f64 	%fd690, %fd586, %fd689;
	add.f64 	%fd691, %fd324, 0d3FF0000000000000;
	fma.rn.f64 	%fd692, %fd1316, %fd691, %fd481;
	add.f64 	%fd693, %fd381, %fd692;
	mul.f64 	%fd694, %fd693, 0d3FB0000000000000;
	add.f64 	%fd695, %fd664, %fd687;
	mul.f64 	%fd696, %fd694, %fd695;
	sub.f64 	%fd697, %fd690, %fd696;
	sub.f64 	%fd698, %fd54, %fd371;
	sub.f64 	%fd699, %fd698, %fd372;
	sub.f64 	%fd700, %fd699, %fd374;
	mul.f64 	%fd701, %fd700, 0d3FA0000000000000;
	mul.f64 	%fd702, %fd432, %fd686;
	fma.rn.f64 	%fd703, %fd402, %fd674, %fd702;
	mul.f64 	%fd704, %fd703, 0d3FD5555555555555;
	sub.f64 	%fd705, %fd672, %fd704;
	mul.f64 	%fd706, %fd402, %fd686;
	sub.f64 	%fd707, %fd439, %fd706;
	fma.rn.f64 	%fd708, %fd707, 0d3FBC71C71C71C71C, %fd705;
	mul.f64 	%fd709, %fd701, %fd708;
	sub.f64 	%fd710, %fd697, %fd709;
	add.f64 	%fd711, %fd324, %fd352;
	add.f64 	%fd712, %fd413, %fd531;
	mul.f64 	%fd713, %fd712, 0d3FD5555555555555;
	mul.f64 	%fd714, %fd711, %fd711;
	sub.f64 	%fd715, %fd713, %fd714;
	mul.f64 	%fd716, %fd587, %fd715;
	sub.f64 	%fd717, %fd586, %fd716;
	add.f64 	%fd718, %fd420, %fd538;
	mul.f64 	%fd719, %fd718, 0d3FB0000000000000;
	mul.f64 	%fd720, %fd411, %fd352;
	sub.f64 	%fd721, %fd424, %fd720;
	sub.f64 	%fd722, %fd721, %fd388;
	add.f64 	%fd723, %fd722, %fd713;
	mul.f64 	%fd724, %fd719, %fd723;
	sub.f64 	%fd725, %fd717, %fd724;
	sub.f64 	%fd726, %fd58, %fd371;
	sub.f64 	%fd727, %fd726, %fd372;
	sub.f64 	%fd728, %fd727, %fd374;
	mul.f64 	%fd729, %fd728, 0d3FA0000000000000;
	mul.f64 	%fd730, %fd432, %fd714;
	mul.f64 	%fd731, %fd402, %fd714;
	mul.f64 	%fd732, %fd432, %fd712;
	sub.f64 	%fd733, %fd731, %fd732;
	fma.rn.f64 	%fd734, %fd733, 0d3FD5555555555555, %fd730;
	mul.f64 	%fd735, %fd402, %fd712;
	sub.f64 	%fd736, %fd439, %fd735;
	fma.rn.f64 	%fd737, %fd736, 0d3FBC71C71C71C71C, %fd734;
	mul.f64 	%fd738, %fd729, %fd737;
	sub.f64 	%fd739, %fd725, %fd738;
	add.f64 	%fd740, %fd446, %fd560;
	mul.f64 	%fd741, %fd740, 0d3FD5555555555555;
	sub.f64 	%fd742, %fd741, %fd714;
	mul.f64 	%fd743, %fd587, %fd742;
	sub.f64 	%fd744, %fd586, %fd743;
	add.f64 	%fd745, %fd1316, %fd1318;
	add.f64 	%fd746, %fd745, %fd378;
	add.f64 	%fd747, %fd746, %fd379;
	add.f64 	%fd748, %fd381, %fd747;
	mul.f64 	%fd749, %fd748, 0d3FB0000000000000;
	add.f64 	%fd750, %fd722, %fd741;
	mul.f64 	%fd751, %fd749, %fd750;
	sub.f64 	%fd752, %fd744, %fd751;
	sub.f64 	%fd753, %fd60, %fd371;
	sub.f64 	%fd754, %fd753, %fd372;
	sub.f64 	%fd755, %fd754, %fd374;
	mul.f64 	%fd756, %fd755, 0d3FA0000000000000;
	neg.f64 	%fd757, %fd711;
	mul.f64 	%fd758, %fd711, %fd757;
	mul.f64 	%fd759, %fd432, %fd740;
	fma.rn.f64 	%fd760, %fd402, %fd758, %fd759;
	mul.f64 	%fd761, %fd760, 0d3FD5555555555555;
	sub.f64 	%fd762, %fd730, %fd761;
	mul.f64 	%fd763, %fd402, %fd740;
	sub.f64 	%fd764, %fd439, %fd763;
	fma.rn.f64 	%fd765, %fd764, 0d3FBC71C71C71C71C, %fd762;
	mul.f64 	%fd766, %fd756, %fd765;
	sub.f64 	%fd767, %fd752, %fd766;
	sub.f64 	%fd768, %fd324, %fd352;
	add.f64 	%fd769, %fd413, %fd560;
	mul.f64 	%fd770, %fd769, 0d3FD5555555555555;
	mul.f64 	%fd771, %fd768, %fd768;
	sub.f64 	%fd772, %fd770, %fd771;
	mul.f64 	%fd773, %fd587, %fd772;
	sub.f64 	%fd774, %fd586, %fd773;
	fma.rn.f64 	%fd775, %fd1316, %fd419, %fd1318;
	add.f64 	%fd776, %fd775, %fd379;
	add.f64 	%fd777, %fd381, %fd776;
	mul.f64 	%fd778, %fd777, 0d3FB0000000000000;
	add.f64 	%fd779, %fd424, %fd720;
	sub.f64 	%fd780, %fd779, %fd388;
	add.f64 	%fd781, %fd780, %fd770;
	mul.f64 	%fd782, %fd778, %fd781;
	sub.f64 	%fd783, %fd774, %fd782;
	sub.f64 	%fd784, %fd64, %fd371;
	sub.f64 	%fd785, %fd784, %fd372;
	sub.f64 	%fd786, %fd785, %fd374;
	mul.f64 	%fd787, %fd786, 0d3FA0000000000000;
	mul.f64 	%fd788, %fd432, %fd771;
	neg.f64 	%fd789, %fd768;
	mul.f64 	%fd790, %fd768, %fd789;
	mul.f64 	%fd791, %fd432, %fd769;
	fma.rn.f64 	%fd792, %fd402, %fd790, %fd791;
	mul.f64 	%fd793, %fd792, 0d3FD5555555555555;
	sub.f64 	%fd794, %fd788, %fd793;
	mul.f64 	%fd795, %fd402, %fd769;
	sub.f64 	%fd796, %fd439, %fd795;
	fma.rn.f64 	%fd797, %fd796, 0d3FBC71C71C71C71C, %fd794;
	mul.f64 	%fd798, %fd787, %fd797;
	sub.f64 	%fd799, %fd783, %fd798;
	add.f64 	%fd800, %fd446, %fd531;
	mul.f64 	%fd801, %fd800, 0d3FD5555555555555;
	sub.f64 	%fd802, %fd801, %fd771;
	mul.f64 	%fd803, %fd587, %fd802;
	sub.f64 	%fd804, %fd586, %fd803;
	fma.rn.f64 	%fd805, %fd1316, %fd691, %fd379;
	add.f64 	%fd806, %fd805, %fd538;
	mul.f64 	%fd807, %fd806, 0d3FB0000000000000;
	add.f64 	%fd808, %fd780, %fd801;
	mul.f64 	%fd809, %fd807, %fd808;
	sub.f64 	%fd810, %fd804, %fd809;
	sub.f64 	%fd811, %fd66, %fd371;
	sub.f64 	%fd812, %fd811, %fd372;
	sub.f64 	%fd813, %fd812, %fd374;
	mul.f64 	%fd814, %fd813, 0d3FA0000000000000;
	mul.f64 	%fd815, %fd432, %fd800;
	fma.rn.f64 	%fd816, %fd402, %fd790, %fd815;
	mul.f64 	%fd817, %fd816, 0d3FD5555555555555;
	sub.f64 	%fd818, %fd788, %fd817;
	mul.f64 	%fd819, %fd402, %fd800;
	sub.f64 	%fd820, %fd439, %fd819;
	fma.rn.f64 	%fd821, %fd820, 0d3FBC71C71C71C71C, %fd818;
	mul.f64 	%fd822, %fd814, %fd821;
	sub.f64 	%fd823, %fd810, %fd822;
	add.f64 	%fd824, %fd338, %fd352;
	add.f64 	%fd825, %fd531, %fd474;
	mul.f64 	%fd826, %fd825, 0d3FD5555555555555;
	mul.f64 	%fd827, %fd824, %fd824;
	sub.f64 	%fd828, %fd826, %fd827;
	mul.f64 	%fd829, %fd587, %fd828;
	sub.f64 	%fd830, %fd586, %fd829;
	add.f64 	%fd831, %fd538, %fd482;
	mul.f64 	%fd832, %fd831, 0d3FB0000000000000;
	mul.f64 	%fd833, %fd352, %fd472;
	sub.f64 	%fd834, %fd485, %fd833;
	sub.f64 	%fd835, %fd834, %fd388;
	add.f64 	%fd836, %fd835, %fd826;
	mul.f64 	%fd837, %fd832, %fd836;
	sub.f64 	%fd838, %fd830, %fd837;
	sub.f64 	%fd839, %fd70, %fd371;
	sub.f64 	%fd840, %fd839, %fd372;
	sub.f64 	%fd841, %fd840, %fd374;
	mul.f64 	%fd842, %fd841, 0d3FA0000000000000;
	mul.f64 	%fd843, %fd432, %fd827;
	mul.f64 	%fd844, %fd402, %fd827;
	mul.f64 	%fd845, %fd432, %fd825;
	sub.f64 	%fd846, %fd844, %fd845;
	fma.rn.f64 	%fd847, %fd846, 0d3FD5555555555555, %fd843;
	mul.f64 	%fd848, %fd402, %fd825;
	sub.f64 	%fd849, %fd439, %fd848;
	fma.rn.f64 	%fd850, %fd849, 0d3FBC71C71C71C71C, %fd847;
	mul.f64 	%fd851, %fd842, %fd850;
	sub.f64 	%fd852, %fd838, %fd851;
	add.f64 	%fd853, %fd560, %fd504;
	mul.f64 	%fd854, %fd853, 0d3FD5555555555555;
	sub.f64 	%fd855, %fd854, %fd827;
	mul.f64 	%fd856, %fd587, %fd855;
	sub.f64 	%fd857, %fd586, %fd856;
	add.f64 	%fd858, %fd1317, %fd1318;
	add.f64 	%fd859, %fd858, %fd378;
	add.f64 	%fd860, %fd859, %fd379;
	add.f64 	%fd861, %fd381, %fd860;
	mul.f64 	%fd862, %fd861, 0d3FB0000000000000;
	add.f64 	%fd863, %fd835, %fd854;
	mul.f64 	%fd864, %fd862, %fd863;
	sub.f64 	%fd865, %fd857, %fd864;
	sub.f64 	%fd866, %fd72, %fd371;
	sub.f64 	%fd867, %fd866, %fd372;
	sub.f64 	%fd868, %fd867, %fd374;
	mul.f64 	%fd869, %fd868, 0d3FA0000000000000;
	neg.f64 	%fd870, %fd824;
	mul.f64 	%fd871, %fd824, %fd870;
	mul.f64 	%fd872, %fd432, %fd853;
	fma.rn.f64 	%fd873, %fd402, %fd871, %fd872;
	mul.f64 	%fd874, %fd873, 0d3FD5555555555555;
	sub.f64 	%fd875, %fd843, %fd874;
	mul.f64 	%fd876, %fd402, %fd853;
	sub.f64 	%fd877, %fd439, %fd876;
	fma.rn.f64 	%fd878, %fd877, 0d3FBC71C71C71C71C, %fd875;
	mul.f64 	%fd879, %fd869, %fd878;
	sub.f64 	%fd880, %fd865, %fd879;
	sub.f64 	%fd881, %fd338, %fd352;
	add.f64 	%fd882, %fd560, %fd474;
	mul.f64 	%fd883, %fd882, 0d3FD5555555555555;
	mul.f64 	%fd884, %fd881, %fd881;
	sub.f64 	%fd885, %fd883, %fd884;
	mul.f64 	%fd886, %fd587, %fd885;
	sub.f64 	%fd887, %fd586, %fd886;
	fma.rn.f64 	%fd888, %fd1317, %fd480, %fd566;
	add.f64 	%fd889, %fd381, %fd888;
	mul.f64 	%fd890, %fd889, 0d3FB0000000000000;
	add.f64 	%fd891, %fd485, %fd833;
	sub.f64 	%fd892, %fd891, %fd388;
	add.f64 	%fd893, %fd892, %fd883;
	mul.f64 	%fd894, %fd890, %fd893;
	sub.f64 	%fd895, %fd887, %fd894;
	sub.f64 	%fd896, %fd76, %fd371;
	sub.f64 	%fd897, %fd896, %fd372;
	sub.f64 	%fd898, %fd897, %fd374;
	mul.f64 	%fd899, %fd898, 0d3FA0000000000000;
	mul.f64 	%fd900, %fd432, %fd884;
	neg.f64 	%fd901, %fd881;
	mul.f64 	%fd902, %fd881, %fd901;
	mul.f64 	%fd903, %fd432, %fd882;
	fma.rn.f64 	%fd904, %fd402, %fd902, %fd903;
	mul.f64 	%fd905, %fd904, 0d3FD5555555555555;
	sub.f64 	%fd906, %fd900, %fd905;
	mul.f64 	%fd907, %fd402, %fd882;
	sub.f64 	%fd908, %fd439, %fd907;
	fma.rn.f64 	%fd909, %fd908, 0d3FBC71C71C71C71C, %fd906;
	mul.f64 	%fd910, %fd899, %fd909;
	sub.f64 	%fd911, %fd895, %fd910;
	add.f64 	%fd912, %fd531, %fd504;
	mul.f64 	%fd913, %fd912, 0d3FD5555555555555;
	sub.f64 	%fd914, %fd913, %fd884;
	mul.f64 	%fd915, %fd587, %fd914;
	sub.f64 	%fd916, %fd586, %fd915;
	add.f64 	%fd917, %fd338, 0d3FF0000000000000;
	fma.rn.f64 	%fd918, %fd1317, %fd917, %fd378;
	add.f64 	%fd919, %fd538, %fd918;
	mul.f64 	%fd920, %fd919, 0d3FB0000000000000;
	add.f64 	%fd921, %fd892, %fd913;
	mul.f64 	%fd922, %fd920, %fd921;
	sub.f64 	%fd923, %fd916, %fd922;
	sub.f64 	%fd924, %fd78, %fd371;
	sub.f64 	%fd925, %fd924, %fd372;
	sub.f64 	%fd926, %fd925, %fd374;
	mul.f64 	%fd927, %fd926, 0d3FA0000000000000;
	mul.f64 	%fd928, %fd432, %fd912;
	fma.rn.f64 	%fd929, %fd402, %fd902, %fd928;
	mul.f64 	%fd930, %fd929, 0d3FD5555555555555;
	sub.f64 	%fd931, %fd900, %fd930;
	mul.f64 	%fd932, %fd402, %fd912;
	sub.f64 	%fd933, %fd439, %fd932;
	fma.rn.f64 	%fd934, %fd933, 0d3FBC71C71C71C71C, %fd931;
	mul.f64 	%fd935, %fd927, %fd934;
	sub.f64 	%fd936, %fd923, %fd935;
	sub.f64 	%fd937, %fd290, %fd408;
	div.rn.f64 	%fd938, %fd937, %fd24;
	sub.f64 	%fd939, %fd290, %fd938;
	add.f64 	%fd940, %fd382, %fd382;
	mul.f64 	%fd941, %fd285, %fd324;
	mul.f64 	%fd942, %fd286, %fd338;
	add.f64 	%fd943, %fd941, %fd942;
	mul.f64 	%fd944, %fd287, %fd352;
	add.f64 	%fd945, %fd944, %fd943;
	mul.f64 	%fd946, %fd289, 0dC010000000000000;
	fma.rn.f64 	%fd947, %fd402, %fd394, %fd946;
	mul.f64 	%fd948, %fd947, 0d3FD5555555555555;
	fma.rn.f64 	%fd949, %fd432, %fd394, %fd948;
	mul.f64 	%fd950, %fd945, %fd949;
	fma.rn.f64 	%fd951, %fd389, %fd940, %fd950;
	fma.rn.f64 	%fd952, %fd951, 0d3FD0000000000000, %fd939;
	st.global.f64 	[%rd47], %fd952;
	sub.f64 	%fd953, %fd291, %fd444;
	div.rn.f64 	%fd954, %fd953, %fd24;
	sub.f64 	%fd955, %fd291, %fd954;
	add.f64 	%fd956, %fd421, %fd421;
	mul.f64 	%fd957, %fd956, %fd425;
	sub.f64 	%fd958, %fd85, %fd941;
	sub.f64 	%fd959, %fd958, %fd942;
	sub.f64 	%fd960, %fd959, %fd944;
	mul.f64 	%fd961, %fd289, 0dC000000000000000;
	fma.rn.f64 	%fd962, %fd961, %fd384, %fd437;
	fma.rn.f64 	%fd963, %fd402, %fd414, %fd946;
	fma.rn.f64 	%fd964, %fd963, 0d3FBC71C71C71C71C, %fd962;
	mul.f64 	%fd965, %fd960, %fd964;
	sub.f64 	%fd966, %fd957, %fd965;
	fma.rn.f64 	%fd967, %fd966, 0d3FC0000000000000, %fd955;
	st.global.f64 	[%rd51], %fd967;
	sub.f64 	%fd968, %fd292, %fd471;
	div.rn.f64 	%fd969, %fd968, %fd24;
	sub.f64 	%fd970, %fd292, %fd969;
	add.f64 	%fd971, %fd454, %fd454;
	mul.f64 	%fd972, %fd971, %fd456;
	sub.f64 	%fd973, %fd91, %fd941;
	sub.f64 	%fd974, %fd973, %fd942;
	sub.f64 	%fd975, %fd974, %fd944;
	fma.rn.f64 	%fd976, %fd961, %fd384, %fd465;
	fma.rn.f64 	%fd977, %fd402, %fd447, %fd946;
	fma.rn.f64 	%fd978, %fd977, 0d3FBC71C71C71C71C, %fd976;
	mul.f64 	%fd979, %fd975, %fd978;
	sub.f64 	%fd980, %fd972, %fd979;
	fma.rn.f64 	%fd981, %fd980, 0d3FC0000000000000, %fd970;
	st.global.f64 	[%rd49], %fd981;
	sub.f64 	%fd982, %fd293, %fd502;
	div.rn.f64 	%fd983, %fd982, %fd24;
	sub.f64 	%fd984, %fd293, %fd983;
	add.f64 	%fd985, %fd483, %fd483;
	mul.f64 	%fd986, %fd985, %fd486;
	sub.f64 	%fd987, %fd97, %fd941;
	sub.f64 	%fd988, %fd987, %fd942;
	sub.f64 	%fd989, %fd988, %fd944;
	fma.rn.f64 	%fd990, %fd961, %fd386, %fd496;
	fma.rn.f64 	%fd991, %fd402, %fd475, %fd946;
	fma.rn.f64 	%fd992, %fd991, 0d3FBC71C71C71C71C, %fd990;
	mul.f64 	%fd993, %fd989, %fd992;
	sub.f64 	%fd994, %fd986, %fd993;
	fma.rn.f64 	%fd995, %fd994, 0d3FC0000000000000, %fd984;
	st.global.f64 	[%rd54], %fd995;
	sub.f64 	%fd996, %fd294, %fd529;
	div.rn.f64 	%fd997, %fd996, %fd24;
	sub.f64 	%fd998, %fd294, %fd997;
	add.f64 	%fd999, %fd512, %fd512;
	mul.f64 	%fd1000, %fd999, %fd514;
	sub.f64 	%fd1001, %fd103, %fd941;
	sub.f64 	%fd1002, %fd1001, %fd942;
	sub.f64 	%fd1003, %fd1002, %fd944;
	fma.rn.f64 	%fd1004, %fd961, %fd386, %fd523;
	fma.rn.f64 	%fd1005, %fd402, %fd505, %fd946;
	fma.rn.f64 	%fd1006, %fd1005, 0d3FBC71C71C71C71C, %fd1004;
	mul.f64 	%fd1007, %fd1003, %fd1006;
	sub.f64 	%fd1008, %fd1000, %fd1007;
	fma.rn.f64 	%fd1009, %fd1008, 0d3FC0000000000000, %fd998;
	st.global.f64 	[%rd53], %fd1009;
	sub.f64 	%fd1010, %fd295, %fd558;
	div.rn.f64 	%fd1011, %fd1010, %fd24;
	sub.f64 	%fd1012, %fd295, %fd1011;
	add.f64 	%fd1013, %fd539, %fd539;
	mul.f64 	%fd1014, %fd1013, %fd542;
	sub.f64 	%fd1015, %fd109, %fd941;
	sub.f64 	%fd1016, %fd1015, %fd942;
	sub.f64 	%fd1017, %fd1016, %fd944;
	fma.rn.f64 	%fd1018, %fd961, %fd388, %fd552;
	fma.rn.f64 	%fd1019, %fd402, %fd532, %fd946;
	fma.rn.f64 	%fd1020, %fd1019, 0d3FBC71C71C71C71C, %fd1018;
	mul.f64 	%fd1021, %fd1017, %fd1020;
	sub.f64 	%fd1022, %fd1014, %fd1021;
	fma.rn.f64 	%fd1023, %fd1022, 0d3FC0000000000000, %fd1012;
	st.global.f64 	[%rd57], %fd1023;
	sub.f64 	%fd1024, %fd296, %fd585;
	div.rn.f64 	%fd1025, %fd1024, %fd24;
	sub.f64 	%fd1026, %fd296, %fd1025;
	add.f64 	%fd1027, %fd568, %fd568;
	mul.f64 	%fd1028, %fd1027, %fd570;
	sub.f64 	%fd1029, %fd115, %fd941;
	sub.f64 	%fd1030, %fd1029, %fd942;
	sub.f64 	%fd1031, %fd1030, %fd944;
	fma.rn.f64 	%fd1032, %fd961, %fd388, %fd579;
	add.f64 	%fd1033, %fd946, %fd581;
	fma.rn.f64 	%fd1034, %fd1033, 0d3FBC71C71C71C71C, %fd1032;
	mul.f64 	%fd1035, %fd1031, %fd1034;
	sub.f64 	%fd1036, %fd1028, %fd1035;
	fma.rn.f64 	%fd1037, %fd1036, 0d3FC0000000000000, %fd1026;
	st.global.f64 	[%rd56], %fd1037;
	sub.f64 	%fd1038, %fd297, %fd619;
	div.rn.f64 	%fd1039, %fd1038, %fd24;
	sub.f64 	%fd1040, %fd297, %fd1039;
	mul.f64 	%fd1041, %fd598, 0dC000000000000000;
	add.f64 	%fd1042, %fd593, 0d3FCC71C71C71C71C;
	sub.f64 	%fd1043, %fd1042, %fd592;
	mul.f64 	%fd1044, %fd1041, %fd1043;
	sub.f64 	%fd1045, %fd121, %fd941;
	sub.f64 	%fd1046, %fd1045, %fd942;
	sub.f64 	%fd1047, %fd1046, %fd944;
	fma.rn.f64 	%fd1048, %fd402, %fd640, %fd612;
	mul.f64 	%fd1049, %fd1048, 0d3FD5555555555555;
	fma.rn.f64 	%fd1050, %fd961, %fd593, %fd1049;
	add.f64 	%fd1051, %fd946, %fd615;
	fma.rn.f64 	%fd1052, %fd1051, 0d3FBC71C71C71C71C, %fd1050;
	mul.f64 	%fd1053, %fd1047, %fd1052;
	sub.f64 	%fd1054, %fd1044, %fd1053;
	fma.rn.f64 	%fd1055, %fd1054, 0d3FB0000000000000, %fd1040;
	st.global.f64 	[%rd60], %fd1055;
	sub.f64 	%fd1056, %fd298, %fd649;
	div.rn.f64 	%fd1057, %fd1056, %fd24;
	sub.f64 	%fd1058, %fd298, %fd1057;
	add.f64 	%fd1059, %fd630, %fd630;
	sub.f64 	%fd1060, %fd423, %fd593;
	add.f64 	%fd1061, %fd1060, %fd623;
	mul.f64 	%fd1062, %fd1059, %fd1061;
	sub.f64 	%fd1063, %fd127, %fd941;
	sub.f64 	%fd1064, %fd1063, %fd942;
	sub.f64 	%fd1065, %fd1064, %fd944;
	fma.rn.f64 	%fd1066, %fd961, %fd593, %fd643;
	add.f64 	%fd1067, %fd946, %fd645;
	fma.rn.f64 	%fd1068, %fd1067, 0d3FBC71C71C71C71C, %fd1066;
	mul.f64 	%fd1069, %fd1065, %fd1068;
	sub.f64 	%fd1070, %fd1062, %fd1069;
	fma.rn.f64 	%fd1071, %fd1070, 0d3FB0000000000000, %fd1058;
	st.global.f64 	[%rd59], %fd1071;
	sub.f64 	%fd1072, %fd299, %fd683;
	div.rn.f64 	%fd1073, %fd1072, %fd24;
	sub.f64 	%fd1074, %fd299, %fd1073;
	add.f64 	%fd1075, %fd661, %fd661;
	sub.f64 	%fd1076, %fd423, %fd655;
	add.f64 	%fd1077, %fd1076, %fd654;
	mul.f64 	%fd1078, %fd1075, %fd1077;
	sub.f64 	%fd1079, %fd133, %fd941;
	sub.f64 	%fd1080, %fd1079, %fd942;
	sub.f64 	%fd1081, %fd1080, %fd944;
	fma.rn.f64 	%fd1082, %fd961, %fd655, %fd677;
	add.f64 	%fd1083, %fd946, %fd679;
	fma.rn.f64 	%fd1084, %fd1083, 0d3FBC71C71C71C71C, %fd1082;
	mul.f64 	%fd1085, %fd1081, %fd1084;
	sub.f64 	%fd1086, %fd1078, %fd1085;
	fma.rn.f64 	%fd1087, %fd1086, 0d3FB0000000000000, %fd1074;
	st.global.f64 	[%rd63], %fd1087;
	sub.f64 	%fd1088, %fd300, %fd710;
	div.rn.f64 	%fd1089, %fd1088, %fd24;
	sub.f64 	%fd1090, %fd300, %fd1089;
	add.f64 	%fd1091, %fd693, %fd693;
	add.f64 	%fd1092, %fd1076, %fd687;
	mul.f64 	%fd1093, %fd1091, %fd1092;
	sub.f64 	%fd1094, %fd139, %fd941;
	sub.f64 	%fd1095, %fd1094, %fd942;
	sub.f64 	%fd1096, %fd1095, %fd944;
	fma.rn.f64 	%fd1097, %fd961, %fd655, %fd704;
	add.f64 	%fd1098, %fd946, %fd706;
	fma.rn.f64 	%fd1099, %fd1098, 0d3FBC71C71C71C71C, %fd1097;
	mul.f64 	%fd1100, %fd1096, %fd1099;
	sub.f64 	%fd1101, %fd1093, %fd1100;
	fma.rn.f64 	%fd1102, %fd1101, 0d3FB0000000000000, %fd1090;
	st.global.f64 	[%rd62], %fd1102;
	sub.f64 	%fd1103, %fd301, %fd739;
	div.rn.f64 	%fd1104, %fd1103, %fd24;
	sub.f64 	%fd1105, %fd301, %fd1104;
	mul.f64 	%fd1106, %fd718, 0dC000000000000000;
	add.f64 	%fd1107, %fd714, 0d3FCC71C71C71C71C;
	sub.f64 	%fd1108, %fd1107, %fd713;
	mul.f64 	%fd1109, %fd1106, %fd1108;
	sub.f64 	%fd1110, %fd145, %fd941;
	sub.f64 	%fd1111, %fd1110, %fd942;
	sub.f64 	%fd1112, %fd1111, %fd944;
	fma.rn.f64 	%fd1113, %fd402, %fd758, %fd732;
	mul.f64 	%fd1114, %fd1113, 0d3FD5555555555555;
	fma.rn.f64 	%fd1115, %fd961, %fd714, %fd1114;
	add.f64 	%fd1116, %fd946, %fd735;
	fma.rn.f64 	%fd1117, %fd1116, 0d3FBC71C71C71C71C, %fd1115;
	mul.f64 	%fd1118, %fd1112, %fd1117;
	sub.f64 	%fd1119, %fd1109, %fd1118;
	fma.rn.f64 	%fd1120, %fd1119, 0d3FB0000000000000, %fd1105;
	st.global.f64 	[%rd66], %fd1120;
	sub.f64 	%fd1121, %fd302, %fd767;
	div.rn.f64 	%fd1122, %fd1121, %fd24;
	sub.f64 	%fd1123, %fd302, %fd1122;
	add.f64 	%fd1124, %fd748, %fd748;
	sub.f64 	%fd1125, %fd423, %fd714;
	add.f64 	%fd1126, %fd1125, %fd741;
	mul.f64 	%fd1127, %fd1124, %fd1126;
	sub.f64 	%fd1128, %fd151, %fd941;
	sub.f64 	%fd1129, %fd1128, %fd942;
	sub.f64 	%fd1130, %fd1129, %fd944;
	fma.rn.f64 	%fd1131, %fd961, %fd714, %fd761;
	add.f64 	%fd1132, %fd946, %fd763;
	fma.rn.f64 	%fd1133, %fd1132, 0d3FBC71C71C71C71C, %fd1131;
	mul.f64 	%fd1134, %fd1130, %fd1133;
	sub.f64 	%fd1135, %fd1127, %fd1134;
	fma.rn.f64 	%fd1136, %fd1135, 0d3FB0000000000000, %fd1123;
	st.global.f64 	[%rd65], %fd1136;
	sub.f64 	%fd1137, %fd303, %fd799;
	div.rn.f64 	%fd1138, %fd1137, %fd24;
	sub.f64 	%fd1139, %fd303, %fd1138;
	add.f64 	%fd1140, %fd777, %fd777;
	sub.f64 	%fd1141, %fd423, %fd771;
	add.f64 	%fd1142, %fd1141, %fd770;
	mul.f64 	%fd1143, %fd1140, %fd1142;
	sub.f64 	%fd1144, %fd157, %fd941;
	sub.f64 	%fd1145, %fd1144, %fd942;
	sub.f64 	%fd1146, %fd1145, %fd944;
	fma.rn.f64 	%fd1147, %fd961, %fd771, %fd793;
	add.f64 	%fd1148, %fd946, %fd795;
	fma.rn.f64 	%fd1149, %fd1148, 0d3FBC71C71C71C71C, %fd1147;
	mul.f64 	%fd1150, %fd1146, %fd1149;
	sub.f64 	%fd1151, %fd1143, %fd1150;
	fma.rn.f64 	%fd1152, %fd1151, 0d3FB0000000000000, %fd1139;
	st.global.f64 	[%rd69], %fd1152;
	sub.f64 	%fd1153, %fd304, %fd823;
	div.rn.f64 	%fd1154, %fd1153, %fd24;
	sub.f64 	%fd1155, %fd304, %fd1154;
	add.f64 	%fd1156, %fd806, %fd806;
	add.f64 	%fd1157, %fd1141, %fd801;
	mul.f64 	%fd1158, %fd1156, %fd1157;
	sub.f64 	%fd1159, %fd163, %fd941;
	sub.f64 	%fd1160, %fd1159, %fd942;
	sub.f64 	%fd1161, %fd1160, %fd944;
	fma.rn.f64 	%fd1162, %fd961, %fd771, %fd817;
	add.f64 	%fd1163, %fd946, %fd819;
	fma.rn.f64 	%fd1164, %fd1163, 0d3FBC71C71C71C71C, %fd1162;
	mul.f64 	%fd1165, %fd1161, %fd1164;
	sub.f64 	%fd1166, %fd1158, %fd1165;
	fma.rn.f64 	%fd1167, %fd1166, 0d3FB0000000000000, %fd1155;
	st.global.f64 	[%rd68], %fd1167;
	sub.f64 	%fd1168, %fd305, %fd852;
	div.rn.f64 	%fd1169, %fd1168, %fd24;
	sub.f64 	%fd1170, %fd305, %fd1169;
	mul.f64 	%fd1171, %fd831, 0dC000000000000000;
	add.f64 	%fd1172, %fd827, 0d3FCC71C71C71C71C;
	sub.f64 	%fd1173, %fd1172, %fd826;
	mul.f64 	%fd1174, %fd1171, %fd1173;
	sub.f64 	%fd1175, %fd169, %fd941;
	sub.f64 	%fd1176, %fd1175, %fd942;
	sub.f64 	%fd1177, %fd1176, %fd944;
	fma.rn.f64 	%fd1178, %fd402, %fd871, %fd845;
	mul.f64 	%fd1179, %fd1178, 0d3FD5555555555555;
	fma.rn.f64 	%fd1180, %fd961, %fd827, %fd1179;
	add.f64 	%fd1181, %fd946, %fd848;
	fma.rn.f64 	%fd1182, %fd1181, 0d3FBC71C71C71C71C, %fd1180;
	mul.f64 	%fd1183, %fd1177, %fd1182;
	sub.f64 	%fd1184, %fd1174, %fd1183;
	fma.rn.f64 	%fd1185, %fd1184, 0d3FB0000000000000, %fd1170;
	st.global.f64 	[%rd72], %fd1185;
	sub.f64 	%fd1186, %fd306, %fd880;
	div.rn.f64 	%fd1187, %fd1186, %fd24;
	sub.f64 	%fd1188, %fd306, %fd1187;
	add.f64 	%fd1189, %fd861, %fd861;
	sub.f64 	%fd1190, %fd423, %fd827;
	add.f64 	%fd1191, %fd1190, %fd854;
	mul.f64 	%fd1192, %fd1189, %fd1191;
	sub.f64 	%fd1193, %fd175, %fd941;
	sub.f64 	%fd1194, %fd1193, %fd942;
	sub.f64 	%fd1195, %fd1194, %fd944;
	fma.rn.f64 	%fd1196, %fd961, %fd827, %fd874;
	add.f64 	%fd1197, %fd946, %fd876;
	fma.rn.f64 	%fd1198, %fd1197, 0d3FBC71C71C71C71C, %fd1196;
	mul.f64 	%fd1199, %fd1195, %fd1198;
	sub.f64 	%fd1200, %fd1192, %fd1199;
	fma.rn.f64 	%fd1201, %fd1200, 0d3FB0000000000000, %fd1188;
	st.global.f64 	[%rd71], %fd1201;
	sub.f64 	%fd1202, %fd307, %fd911;
	div.rn.f64 	%fd1203, %fd1202, %fd24;
	sub.f64 	%fd1204, %fd307, %fd1203;
	add.f64 	%fd1205, %fd889, %fd889;
	sub.f64 	%fd1206, %fd423, %fd884;
	add.f64 	%fd1207, %fd1206, %fd883;
	mul.f64 	%fd1208, %fd1205, %fd1207;
	sub.f64 	%fd1209, %fd181, %fd941;
	sub.f64 	%fd1210, %fd1209, %fd942;
	sub.f64 	%fd1211, %fd1210, %fd944;
	fma.rn.f64 	%fd1212, %fd961, %fd884, %fd905;
	add.f64 	%fd1213, %fd946, %fd907;
	fma.rn.f64 	%fd1214, %fd1213, 0d3FBC71C71C71C71C, %fd1212;
	mul.f64 	%fd1215, %fd1211, %fd1214;
	sub.f64 	%fd1216, %fd1208, %fd1215;
	fma.rn.f64 	%fd1217, %fd1216, 0d3FB0000000000000, %fd1204;
	st.global.f64 	[%rd75], %fd1217;
	sub.f64 	%fd1218, %fd308, %fd936;
	div.rn.f64 	%fd1219, %fd1218, %fd24;
	sub.f64 	%fd1220, %fd308, %fd1219;
	add.f64 	%fd1221, %fd919, %fd919;
	add.f64 	%fd1222, %fd1206, %fd913;
	mul.f64 	%fd1223, %fd1221, %fd1222;
	sub.f64 	%fd1224, %fd187, %fd941;
	sub.f64 	%fd1225, %fd1224, %fd942;
	sub.f64 	%fd1226, %fd1225, %fd944;
	fma.rn.f64 	%fd1227, %fd961, %fd884, %fd930;
	add.f64 	%fd1228, %fd946, %fd932;
	fma.rn.f64 	%fd1229, %fd1228, 0d3FBC71C71C71C71C, %fd1227;
	mul.f64 	%fd1230, %fd1226, %fd1229;
	sub.f64 	%fd1231, %fd1223, %fd1230;
	fma.rn.f64 	%fd1232, %fd1231, 0d3FB0000000000000, %fd1220;
	st.global.f64 	[%rd74], %fd1232;
	mul.f64 	%fd1233, %fd279, %fd279;
	fma.rn.f64 	%fd1234, %fd278, %fd278, %fd1233;
	fma.rn.f64 	%fd1235, %fd280, %fd280, %fd1234;
	sqrt.rn.f64 	%fd1236, %fd1235;
	setp.eq.f64 	%p8, %fd1235, 0d0000000000000000;
	selp.f64 	%fd1237, 0d3FF0000000000000, %fd1236, %p8;
	div.rn.f64 	%fd1238, %fd278, %fd1237;
	div.rn.f64 	%fd1239, %fd279, %fd1237;
	div.rn.f64 	%fd1240, %fd280, %fd1237;
	mul.f64 	%fd1241, %fd19, %fd19;
	sub.f64 	%fd1242, %fd20, %fd1241;
	add.f64 	%fd1243, %fd1312, 0dBFE0000000000000;
	mul.f64 	%fd1244, %fd1243, 0d3FCC71C71C71C71C;
	mul.f64 	%fd1245, %fd1244, 0d4012000000000000;
	fma.rn.f64 	%fd1246, %fd1244, 0d4012000000000000, %fd1245;
	mul.f64 	%fd1247, %fd1246, %fd1242;
	div.rn.f64 	%fd1248, %fd1247, %fd1315;
	cvta.to.global.u64 	%rd76, %rd98;
	add.s64 	%rd77, %rd76, %rd11;
	ld.global.f64 	%fd1249, [%rd77];
	add.s64 	%rd78, %rd77, %rd48;
	ld.global.f64 	%fd1250, [%rd78];
	add.s64 	%rd79, %rd77, %rd50;
	ld.global.f64 	%fd1251, [%rd79];
	add.s64 	%rd80, %rd76, %rd52;
	ld.global.f64 	%fd1252, [%rd80];
	add.s64 	%rd81, %rd78, %rd50;
	ld.global.f64 	%fd1253, [%rd81];
	add.s64 	%rd82, %rd76, %rd55;
	ld.global.f64 	%fd1254, [%rd82];
	add.s64 	%rd83, %rd80, %rd50;
	ld.global.f64 	%fd1255, [%rd83];
	mul.f64 	%fd1256, %fd17, 0d3FD5555555555555;
	sub.f64 	%fd1257, %fd1249, %fd1256;
	div.rn.f64 	%fd1258, %fd1257, %fd1312;
	sub.f64 	%fd1259, %fd1249, %fd1258;
	st.global.f64 	[%rd77], %fd1259;
	mul.f64 	%fd1260, %fd1238, 0d3FBC71C71C71C71C;
	mul.f64 	%fd1261, %fd1248, %fd1260;
	sub.f64 	%fd1262, %fd1250, %fd1261;
	mul.f64 	%fd1263, %fd324, 0d3FE0000000000000;
	add.f64 	%fd1264, %fd1263, 0d3FBC71C71C71C71C;
	mul.f64 	%fd1265, %fd17, %fd1264;
	sub.f64 	%fd1266, %fd1262, %fd1265;
	div.rn.f64 	%fd1267, %fd1266, %fd1312;
	sub.f64 	%fd1268, %fd1250, %fd1267;
	st.global.f64 	[%rd79], %fd1268;
	add.f64 	%fd1269, %fd1261, %fd1251;
	mov.f64 	%fd1270, 0d3FBC71C71C71C71C;
	sub.f64 	%fd1271, %fd1270, %fd1263;
	mul.f64 	%fd1272, %fd17, %fd1271;
	sub.f64 	%fd1273, %fd1269, %fd1272;
	div.rn.f64 	%fd1274, %fd1273, %fd1312;
	sub.f64 	%fd1275, %fd1251, %fd1274;
	st.global.f64 	[%rd78], %fd1275;
	mul.f64 	%fd1276, %fd1239, 0d3FBC71C71C71C71C;
	mul.f64 	%fd1277, %fd1248, %fd1276;
	sub.f64 	%fd1278, %fd1252, %fd1277;
	mul.f64 	%fd1279, %fd338, 0d3FE0000000000000;
	add.f64 	%fd1280, %fd1279, 0d3FBC71C71C71C71C;
	mul.f64 	%fd1281, %fd17, %fd1280;
	sub.f64 	%fd1282, %fd1278, %fd1281;
	div.rn.f64 	%fd1283, %fd1282, %fd1312;
	sub.f64 	%fd1284, %fd1252, %fd1283;
	st.global.f64 	[%rd81], %fd1284;
	add.f64 	%fd1285, %fd1277, %fd1253;
	sub.f64 	%fd1286, %fd1270, %fd1279;
	mul.f64 	%fd1287, %fd17, %fd1286;
	sub.f64 	%fd1288, %fd1285, %fd1287;
	div.rn.f64 	%fd1289, %fd1288, %fd1312;
	sub.f64 	%fd1290, %fd1253, %fd1289;
	st.global.f64 	[%rd80], %fd1290;
	mul.f64 	%fd1291, %fd1240, 0d3FBC71C71C71C71C;
	mul.f64 	%fd1292, %fd1248, %fd1291;
	sub.f64 	%fd1293, %fd1254, %fd1292;
	mul.f64 	%fd1294, %fd352, 0d3FE0000000000000;
	add.f64 	%fd1295, %fd1294, 0d3FBC71C71C71C71C;
	mul.f64 	%fd1296, %fd17, %fd1295;
	sub.f64 	%fd1297, %fd1293, %fd1296;
	div.rn.f64 	%fd1298, %fd1297, %fd1312;
	sub.f64 	%fd1299, %fd1254, %fd1298;
	st.global.f64 	[%rd83], %fd1299;
	add.f64 	%fd1300, %fd1292, %fd1255;
	sub.f64 	%fd1301, %fd1270, %fd1294;
	mul.f64 	%fd1302, %fd17, %fd1301;
	sub.f64 	%fd1303, %fd1300, %fd1302;
	div.rn.f64 	%fd1304, %fd1303, %fd1312;
	sub.f64 	%fd1305, %fd1255, %fd1304;
	st.global.f64 	[%rd82], %fd1305;
	cvta.to.global.u64 	%rd84, %rd102;
	add.s64 	%rd85, %rd84, %rd11;
	st.global.f64 	[%rd85], %fd324;
	add.s64 	%rd86, %rd85, %rd50;
	st.global.f64 	[%rd86], %fd338;
	add.s64 	%rd87, %rd86, %rd50;
	st.global.f64 	[%rd87], %fd352;
	cvta.to.global.u64 	%rd88, %rd103;
	add.s64 	%rd89, %rd88, %rd11;
	st.global.f64 	[%rd89], %fd376;
	cvta.to.global.u64 	%rd90, %rd101;
	add.s64 	%rd91, %rd90, %rd11;
	st.global.f64 	[%rd91], %fd289;
	cvta.to.global.u64 	%rd92, %rd104;
	add.s64 	%rd93, %rd92, %rd11;
	st.global.f64 	[%rd93], %fd1238;
	add.s64 	%rd94, %rd93, %rd50;
	st.global.f64 	[%rd94], %fd1239;
	add.s64 	%rd95, %rd94, %rd50;
	st.global.f64 	[%rd95], %fd1240;
$L__BB11_4:
	add.s32 	%r79, %r79, 1;
	mov.u32 	%r64, %ntid.x;
	add.s32 	%r78, %r78, %r64;
	add.s32 	%r77, %r77, %r64;
	add.s32 	%r76, %r76, %r64;
	add.s32 	%r75, %r75, %r64;
	add.s32 	%r74, %r74, %r64;
	add.s32 	%r73, %r73, %r64;
	add.s32 	%r72, %r72, %r64;
	add.s32 	%r71, %r71, %r64;
	add.s32 	%r70, %r70, %r64;
	setp.ne.s32 	%p9, %r79, 1;
	@%p9 bra 	$L__BB11_2;
$L__BB11_5:
	ret;

}
	// .globl	_Z56dvc_ScaLBL_D3Q19_AAodd_FreeLeeModel_Combined_HigherOrderPiS_PdS0_S0_S0_S0_S0_S0_S0_dddddddddddiiiii
.visible .entry _Z56dvc_ScaLBL_D3Q19_AAodd_FreeLeeModel_Combined_HigherOrderPiS_PdS0_S0_S0_S0_S0_S0_S0_dddddddddddiiiii(
	.param .u64 .ptr .align 1 _Z56dvc_ScaLBL_D3Q19_AAodd_FreeLeeModel_Combined_HigherOrderPiS_PdS0_S0_S0_S0_S0_S0_S0_dddddddddddiiiii_param_0,
	.param .u64 .ptr .align 1 _Z56dvc_ScaLBL_D3Q19_AAodd_FreeLeeModel_Combined_HigherOrderPiS_PdS0_S0_S0_S0_S0_S0_S0_dddddddddddiiiii_param_1,
	.param .u64 .ptr .align 1 _Z56dvc_ScaLBL_D3Q19_AAodd_FreeLeeModel_Combined_HigherOrderPiS_PdS0_S0_S0_S0_S0_S0_S0_dddddddddddiiiii_param_2,
	.param .u64 .ptr .align 1 _Z56dvc_ScaLBL_D3Q19_AAodd_FreeLeeModel_Combined_HigherOrderPiS_PdS0_S0_S0_S0_S0_S0_S0_dddddddddddiiiii_param_3,
	.param .u64 .ptr .align 1 _Z56dvc_ScaLBL_D3Q19_AAodd_FreeLeeModel_Combined_HigherOrderPiS_PdS0_S0_S0_S0_S0_S0_S0_dddddddddddiiiii_param_4,
	.param .u64 .ptr .align 1 _Z56dvc_ScaLBL_D3Q19_AAodd_FreeLeeModel_Combined_HigherOrderPiS_PdS0_S0_S0_S0_S0_S0_S0_dddddddddddiiiii_param_5,
	.param .u64 .ptr .align 1 _Z56dvc_ScaLBL_D3Q19_AAodd_FreeLeeModel_Combined_HigherOrderPiS_PdS0_S0_S0_S0_S0_S0_S0_dddddddddddiiiii_param_6,
	.param .u64 .ptr .align 1 _Z56dvc_ScaLBL_D3Q19_AAodd_FreeLeeModel_Combined_HigherOrderPiS_PdS0_S0_S0_S0_S0_S0_S0_dddddddddddiiiii_param_7,
	.param .u64 .ptr .align 1 _Z56dvc_ScaLBL_D3Q19_AAodd_FreeLeeModel_Combined_HigherOrderPiS_PdS0_S0_S0_S0_S0_S0_S0_dddddddddddiiiii_param_8,
	.param .u64 .ptr .align 1 _Z56dvc_ScaLBL_D3Q19_AAodd_FreeLeeModel_Combined_HigherOrderPiS_PdS0_S0_S0_S0_S0_S0_S0_dddddddddddiiiii_param_9,
	.param .f64 _Z56dvc_ScaLBL_D3Q19_AAodd_FreeLeeModel_Combined_HigherOrderPiS_PdS0_S0_S0_S0_S0_S0_S0_dddddddddddiiiii_param_10,
	.param .f64 _Z56dvc_ScaLBL_D3Q19_AAodd_FreeLeeModel_Combined_HigherOrderPiS_PdS0_S0_S0_S0_S0_S0_S0_dddddddddddiiiii_param_11,
	.param .f64 _Z56dvc_ScaLBL_D3Q19_AAodd_FreeLeeModel_Combined_HigherOrderPiS_PdS0_S0_S0_S0_S0_S0_S0_dddddddddddiiiii_param_12,
	.param .f64 _Z56dvc_ScaLBL_D3Q19_AAodd_FreeLeeModel_Combined_HigherOrderPiS_PdS0_S0_S0_S0_S0_S0_S0_dddddddddddiiiii_param_13,
	.param .f64 _Z56dvc_ScaLBL_D3Q19_AAodd_FreeLeeModel_Combined_HigherOrderPiS_PdS0_S0_S0_S0_S0_S0_S0_dddddddddddiiiii_param_14,
	.param .f64 _Z56dvc_ScaLBL_D3Q19_AAodd_FreeLeeModel_Combined_HigherOrderPiS_PdS0_S0_S0_S0_S0_S0_S0_dddddddddddiiiii_param_15,
	.param .f64 _Z56dvc_ScaLBL_D3Q19_AAodd_FreeLeeModel_Combined_HigherOrderPiS_PdS0_S0_S0_S0_S0_S0_S0_dddddddddddiiiii_param_16,
	.param .f64 _Z56dvc_ScaLBL_D3Q19_AAodd_FreeLeeModel_Combined_HigherOrderPiS_PdS0_S0_S0_S0_S0_S0_S0_dddddddddddiiiii_param_17,
	.param .f64 _Z56dvc_ScaLBL_D3Q19_AAodd_FreeLeeModel_Combined_HigherOrderPiS_PdS0_S0_S0_S0_S0_S0_S0_dddddddddddiiiii_param_18,
	.param .f64 _Z56dvc_ScaLBL_D3Q19_AAodd_FreeLeeModel_Combined_HigherOrderPiS_PdS0_S0_S0_S0_S0_S0_S0_dddddddddddiiiii_param_19,
	.param .f64 _Z56dvc_ScaLBL_D3Q19_AAodd_FreeLeeModel_Combined_HigherOrderPiS_PdS0_S0_S0_S0_S0_S0_S0_dddddddddddiiiii_param_20,
	.param .u32 _Z56dvc_ScaLBL_D3Q19_AAodd_FreeLeeModel_Combined_HigherOrderPiS_PdS0_S0_S0_S0_S0_S0_S0_dddddddddddiiiii_param_21,
	.param .u32 _Z56dvc_ScaLBL_D3Q19_AAodd_FreeLeeModel_Combined_HigherOrderPiS_PdS0_S0_S0_S0_S0_S0_S0_dddddddddddiiiii_param_22,
	.param .u32 _Z56dvc_ScaLBL_D3Q19_AAodd_FreeLeeModel_Combined_HigherOrderPiS_PdS0_S0_S0_S0_S0_S0_S0_dddddddddddiiiii_param_23,
	.param .u32 _Z56dvc_ScaLBL_D3Q19_AAodd_FreeLeeModel_Combined_HigherOrderPiS_PdS0_S0_S0_S0_S0_S0_S0_dddddddddddiiiii_param_24,
	.param .u32 _Z56dvc_ScaLBL_D3Q19_AAodd_FreeLeeModel_Combined_HigherOrderPiS_PdS0_S0_S0_S0_S0_S0_S0_dddddddddddiiiii_param_25
)
{
	.reg .pred 	%p<9>;
	.reg .b32 	%r<63>;
	.reg .b64 	%rd<162>;
	.reg .b64 	%fd<1409>;

	ld.param.u32 	%r9, [_Z56dvc_ScaLBL_D3Q19_AAodd_FreeLeeModel_Combined_HigherOrderPiS_PdS0_S0_S0_S0_S0_S0_S0_dddddddddddiiiii_param_23];
	ld.param.u32 	%r11, [_Z56dvc_ScaLBL_D3Q19_AAodd_FreeLeeModel_Combined_HigherOrderPiS_PdS0_S0_S0_S0_S0_S0_S0_dddddddddddiiiii_param_25];
	setp.lt.s32 	%p1, %r11, -262143;
	@%p1 bra 	$L__BB12_5;
	ld.param.u32 	%r59, [_Z56dvc_ScaLBL_D3Q19_AAodd_FreeLeeModel_Combined_HigherOrderPiS_PdS0_S0_S0_S0_S0_S0_S0_dddddddddddiiiii_param_25];
	ld.param.f64 	%fd1398, [_Z56dvc_ScaLBL_D3Q19_AAodd_FreeLeeModel_Combined_HigherOrderPiS_PdS0_S0_S0_S0_S0_S0_S0_dddddddddddiiiii_param_11];
	ld.param.f64 	%fd1396, [_Z56dvc_ScaLBL_D3Q19_AAodd_FreeLeeModel_Combined_HigherOrderPiS_PdS0_S0_S0_S0_S0_S0_S0_dddddddddddiiiii_param_10];
	shr.s32 	%r12, %r59, 31;
	shr.u32 	%r13, %r12, 14;
	add.s32 	%r14, %r59, %r13;
	shr.s32 	%r15, %r14, 18;
	neg.s32 	%r62, %r15;
	mov.u32 	%r16, %ctaid.x;
	mov.u32 	%r17, %ntid.x;
	mov.u32 	%r18, %tid.x;
	sub.f64 	%fd13, %fd1396, %fd1398;
	mul.f64 	%fd14, %fd13, 0d3FE0000000000000;
	mul.f64 	%fd15, %fd14, 0d3FE0000000000000;
	div.rn.f64 	%fd1, %fd15, 0d4008000000000000;
	add.s32 	%r19, %r18, %r9;
	mul.lo.s32 	%r20, %r17, %r16;
	mad.lo.s32 	%r21, %r20, %r15, %r20;
	add.s32 	%r61, %r19, %r21;
$L__BB12_2:
	ld.param.u32 	%r58, [_Z56dvc_ScaLBL_D3Q19_AAodd_FreeLeeModel_Combined_HigherOrderPiS_PdS0_S0_S0_S0_S0_S0_S0_dddddddddddiiiii_param_24];
	setp.ge.s32 	%p2, %r61, %r58;
	@%p2 bra 	$L__BB12_4;
	ld.param.u32 	%r60, [_Z56dvc_ScaLBL_D3Q19_AAodd_FreeLeeModel_Combined_HigherOrderPiS_PdS0_S0_S0_S0_S0_S0_S0_dddddddddddiiiii_param_25];
	ld.param.u32 	%r57, [_Z56dvc_ScaLBL_D3Q19_AAodd_FreeLeeModel_Combined_HigherOrderPiS_PdS0_S0_S0_S0_S0_S0_S0_dddddddddddiiiii_param_22];
	ld.param.u32 	%r56, [_Z56dvc_ScaLBL_D3Q19_AAodd_FreeLeeModel_Combined_HigherOrderPiS_PdS0_S0_S0_S0_S0_S0_S0_dddddddddddiiiii_param_21];
	ld.param.f64 	%fd1408, [_Z56dvc_ScaLBL_D3Q19_AAodd_FreeLeeModel_Combined_HigherOrderPiS_PdS0_S0_S0_S0_S0_S0_S0_dddddddddddiiiii_param_20];
	ld.param.f64 	%fd1407, [_Z56dvc_ScaLBL_D3Q19_AAodd_FreeLeeModel_Combined_HigherOrderPiS_PdS0_S0_S0_S0_S0_S0_S0_dddddddddddiiiii_param_19];
	ld.param.f64 	%fd1406, [_Z56dvc_ScaLBL_D3Q19_AAodd_FreeLeeModel_Combined_HigherOrderPiS_PdS0_S0_S0_S0_S0_S0_S0_dddddddddddiiiii_param_18];
	ld.param.f64 	%fd1405, [_Z56dvc_ScaLBL_D3Q19_AAodd_FreeLeeModel_Combined_HigherOrderPiS_PdS0_S0_S0_S0_S0_S0_S0_dddddddddddiiiii_param_17];
	ld.param.f64 	%fd1404, [_Z56dvc_ScaLBL_D3Q19_AAodd_FreeLeeModel_Combined_HigherOrderPiS_PdS0_S0_S0_S0_S0_S0_S0_dddddddddddiiiii_param_16];
	ld.param.f64 	%fd1403, [_Z56dvc_ScaLBL_D3Q19_AAodd_FreeLeeModel_Combined_HigherOrderPiS_PdS0_S0_S0_S0_S0_S0_S0_dddddddddddiiiii_param_15];
	ld.param.f64 	%fd1402, [_Z56dvc_ScaLBL_D3Q19_AAodd_FreeLeeModel_Combined_HigherOrderPiS_PdS0_S0_S0_S0_S0_S0_S0_dddddddddddiiiii_param_14];
	ld.param.f64 	%fd1401, [_Z56dvc_ScaLBL_D3Q19_AAodd_FreeLeeModel_Combined_HigherOrderPiS_PdS0_S0_S0_S0_S0_S0_S0_dddddddddddiiiii_param_13];
	ld.param.f64 	%fd1400, [_Z56dvc_ScaLBL_D3Q19_AAodd_FreeLeeModel_Combined_HigherOrderPiS_PdS0_S0_S0_S0_S0_S0_S0_dddddddddddiiiii_param_12];
	ld.param.f64 	%fd1399, [_Z56dvc_ScaLBL_D3Q19_AAodd_FreeLeeModel_Combined_HigherOrderPiS_PdS0_S0_S0_S0_S0_S0_S0_dddddddddddiiiii_param_11];
	ld.param.f64 	%fd1397, [_Z56dvc_ScaLBL_D3Q19_AAodd_FreeLeeModel_Combined_HigherOrderPiS_PdS0_S0_S0_S0_S0_S0_S0_dddddddddddiiiii_param_10];
	ld.param.u64 	%rd161, [_Z56dvc_ScaLBL_D3Q19_AAodd_FreeLeeModel_Combined_HigherOrderPiS_PdS0_S0_S0_S0_S0_S0_S0_dddddddddddiiiii_param_9];
	ld.param.u64 	%rd160, [_Z56dvc_ScaLBL_D3Q19_AAodd_FreeLeeModel_Combined_HigherOrderPiS_PdS0_S0_S0_S0_S0_S0_S0_dddddddddddiiiii_param_8];
	ld.param.u64 	%rd159, [_Z56dvc_ScaLBL_D3Q19_AAodd_FreeLeeModel_Combined_HigherOrderPiS_PdS0_S0_S0_S0_S0_S0_S0_dddddddddddiiiii_param_7];
	ld.param.u64 	%rd158, [_Z56dvc_ScaLBL_D3Q19_AAodd_FreeLeeModel_Combined_HigherOrderPiS_PdS0_S0_S0_S0_S0_S0_S0_dddddddddddiiiii_param_6];
	ld.param.u64 	%rd157, [_Z56dvc_ScaLBL_D3Q19_AAodd_FreeLeeModel_Combined_HigherOrderPiS_PdS0_S0_S0_S0_S0_S0_S0_dddddddddddiiiii_param_5];
	ld.param.u64 	%rd156, [_Z56dvc_ScaLBL_D3Q19_AAodd_FreeLeeModel_Combined_HigherOrderPiS_PdS0_S0_S0_S0_S0_S0_S0_dddddddddddiiiii_param_4];
	ld.param.u64 	%rd155, [_Z56dvc_ScaLBL_D3Q19_AAodd_FreeLeeModel_Combined_HigherOrderPiS_PdS0_S0_S0_S0_S0_S0_S0_dddddddddddiiiii_param_3];
	ld.param.u64 	%rd154, [_Z56dvc_ScaLBL_D3Q19_AAodd_FreeLeeModel_Combined_HigherOrderPiS_PdS0_S0_S0_S0_S0_S0_S0_dddddddddddiiiii_param_2];
	ld.param.u64 	%rd153, [_Z56dvc_ScaLBL_D3Q19_AAodd_FreeLeeModel_Combined_HigherOrderPiS_PdS0_S0_S0_S0_S0_S0_S0_dddddddddddiiiii_param_1];
	ld.param.u64 	%rd152, [_Z56dvc_ScaLBL_D3Q19_AAodd_FreeLeeModel_Combined_HigherOrderPiS_PdS0_S0_S0_S0_S0_S0_S0_dddddddddddiiiii_param_0];
	cvta.to.global.u64 	%rd11, %rd156;
	mul.wide.s32 	%rd12, %r61, 8;
	add.s64 	%rd13, %rd11, %rd12;
	ld.global.f64 	%fd16, [%rd13];
	cvta.to.global.u64 	%rd14, %rd153;
	mul.wide.s32 	%rd15, %r61, 4;
	add.s64 	%rd16, %rd14, %rd15;
	ld.global.u32 	%r22, [%rd16];
	cvta.to.global.u64 	%rd17, %rd157;
	mul.wide.s32 	%rd18, %r22, 8;
	add.s64 	%rd19, %rd17, %rd18;
	ld.global.f64 	%fd17, [%rd19];
	setp.gt.f64 	%p3, %fd17, 0d3FF0000000000000;
	selp.f64 	%fd18, 0d3FF0000000000000, %fd17, %p3;
	setp.lt.f64 	%p4, %fd17, 0dBFF0000000000000;
	selp.f64 	%fd19, 0dBFF0000000000000, %fd18, %p4;
	mov.f64 	%fd20, 0d3FF0000000000000;
	sub.f64 	%fd21, %fd20, %fd17;
	mul.f64 	%fd22, %fd21, 0d3FE0000000000000;
	sub.f64 	%fd23, %fd1401, %fd1400;
	fma.rn.f64 	%fd24, %fd23, %fd22, %fd1400;
	ld.global.f64 	%fd25, [%rd19+-8];
	ld.global.f64 	%fd26, [%rd19+8];
	sub.s32 	%r23, %r22, %r56;
	mul.wide.s32 	%rd20, %r23, 8;
	add.s64 	%rd21, %rd17, %rd20;
	ld.global.f64 	%fd27, [%rd21];
	add.s32 	%r24, %r22, %r56;
	mul.wide.s32 	%rd22, %r56, 8;
	add.s64 	%rd23, %rd19, %rd22;
	ld.global.f64 	%fd28, [%rd23];
	sub.s32 	%r25, %r22, %r57;
	mul.wide.s32 	%rd24, %r25, 8;
	add.s64 	%rd25, %rd17, %rd24;
	ld.global.f64 	%fd29, [%rd25];
	cvt.s64.s32 	%rd26, %r57;
	mul.wide.s32 	%rd27, %r57, 8;
	add.s64 	%rd28, %rd19, %rd27;
	ld.global.f64 	%fd30, [%rd28];
	ld.global.f64 	%fd31, [%rd21+-8];
	ld.global.f64 	%fd32, [%rd23+8];
	ld.global.f64 	%fd33, [%rd23+-8];
	ld.global.f64 	%fd34, [%rd21+8];
	ld.global.f64 	%fd35, [%rd25+-8];
	ld.global.f64 	%fd36, [%rd28+8];
	ld.global.f64 	%fd37, [%rd28+-8];
	ld.global.f64 	%fd38, [%rd25+8];
	add.s32 	%r26, %r57, %r56;
	sub.s32 	%r27, %r22, %r26;
	mul.wide.s32 	%rd29, %r27, 8;
	add.s64 	%rd30, %rd17, %rd29;
	ld.global.f64 	%fd39, [%rd30];
	add.s64 	%rd31, %rd28, %rd22;
	ld.global.f64 	%fd40, [%rd31];
	add.s64 	%rd32, %rd21, %rd27;
	ld.global.f64 	%fd41, [%rd32];
	add.s64 	%rd33, %rd25, %rd22;
	ld.global.f64 	%fd42, [%rd33];
	ld.global.f64 	%fd43, [%rd31+8];
	ld.global.f64 	%fd44, [%rd30+-8];
	ld.global.f64 	%fd45, [%rd32+8];
	ld.global.f64 	%fd46, [%rd33+-8];
	ld.global.f64 	%fd47, [%rd33+8];
	ld.global.f64 	%fd48, [%rd32+-8];
	ld.global.f64 	%fd49, [%rd31+-8];
	ld.global.f64 	%fd50, [%rd30+8];
	ld.global.f64 	%fd51, [%rd19+16];
	ld.global.f64 	%fd52, [%rd19+-16];
	add.s32 	%r28, %r24, %r56;
	add.s64 	%rd34, %rd23, %rd22;
	ld.global.f64 	%fd53, [%rd34];
	shl.b32 	%r29, %r56, 1;
	sub.s32 	%r30, %r22, %r29;
	mul.wide.s32 	%rd35, %r30, 8;
	add.s64 	%rd36, %rd17, %rd35;
	ld.global.f64 	%fd54, [%rd36];
	add.s64 	%rd37, %rd28, %rd27;
	ld.global.f64 	%fd55, [%rd37];
	shl.b32 	%r31, %r57, 1;
	sub.s32 	%r32, %r22, %r31;
	mul.wide.s32 	%rd38, %r32, 8;
	add.s64 	%rd39, %rd17, %rd38;
	ld.global.f64 	%fd56, [%rd39];
	ld.global.f64 	%fd57, [%rd34+8];
	ld.global.f64 	%fd58, [%rd36+-8];
	ld.global.f64 	%fd59, [%rd23+16];
	ld.global.f64 	%fd60, [%rd21+-16];
	ld.global.f64 	%fd61, [%rd36+8];
	ld.global.f64 	%fd62, [%rd34+-8];
	ld.global.f64 	%fd63, [%rd21+16];
	ld.global.f64 	%fd64, [%rd23+-16];
	ld.global.f64 	%fd65, [%rd37+8];
	ld.global.f64 	%fd66, [%rd39+-8];
	ld.global.f64 	%fd67, [%rd28+16];
	ld.global.f64 	%fd68, [%rd25+-16];
	ld.global.f64 	%fd69, [%rd39+8];
	ld.global.f64 	%fd70, [%rd37+-8];
	ld.global.f64 	%fd71, [%rd25+16];
	ld.global.f64 	%fd72, [%rd28+-16];
	add.s64 	%rd40, %rd37, %rd22;
	ld.global.f64 	%fd73, [%rd40];
	add.s32 	%r33, %r26, %r57;
	sub.s32 	%r34, %r22, %r33;
	mul.wide.s32 	%rd41, %r34, 8;
	add.s64 	%rd42, %rd17, %rd41;
	ld.global.f64 	%fd74, [%rd42];
	add.s64 	%rd43, %rd34, %rd27;
	ld.global.f64 	%fd75, [%rd43];
	add.s32 	%r35, %r26, %r56;
	sub.s32 	%r36, %r22, %r35;
	mul.wide.s32 	%rd44, %r36, 8;
	add.s64 	%rd45, %rd17, %rd44;
	ld.global.f64 	%fd76, [%rd45];
	add.s64 	%rd46, %rd39, %rd22;
	ld.global.f64 	%fd77, [%rd46];
	add.s64 	%rd47, %rd32, %rd27;
	ld.global.f64 	%fd78, [%rd47];
	add.s64 	%rd48, %rd33, %rd22;
	ld.global.f64 	%fd79, [%rd48];
	add.s64 	%rd49, %rd36, %rd27;
	ld.global.f64 	%fd80, [%rd49];
	cvt.s64.s32 	%rd50, %r31;
	mul.wide.s32 	%rd51, %r31, 8;
	add.s64 	%rd52, %rd23, %rd51;
	ld.global.f64 	%fd81, [%rd52+8];
	ld.global.f64 	%fd82, [%rd42+-8];
	ld.global.f64 	%fd83, [%rd43+8];
	ld.global.f64 	%fd84, [%rd45+-8];
	add.s64 	%rd53, %rd23, %rd27;
	ld.global.f64 	%fd85, [%rd53+16];
	ld.global.f64 	%fd86, [%rd30+-16];
	ld.global.f64 	%fd87, [%rd52+-8];
	ld.global.f64 	%fd88, [%rd42+8];
	add.s64 	%rd54, %rd47, 8;
	ld.global.f64 	%fd89, [%rd47+8];
	cvt.s64.s32 	%rd55, %r24;
	sub.s64 	%rd56, %rd55, %rd50;
	shl.b64 	%rd57, %rd56, 3;
	add.s64 	%rd58, %rd17, %rd57;
	ld.global.f64 	%fd90, [%rd58+-8];
	ld.global.f64 	%fd91, [%rd58+8];
	ld.global.f64 	%fd92, [%rd47+-8];
	ld.global.f64 	%fd93, [%rd43+-8];
	add.s64 	%rd59, %rd45, 8;
	ld.global.f64 	%fd94, [%rd45+8];
	ld.global.f64 	%fd95, [%rd49+8];
	cvt.s64.s32 	%rd60, %r28;
	sub.s64 	%rd61, %rd60, %rd26;
	shl.b64 	%rd62, %rd61, 3;
	add.s64 	%rd63, %rd17, %rd62;
	ld.global.f64 	%fd96, [%rd63+-8];
	ld.global.f64 	%fd97, [%rd63+8];
	ld.global.f64 	%fd98, [%rd49+-8];
	ld.global.f64 	%fd99, [%rd53+-16];
	ld.global.f64 	%fd100, [%rd30+16];
	ld.global.f64 	%fd101, [%rd32+16];
	sub.s64 	%rd64, %rd55, %rd26;
	shl.b64 	%rd65, %rd64, 3;
	add.s64 	%rd66, %rd17, %rd65;
	ld.global.f64 	%fd102, [%rd66+-16];
	ld.global.f64 	%fd103, [%rd66+16];
	ld.global.f64 	%fd104, [%rd32+-16];
	ld.global.f64 	%fd105, [%rd34+16];
	ld.global.f64 	%fd106, [%rd36+-16];
	ld.global.f64 	%fd107, [%rd36+16];
	ld.global.f64 	%fd108, [%rd34+-16];
	ld.global.f64 	%fd109, [%rd37+16];
	ld.global.f64 	%fd110, [%rd39+-16];
	ld.global.f64 	%fd111, [%rd39+16];
	ld.global.f64 	%fd112, [%rd37+-16];
	add.s64 	%rd67, %rd43, %rd27;
	ld.global.f64 	%fd113, [%rd67];
	xor.b64  	%rd68, %rd27, -8;
	add.s64 	%rd69, %rd59, %rd68;
	ld.global.f64 	%fd114, [%rd69];
	add.s64 	%rd70, %rd46, %rd22;
	ld.global.f64 	%fd115, [%rd70];
	xor.b64  	%rd71, %rd22, -8;
	add.s64 	%rd72, %rd54, %rd71;
	ld.global.f64 	%fd116, [%rd72];
	sub.f64 	%fd117, %fd26, %fd25;
	sub.f64 	%fd118, %fd32, %fd31;
	add.f64 	%fd119, %fd118, %fd34;
	sub.f64 	%fd120, %fd119, %fd33;
	add.f64 	%fd121, %fd120, %fd36;
	sub.f64 	%fd122, %fd121, %fd35;
	add.f64 	%fd123, %fd122, %fd38;
	sub.f64 	%fd124, %fd123, %fd37;
	mul.f64 	%fd125, %fd124, 0d3FA8618618618618;
	fma.rn.f64 	%fd126, %fd117, 0d3FB6C16C16C16C17, %fd125;
	sub.f64 	%fd127, %fd43, %fd44;
	add.f64 	%fd128, %fd127, %fd45;
	sub.f64 	%fd129, %fd128, %fd46;
	add.f64 	%fd130, %fd129, %fd47;
	sub.f64 	%fd131, %fd130, %fd48;
	sub.f64 	%fd132, %fd131, %fd49;
	add.f64 	%fd133, %fd132, %fd50;
	fma.rn.f64 	%fd134, %fd133, 0d3F93813813813814, %fd126;
	sub.f64 	%fd135, %fd51, %fd52;
	fma.rn.f64 	%fd136, %fd135, 0d3F84514514514514, %fd134;
	sub.f64 	%fd137, %fd57, %fd58;
	add.f64 	%fd138, %fd137, %fd59;
	sub.f64 	%fd139, %fd138, %fd60;
	add.f64 	%fd140, %fd139, %fd61;
	sub.f64 	%fd141, %fd140, %fd62;
	add.f64 	%fd142, %fd141, %fd63;
	sub.f64 	%fd143, %fd142, %fd64;
	add.f64 	%fd144, %fd143, %fd65;
	sub.f64 	%fd145, %fd144, %fd66;
	add.f64 	%fd146, %fd145, %fd67;
	sub.f64 	%fd147, %fd146, %fd68;
	add.f64 	%fd148, %fd147, %fd69;
	sub.f64 	%fd149, %fd148, %fd70;
	add.f64 	%fd150, %fd149, %fd71;
	sub.f64 	%fd151, %fd150, %fd72;
	fma.rn.f64 	%fd152, %fd151, 0d3F6A01A01A01A01A, %fd136;
	sub.f64 	%fd153, %fd81, %fd82;
	add.f64 	%fd154, %fd153, %fd83;
	sub.f64 	%fd155, %fd154, %fd84;
	add.f64 	%fd156, %fd155, %fd85;
	sub.f64 	%fd157, %fd156, %fd86;
	sub.f64 	%fd158, %fd157, %fd87;
	add.f64 	%fd159, %fd158, %fd88;
	add.f64 	%fd160, %fd159, %fd89;
	sub.f64 	%fd161, %fd160, %fd90;
	add.f64 	%fd162, %fd161, %fd91;
	sub.f64 	%fd163, %fd162, %fd92;
	sub.f64 	%fd164, %fd163, %fd93;
	add.f64 	%fd165, %fd164, %fd94;
	add.f64 	%fd166, %fd165, %fd95;
	sub.f64 	%fd167, %fd166, %fd96;
	add.f64 	%fd168, %fd167, %fd97;
	sub.f64 	%fd169, %fd168, %fd98;
	sub.f64 	%fd170, %fd169, %fd99;
	add.f64 	%fd171, %fd170, %fd100;
	add.f64 	%fd172, %fd171, %fd101;
	sub.f64 	%fd173, %fd172, %fd102;
	add.f64 	%fd174, %fd173, %fd103;
	sub.f64 	%fd175, %fd174, %fd104;
	fma.rn.f64 	%fd176, %fd175, 0d3F5A01A01A01A01A, %fd152;
	sub.f64 	%fd177, %fd105, %fd106;
	add.f64 	%fd178, %fd177, %fd107;
	sub.f64 	%fd179, %fd178, %fd108;
	add.f64 	%fd180, %fd179, %fd109;
	sub.f64 	%fd181, %fd180, %fd110;
	add.f64 	%fd182, %fd181, %fd111;
	sub.f64 	%fd183, %fd182, %fd112;
	fma.rn.f64 	%fd184, %fd183, 0d3F2A01A01A01A01A, %fd176;
	sub.f64 	%fd185, %fd28, %fd27;
	sub.f64 	%fd186, %fd118, %fd34;
	add.f64 	%fd187, %fd33, %fd186;
	add.f64 	%fd188, %fd187, %fd40;
	sub.f64 	%fd189, %fd188, %fd39;
	add.f64 	%fd190, %fd189, %fd42;
	sub.f64 	%fd191, %fd190, %fd41;
	mul.f64 	%fd192, %fd191, 0d3FA8618618618618;
	fma.rn.f64 	%fd193, %fd185, 0d3FB6C16C16C16C17, %fd192;
	sub.f64 	%fd194, %fd127, %fd45;
	add.f64 	%fd195, %fd194, %fd46;
	add.f64 	%fd196, %fd195, %fd47;
	sub.f64 	%fd197, %fd196, %fd48;
	add.f64 	%fd198, %fd197, %fd49;
	sub.f64 	%fd199, %fd198, %fd50;
	fma.rn.f64 	%fd200, %fd199, 0d3F93813813813814, %fd193;
	sub.f64 	%fd201, %fd53, %fd54;
	fma.rn.f64 	%fd202, %fd201, 0d3F84514514514514, %fd200;
	sub.f64 	%fd203, %fd139, %fd61;
	add.f64 	%fd204, %fd203, %fd62;
	sub.f64 	%fd205, %fd204, %fd63;
	add.f64 	%fd206, %fd205, %fd64;
	add.f64 	%fd207, %fd206, %fd73;
	sub.f64 	%fd208, %fd207, %fd74;
	add.f64 	%fd209, %fd208, %fd75;
	sub.f64 	%fd210, %fd209, %fd76;
	add.f64 	%fd211, %fd210, %fd77;
	sub.f64 	%fd212, %fd211, %fd78;
	add.f64 	%fd213, %fd212, %fd79;
	sub.f64 	%fd214, %fd213, %fd80;
	fma.rn.f64 	%fd215, %fd214, 0d3F6A01A01A01A01A, %fd202;
	add.f64 	%fd216, %fd157, %fd87;
	sub.f64 	%fd217, %fd216, %fd88;
	sub.f64 	%fd218, %fd217, %fd89;
	add.f64 	%fd219, %fd218, %fd90;
	add.f64 	%fd220, %fd219, %fd91;
	sub.f64 	%fd221, %fd220, %fd92;
	add.f64 	%fd222, %fd221, %fd93;
	sub.f64 	%fd223, %fd222, %fd94;
	sub.f64 	%fd224, %fd223, %fd95;
	add.f64 	%fd225, %fd224, %fd96;
	add.f64 	%fd226, %fd225, %fd97;
	sub.f64 	%fd227, %fd226, %fd98;
	add.f64 	%fd228, %fd227, %fd99;
	sub.f64 	%fd229, %fd228, %fd100;
	sub.f64 	%fd230, %fd229, %fd101;
	add.f64 	%fd231, %fd230, %fd102;
	add.f64 	%fd232, %fd231, %fd103;
	sub.f64 	%fd233, %fd232, %fd104;
	fma.rn.f64 	%fd234, %fd233, 0d3F5A01A01A01A01A, %fd215;
	sub.f64 	%fd235, %fd177, %fd107;
	add.f64 	%fd236, %fd235, %fd108;
	add.f64 	%fd237, %fd236, %fd113;
	sub.f64 	%fd238, %fd237, %fd114;
	add.f64 	%fd239, %fd238, %fd115;
	sub.f64 	%fd240, %fd239, %fd116;
	fma.rn.f64 	%fd241, %fd240, 0d3F2A01A01A01A01A, %fd234;
	sub.f64 	%fd242, %fd30, %fd29;
	sub.f64 	%fd243, %fd36, %fd35;
	sub.f64 	%fd244, %fd243, %fd38;
	add.f64 	%fd245, %fd37, %fd244;
	add.f64 	%fd246, %fd245, %fd40;
	sub.f64 	%fd247, %fd246, %fd39;
	sub.f64 	%fd248, %fd247, %fd42;
	add.f64 	%fd249, %fd41, %fd248;
	mul.f64 	%fd250, %fd249, 0d3FA8618618618618;
	fma.rn.f64 	%fd251, %fd242, 0d3FB6C16C16C16C17, %fd250;
	sub.f64 	%fd252, %fd129, %fd47;
	add.f64 	%fd253, %fd252, %fd48;
	add.f64 	%fd254, %fd253, %fd49;
	sub.f64 	%fd255, %fd254, %fd50;
	fma.rn.f64 	%fd256, %fd255, 0d3F93813813813814, %fd251;
	sub.f64 	%fd257, %fd55, %fd56;
	fma.rn.f64 	%fd258, %fd257, 0d3F84514514514514, %fd256;
	sub.f64 	%fd259, %fd65, %fd66;
	add.f64 	%fd260, %fd259, %fd67;
	sub.f64 	%fd261, %fd260, %fd68;
	sub.f64 	%fd262, %fd261, %fd69;
	add.f64 	%fd263, %fd262, %fd70;
	sub.f64 	%fd264, %fd263, %fd71;
	add.f64 	%fd265, %fd264, %fd72;
	add.f64 	%fd266, %fd265, %fd73;
	sub.f64 	%fd267, %fd266, %fd74;
	add.f64 	%fd268, %fd267, %fd75;
	sub.f64 	%fd269, %fd268, %fd76;
	sub.f64 	%fd270, %fd269, %fd77;
	add.f64 	%fd271, %fd270, %fd78;
	sub.f64 	%fd272, %fd271, %fd79;
	add.f64 	%fd273, %fd272, %fd80;
	fma.rn.f64 	%fd274, %fd273, 0d3F6A01A01A01A01A, %fd258;
	add.f64 	%fd275, %fd217, %fd89;
	sub.f64 	%fd276, %fd275, %fd90;
	sub.f64 	%fd277, %fd276, %fd91;
	add.f64 	%fd278, %fd277, %fd92;
	add.f64 	%fd279, %fd278, %fd93;
	sub.f64 	%fd280, %fd279, %fd94;
	add.f64 	%fd281, %fd280, %fd95;
	sub.f64 	%fd282, %fd281, %fd96;
	sub.f64 	%fd283, %fd282, %fd97;
	add.f64 	%fd284, %fd283, %fd98;
	add.f64 	%fd285, %fd284, %fd99;
	sub.f64 	%fd286, %fd285, %fd100;
	add.f64 	%fd287, %fd286, %fd101;
	sub.f64 	%fd288, %fd287, %fd102;
	sub.f64 	%fd289, %fd288, %fd103;
	add.f64 	%fd290, %fd289, %fd104;
	fma.rn.f64 	%fd291, %fd290, 0d3F5A01A01A01A01A, %fd274;
	sub.f64 	%fd292, %fd109, %fd110;
	sub.f64 	%fd293, %fd292, %fd111;
	add.f64 	%fd294, %fd293, %fd112;
	add.f64 	%fd295, %fd294, %fd113;
	sub.f64 	%fd296, %fd295, %fd114;
	sub.f64 	%fd297, %fd296, %fd115;
	add.f64 	%fd298, %fd297, %fd116;
	fma.rn.f64 	%fd299, %fd298, 0d3F2A01A01A01A01A, %fd291;
	add.f64 	%fd300, %fd25, %fd26;
	add.f64 	%fd301, %fd300, %fd28;
	add.f64 	%fd302, %fd27, %fd301;
	add.f64 	%fd303, %fd302, %fd30;
	add.f64 	%fd304, %fd29, %fd303;
	fma.rn.f64 	%fd305, %fd19, 0dC018000000000000, %fd304;
	add.f64 	%fd306, %fd31, %fd32;
	add.f64 	%fd307, %fd306, %fd34;
	add.f64 	%fd308, %fd33, %fd307;
	add.f64 	%fd309, %fd308, %fd36;
	add.f64 	%fd310, %fd35, %fd309;
	add.f64 	%fd311, %fd310, %fd38;
	add.f64 	%fd312, %fd37, %fd311;
	add.f64 	%fd313, %fd312, %fd40;
	add.f64 	%fd314, %fd39, %fd313;
	add.f64 	%fd315, %fd314, %fd42;
	add.f64 	%fd316, %fd41, %fd315;
	fma.rn.f64 	%fd317, %fd19, 0dC028000000000000, %fd316;
	fma.rn.f64 	%fd318, %fd317, 0d3FE0000000000000, %fd305;
	mul.f64 	%fd319, %fd318, 0d3FD5555555555555;
	mul.f64 	%fd320, %fd1404, 0d4010000000000000;
	mul.f64 	%fd321, %fd320, %fd19;
	add.f64 	%fd322, %fd19, 0d3FF0000000000000;
	mul.f64 	%fd323, %fd321, %fd322;
	add.f64 	%fd324, %fd19, 0dBFF0000000000000;
	mul.f64 	%fd325, %fd324, %fd323;
	mul.f64 	%fd326, %fd1403, %fd319;
	sub.f64 	%fd327, %fd325, %fd326;
	mul.f64 	%fd328, %fd241, %fd241;
	fma.rn.f64 	%fd329, %fd184, %fd184, %fd328;
	fma.rn.f64 	%fd330, %fd299, %fd299, %fd329;
	sqrt.rn.f64 	%fd331, %fd330;
	setp.lt.f64 	%p5, %fd331, 0d3D719799812DEA11;
	selp.f64 	%fd332, 0d0000000000000000, %fd184, %p5;
	selp.f64 	%fd333, 0d0000000000000000, %fd241, %p5;
	selp.f64 	%fd334, 0d0000000000000000, %fd299, %p5;
	abs.f64 	%fd335, %fd327;
	setp.lt.f64 	%p6, %fd335, 0d3D719799812DEA11;
	selp.f64 	%fd336, 0d0000000000000000, %fd327, %p6;
	cvta.to.global.u64 	%rd73, %rd154;
	add.s64 	%rd74, %rd73, %rd12;
	ld.global.f64 	%fd337, [%rd74];
	cvta.to.global.u64 	%rd75, %rd152;
	add.s64 	%rd76, %rd75, %rd15;
	ld.global.u32 	%r37, [%rd76];
	mul.wide.s32 	%rd77, %r37, 8;
	add.s64 	%rd78, %rd73, %rd77;
	ld.global.f64 	%fd338, [%rd78];
	mul.wide.s32 	%rd79, %r60, 4;
	add.s64 	%rd80, %rd76, %rd79;
	ld.global.u32 	%r38, [%rd80];
	mul.wide.s32 	%rd81, %r38, 8;
	add.s64 	%rd82, %rd73, %rd81;
	ld.global.f64 	%fd339, [%rd82];
	add.s64 	%rd83, %rd80, %rd79;
	ld.global.u32 	%r39, [%rd83];
	mul.wide.s32 	%rd84, %r39, 8;
	add.s64 	%rd85, %rd73, %rd84;
	ld.global.f64 	%fd340, [%rd85];
	add.s64 	%rd86, %rd83, %rd79;
	ld.global.u32 	%r40, [%rd86];
	mul.wide.s32 	%rd87, %r40, 8;
	add.s64 	%rd88, %rd73, %rd87;
	ld.global.f64 	%fd341, [%rd88];
	add.s64 	%rd89, %rd86, %rd79;
	ld.global.u32 	%r41, [%rd89];
	mul.wide.s32 	%rd90, %r41, 8;
	add.s64 	%rd91, %rd73, %rd90;
	ld.global.f64 	%fd342, [%rd91];
	add.s64 	%rd92, %rd89, %rd79;
	ld.global.u32 	%r42, [%rd92];
	mul.wide.s32 	%rd93, %r42, 8;
	add.s64 	%rd94, %rd73, %rd93;
	ld.global.f64 	%fd343, [%rd94];
	add.s64 	%rd95, %rd92, %rd79;
	ld.global.u32 	%r43, [%rd95];
	mul.wide.s32 	%rd96, %r43, 8;
	add.s64 	%rd97, %rd73, %rd96;
	ld.global.f64 	%fd344, [%rd97];
	add.s64 	%rd98, %rd95, %rd79;
	ld.global.u32 	%r44, [%rd98];
	mul.wide.s32 	%rd99, %r44, 8;
	add.s64 	%rd100, %rd73, %rd99;
	ld.global.f64 	%fd345, [%rd100];
	add.s64 	%rd101, %rd98, %rd79;
	ld.global.u32 	%r45, [%rd101];
	mul.wide.s32 	%rd102, %r45, 8;
	add.s64 	%rd103, %rd73, %rd102;
	ld.global.f64 	%fd346, [%rd103];
	add.s64 	%rd104, %rd101, %rd79;
	ld.global.u32 	%r46, [%rd104];
	mul.wide.s32 	%rd105, %r46, 8;
	add.s64 	%rd106, %rd73, %rd105;
	ld.global.f64 	%fd347, [%rd106];
	add.s64 	%rd107, %rd104, %rd79;
	ld.global.u32 	%r47, [%rd107];
	mul.wide.s32 	%rd108, %r47, 8;
	add.s64 	%rd109, %rd73, %rd108;
	ld.global.f64 	%fd348, [%rd109];
	add.s64 	%rd110, %rd107, %rd79;
	ld.global.u32 	%r48, [%rd110];
	mul.wide.s32 	%rd111, %r48, 8;
	add.s64 	%rd112, %rd73, %rd111;
	ld.global.f64 	%fd349, [%rd112];
	add.s64 	%rd113, %rd110, %rd79;
	ld.global.u32 	%r49, [%rd113];
	mul.wide.s32 	%rd114, %r49, 8;
	add.s64 	%rd115, %rd73, %rd114;
	ld.global.f64 	%fd350, [%rd115];
	add.s64 	%rd116, %rd113, %rd79;
	ld.global.u32 	%r50, [%rd116];
	mul.wide.s32 	%rd117, %r50, 8;
	add.s64 	%rd118, %rd73, %rd117;
	ld.global.f64 	%fd351, [%rd118];
	add.s64 	%rd119, %rd116, %rd79;
	ld.global.u32 	%r51, [%rd119];
	mul.wide.s32 	%rd120, %r51, 8;
	add.s64 	%rd121, %rd73, %rd120;
	ld.global.f64 	%fd352, [%rd121];
	add.s64 	%rd122, %rd119, %rd79;
	ld.global.u32 	%r52, [%rd122];
	mul.wide.s32 	%rd123, %r52, 8;
	add.s64 	%rd124, %rd73, %rd123;
	ld.global.f64 	%fd353, [%rd124];
	add.s64 	%rd125, %rd122, %rd79;
	ld.global.u32 	%r53, [%rd125];
	mul.wide.s32 	%rd126, %r53, 8;
	add.s64 	%rd127, %rd73, %rd126;
	ld.global.f64 	%fd354, [%rd127];
	add.s64 	%rd128, %rd125, %rd79;
	ld.global.u32 	%r54, [%rd128];
	mul.wide.s32 	%rd129, %r54, 8;
	add.s64 	%rd130, %rd73, %rd129;
	ld.global.f64 	%fd355, [%rd130];
	mov.f64 	%fd356, 0d4008000000000000;
	div.rn.f64 	%fd357, %fd356, %fd16;
	sub.f64 	%fd358, %fd338, %fd339;
	add.f64 	%fd359, %fd358, %fd344;
	sub.f64 	%fd360, %fd359, %fd345;
	add.f64 	%fd361, %fd360, %fd346;
	sub.f64 	%fd362, %fd361, %fd347;
	add.f64 	%fd363, %fd362, %fd348;
	sub.f64 	%fd364, %fd363, %fd349;
	add.f64 	%fd365, %fd364, %fd350;
	sub.f64 	%fd366, %fd365, %fd351;
	fma.rn.f64 	%fd367, %fd336, %fd332, %fd1406;
	mul.f64 	%fd368, %fd367, 0d3FE0000000000000;
	div.rn.f64 	%fd369, %fd368, 0d4008000000000000;
	add.f64 	%fd370, %fd369, %fd366;
	mul.f64 	%fd371, %fd357, %fd370;
	sub.f64 	%fd372, %fd340, %fd341;
	add.f64 	%fd373, %fd372, %fd344;
	sub.f64 	%fd374, %fd373, %fd345;
	sub.f64 	%fd375, %fd374, %fd346;
	add.f64 	%fd376, %fd375, %fd347;
	add.f64 	%fd377, %fd376, %fd352;
	sub.f64 	%fd378, %fd377, %fd353;
	add.f64 	%fd379, %fd378, %fd354;
	sub.f64 	%fd380, %fd379, %fd355;
	fma.rn.f64 	%fd381, %fd336, %fd333, %fd1407;
	mul.f64 	%fd382, %fd381, 0d3FE0000000000000;
	div.rn.f64 	%fd383, %fd382, 0d4008000000000000;
	add.f64 	%fd384, %fd383, %fd380;
	mul.f64 	%fd385, %fd357, %fd384;
	sub.f64 	%fd386, %fd342, %fd343;
	add.f64 	%fd387, %fd386, %fd348;
	sub.f64 	%fd388, %fd387, %fd349;
	sub.f64 	%fd389, %fd388, %fd350;
	add.f64 	%fd390, %fd389, %fd351;
	add.f64 	%fd391, %fd390, %fd352;
	sub.f64 	%fd392, %fd391, %fd353;
	sub.f64 	%fd393, %fd392, %fd354;
	add.f64 	%fd394, %fd393, %fd355;
	fma.rn.f64 	%fd395, %fd336, %fd334, %fd1408;
	mul.f64 	%fd396, %fd395, 0d3FE0000000000000;
	div.rn.f64 	%fd397, %fd396, 0d4008000000000000;
	add.f64 	%fd398, %fd397, %fd394;
	mul.f64 	%fd399, %fd357, %fd398;
	add.f64 	%fd400, %fd337, %fd339;
	add.f64 	%fd401, %fd338, %fd400;
	add.f64 	%fd402, %fd401, %fd341;
	add.f64 	%fd403, %fd340, %fd402;
	add.f64 	%fd404, %fd403, %fd343;
	add.f64 	%fd405, %fd342, %fd404;
	add.f64 	%fd406, %fd405, %fd345;
	add.f64 	%fd407, %fd344, %fd406;
	add.f64 	%fd408, %fd407, %fd347;
	add.f64 	%fd409, %fd346, %fd408;
	add.f64 	%fd410, %fd409, %fd349;
	add.f64 	%fd411, %fd348, %fd410;
	add.f64 	%fd412, %fd411, %fd351;
	add.f64 	%fd413, %fd350, %fd412;
	add.f64 	%fd414, %fd413, %fd353;
	add.f64 	%fd415, %fd352, %fd414;
	add.f64 	%fd416, %fd415, %fd355;
	add.f64 	%fd417, %fd354, %fd416;
	mul.f64 	%fd418, %fd332, %fd371;
	mul.f64 	%fd419, %fd333, %fd385;
	add.f64 	%fd420, %fd418, %fd419;
	mul.f64 	%fd421, %fd334, %fd399;
	add.f64 	%fd422, %fd421, %fd420;
	fma.rn.f64 	%fd423, %fd1, %fd422, %fd417;
	mul.f64 	%fd424, %fd423, 0d3FD5555555555555;
	mul.f64 	%fd425, %fd1406, %fd371;
	mul.f64 	%fd426, %fd1407, %fd385;
	add.f64 	%fd427, %fd425, %fd426;
	mul.f64 	%fd428, %fd1408, %fd399;
	add.f64 	%fd429, %fd428, %fd427;
	mul.f64 	%fd430, %fd429, 0d3FD0000000000000;
	mul.f64 	%fd431, %fd371, %fd371;
	add.f64 	%fd432, %fd431, 0dBFE5555555555555;
	mul.f64 	%fd433, %fd385, %fd385;
	add.f64 	%fd434, %fd432, %fd433;
	mul.f64 	%fd435, %fd399, %fd399;
	add.f64 	%fd436, %fd435, %fd434;
	mul.f64 	%fd437, %fd436, %fd430;
	sub.f64 	%fd438, %fd424, %fd437;
	mul.f64 	%fd439, %fd16, 0dBFC5555555555555;
	add.f64 	%fd440, %fd431, %fd433;
	add.f64 	%fd441, %fd435, %fd440;
	fma.rn.f64 	%fd442, %fd439, %fd441, %fd438;
	neg.f64 	%fd443, %fd371;
	mul.f64 	%fd444, %fd332, %fd443;
	sub.f64 	%fd445, %fd444, %fd419;
	sub.f64 	%fd446, %fd445, %fd421;
	mul.f64 	%fd447, %fd446, 0dBFE0000000000000;
	sub.f64 	%fd448, %fd1397, %fd1399;
	mul.f64 	%fd449, %fd448, 0d3FB5555555555555;
	mul.f64 	%fd450, %fd449, %fd441;
	fma.rn.f64 	%fd451, %fd441, 0dBFE0000000000000, 0d3FD5555555555555;
	mul.f64 	%fd452, %fd336, %fd451;
	sub.f64 	%fd453, %fd452, %fd450;
	fma.rn.f64 	%fd454, %fd447, %fd453, %fd442;
	mul.f64 	%fd455, %fd423, 0d3FAC71C71C71C71C;
	mul.f64 	%fd456, %fd16, 0d3FB5555555555555;
	mul.f64 	%fd457, %fd371, 0dC000000000000000;
	add.f64 	%fd458, %fd457, %fd431;
	add.f64 	%fd459, %fd458, %fd433;
	add.f64 	%fd460, %fd435, %fd459;
	mul.f64 	%fd461, %fd460, 0d3FD5555555555555;
	sub.f64 	%fd462, %fd461, %fd431;
	mul.f64 	%fd463, %fd456, %fd462;
	sub.f64 	%fd464, %fd455, %fd463;
	add.f64 	%fd465, %fd371, 0dBFF0000000000000;
	fma.rn.f64 	%fd466, %fd1406, %fd465, %fd426;
	add.f64 	%fd467, %fd428, %fd466;
	mul.f64 	%fd468, %fd467, 0d3FC0000000000000;
	mov.f64 	%fd469, 0dBFCC71C71C71C71C;
	sub.f64 	%fd470, %fd469, %fd431;
	add.f64 	%fd471, %fd470, %fd461;
	mul.f64 	%fd472, %fd468, %fd471;
	sub.f64 	%fd473, %fd464, %fd472;
	sub.f64 	%fd474, %fd332, %fd418;
	sub.f64 	%fd475, %fd474, %fd419;
	sub.f64 	%fd476, %fd475, %fd421;
	mul.f64 	%fd477, %fd476, 0d3FB0000000000000;
	add.f64 	%fd478, %fd336, %fd336;
	mul.f64 	%fd479, %fd478, %fd371;
	mul.f64 	%fd480, %fd371, %fd479;
	sub.f64 	%fd481, %fd1399, %fd1397;
	mul.f64 	%fd482, %fd481, %fd371;
	mul.f64 	%fd483, %fd478, %fd460;
	fma.rn.f64 	%fd484, %fd371, %fd482, %fd483;
	mul.f64 	%fd485, %fd484, 0d3FD5555555555555;
	sub.f64 	%fd486, %fd480, %fd485;
	mul.f64 	%fd487, %fd336, 0d4010000000000000;
	mul.f64 	%fd488, %fd448, %fd460;
	sub.f64 	%fd489, %fd487, %fd488;
	fma.rn.f64 	%fd490, %fd489, 0d3FBC71C71C71C71C, %fd486;
	mul.f64 	%fd491, %fd477, %fd490;
	sub.f64 	%fd492, %fd473, %fd491;
	add.f64 	%fd493, %fd371, %fd371;
	add.f64 	%fd494, %fd493, %fd431;
	add.f64 	%fd495, %fd494, %fd433;
	add.f64 	%fd496, %fd435, %fd495;
	mul.f64 	%fd497, %fd496, 0d3FD5555555555555;
	sub.f64 	%fd498, %fd497, %fd431;
	mul.f64 	%fd499, %fd456, %fd498;
	sub.f64 	%fd500, %fd455, %fd499;
	add.f64 	%fd501, %fd1406, %fd425;
	add.f64 	%fd502, %fd501, %fd426;
	add.f64 	%fd503, %fd428, %fd502;
	mul.f64 	%fd504, %fd503, 0d3FC0000000000000;
	add.f64 	%fd505, %fd470, %fd497;
	mul.f64 	%fd506, %fd504, %fd505;
	sub.f64 	%fd507, %fd500, %fd506;
	add.f64 	%fd508, %fd332, %fd418;
	add.f64 	%fd509, %fd508, %fd419;
	add.f64 	%fd510, %fd421, %fd509;
	mul.f64 	%fd511, %fd510, 0d3FB0000000000000;
	mul.f64 	%fd512, %fd336, 0dC000000000000000;
	mul.f64 	%fd513, %fd512, %fd371;
	mul.f64 	%fd514, %fd336, 0dC010000000000000;
	sub.f64 	%fd515, %fd457, %fd431;
	sub.f64 	%fd516, %fd515, %fd433;
	sub.f64 	%fd517, %fd516, %fd435;
	fma.rn.f64 	%fd518, %fd1399, %fd517, %fd514;
	fma.rn.f64 	%fd519, %fd1397, %fd496, %fd518;
	mul.f64 	%fd520, %fd519, 0d3FBC71C71C71C71C;
	fma.rn.f64 	%fd521, %fd371, %fd513, %fd520;
	mul.f64 	%fd522, %fd371, %fd493;
	fma.rn.f64 	%fd523, %fd371, 0d4010000000000000, %fd522;
	add.f64 	%fd524, %fd385, %fd385;
	mul.f64 	%fd525, %fd385, %fd524;
	add.f64 	%fd526, %fd523, %fd525;
	add.f64 	%fd527, %fd399, %fd399;
	fma.rn.f64 	%fd528, %fd399, %fd527, %fd526;
	mul.f64 	%fd529, %fd336, %fd528;
	fma.rn.f64 	%fd530, %fd371, %fd482, %fd529;
	fma.rn.f64 	%fd531, %fd530, 0d3FD5555555555555, %fd521;
	mul.f64 	%fd532, %fd511, %fd531;
	sub.f64 	%fd533, %fd507, %fd532;
	sub.f64 	%fd534, %fd431, %fd524;
	add.f64 	%fd535, %fd433, %fd534;
	add.f64 	%fd536, %fd435, %fd535;
	mul.f64 	%fd537, %fd536, 0d3FD5555555555555;
	sub.f64 	%fd538, %fd537, %fd433;
	mul.f64 	%fd539, %fd456, %fd538;
	sub.f64 	%fd540, %fd455, %fd539;
	add.f64 	%fd541, %fd385, 0dBFF0000000000000;
	mul.f64 	%fd542, %fd1407, %fd541;
	add.f64 	%fd543, %fd425, %fd542;
	add.f64 	%fd544, %fd428, %fd543;
	mul.f64 	%fd545, %fd544, 0d3FC0000000000000;
	sub.f64 	%fd546, %fd469, %fd433;
	add.f64 	%fd547, %fd546, %fd537;
	mul.f64 	%fd548, %fd545, %fd547;
	sub.f64 	%fd549, %fd540, %fd548;
	sub.f64 	%fd550, %fd333, %fd418;
	sub.f64 	%fd551, %fd550, %fd419;
	sub.f64 	%fd552, %fd551, %fd421;
	mul.f64 	%fd553, %fd552, 0d3FB0000000000000;
	mul.f64 	%fd554, %fd478, %fd385;
	mul.f64 	%fd555, %fd385, %fd554;
	mul.f64 	%fd556, %fd481, %fd385;
	mul.f64 	%fd557, %fd478, %fd536;
	fma.rn.f64 	%fd558, %fd385, %fd556, %fd557;
	mul.f64 	%fd559, %fd558, 0d3FD5555555555555;
	sub.f64 	%fd560, %fd555, %fd559;
	mul.f64 	%fd561, %fd448, %fd536;
	sub.f64 	%fd562, %fd487, %fd561;
	fma.rn.f64 	%fd563, %fd562, 0d3FBC71C71C71C71C, %fd560;
	mul.f64 	%fd564, %fd553, %fd563;
	sub.f64 	%fd565, %fd549, %fd564;
	add.f64 	%fd566, %fd431, %fd524;
	add.f64 	%fd567, %fd433, %fd566;
	add.f64 	%fd568, %fd435, %fd567;
	mul.f64 	%fd569, %fd568, 0d3FD5555555555555;
	sub.f64 	%fd570, %fd569, %fd433;
	mul.f64 	%fd571, %fd456, %fd570;
	sub.f64 	%fd572, %fd455, %fd571;
	add.f64 	%fd573, %fd1407, %fd425;
	add.f64 	%fd574, %fd573, %fd426;
	add.f64 	%fd575, %fd428, %fd574;
	mul.f64 	%fd576, %fd575, 0d3FC0000000000000;
	add.f64 	%fd577, %fd546, %fd569;
	mul.f64 	%fd578, %fd576, %fd577;
	sub.f64 	%fd579, %fd572, %fd578;
	add.f64 	%fd580, %fd333, %fd418;
	add.f64 	%fd581, %fd580, %fd419;
	add.f64 	%fd582, %fd421, %fd581;
	mul.f64 	%fd583, %fd582, 0d3FB0000000000000;
	mul.f64 	%fd584, %fd512, %fd385;
	mul.f64 	%fd585, %fd371, %fd443;
	sub.f64 	%fd586, %fd585, %fd524;
	sub.f64 	%fd587, %fd586, %fd433;
	sub.f64 	%fd588, %fd587, %fd435;
	fma.rn.f64 	%fd589, %fd1399, %fd588, %fd514;
	fma.rn.f64 	%fd590, %fd1397, %fd568, %fd589;
	mul.f64 	%fd591, %fd590, 0d3FBC71C71C71C71C;
	fma.rn.f64 	%fd592, %fd385, %fd584, %fd591;
	mul.f64 	%fd593, %fd385, 0d4010000000000000;
	fma.rn.f64 	%fd594, %fd371, %fd493, %fd593;
	add.f64 	%fd595, %fd594, %fd525;
	fma.rn.f64 	%fd596, %fd399, %fd527, %fd595;
	mul.f64 	%fd597, %fd336, %fd596;
	fma.rn.f64 	%fd598, %fd385, %fd556, %fd597;
	fma.rn.f64 	%fd599, %fd598, 0d3FD5555555555555, %fd592;
	mul.f64 	%fd600, %fd583, %fd599;
	sub.f64 	%fd601, %fd579, %fd600;
	add.f64 	%fd602, %fd399, 0dC000000000000000;
	mul.f64 	%fd603, %fd399, %fd602;
	add.f64 	%fd604, %fd440, %fd603;
	mul.f64 	%fd605, %fd604, 0d3FD5555555555555;
	sub.f64 	%fd606, %fd605, %fd435;
	mul.f64 	%fd607, %fd456, %fd606;
	sub.f64 	%fd608, %fd455, %fd607;
	add.f64 	%fd609, %fd399, 0dBFF0000000000000;
	mul.f64 	%fd610, %fd1408, %fd609;
	add.f64 	%fd611, %fd427, %fd610;
	mul.f64 	%fd612, %fd611, 0d3FC0000000000000;
	sub.f64 	%fd613, %fd469, %fd435;
	add.f64 	%fd614, %fd613, %fd605;
	mul.f64 	%fd615, %fd612, %fd614;
	sub.f64 	%fd616, %fd608, %fd615;
	mul.f64 	%fd617, %fd334, %fd609;
	add.f64 	%fd618, %fd420, %fd617;
	mul.f64 	%fd619, %fd618, 0d3FB0000000000000;
	mul.f64 	%fd620, %fd512, %fd399;
	sub.f64 	%fd621, %fd585, %fd433;
	mov.f64 	%fd622, 0d4000000000000000;
	sub.f64 	%fd623, %fd622, %fd399;
	fma.rn.f64 	%fd624, %fd399, %fd623, %fd621;
	fma.rn.f64 	%fd625, %fd1399, %fd624, %fd514;
	fma.rn.f64 	%fd626, %fd1397, %fd604, %fd625;
	mul.f64 	%fd627, %fd626, 0d3FBC71C71C71C71C;
	fma.rn.f64 	%fd628, %fd399, %fd620, %fd627;
	mul.f64 	%fd629, %fd481, %fd399;
	fma.rn.f64 	%fd630, %fd371, %fd493, %fd525;
	add.f64 	%fd631, %fd527, 0dC010000000000000;
	fma.rn.f64 	%fd632, %fd399, %fd631, %fd630;
	mul.f64 	%fd633, %fd336, %fd632;
	fma.rn.f64 	%fd634, %fd399, %fd629, %fd633;
	fma.rn.f64 	%fd635, %fd634, 0d3FD5555555555555, %fd628;
	mul.f64 	%fd636, %fd619, %fd635;
	sub.f64 	%fd637, %fd616, %fd636;
	add.f64 	%fd638, %fd399, 0d4000000000000000;
	mul.f64 	%fd639, %fd399, %fd638;
	add.f64 	%fd640, %fd440, %fd639;
	mul.f64 	%fd641, %fd640, 0d3FD5555555555555;
	sub.f64 	%fd642, %fd641, %fd435;
	mul.f64 	%fd643, %fd456, %fd642;
	sub.f64 	%fd644, %fd455, %fd643;
	add.f64 	%fd645, %fd1408, %fd425;
	add.f64 	%fd646, %fd645, %fd426;
	add.f64 	%fd647, %fd428, %fd646;
	mul.f64 	%fd648, %fd647, 0d3FC0000000000000;
	add.f64 	%fd649, %fd613, %fd641;
	mul.f64 	%fd650, %fd648, %fd649;
	sub.f64 	%fd651, %fd644, %fd650;
	add.f64 	%fd652, %fd334, %fd418;
	add.f64 	%fd653, %fd652, %fd419;
	add.f64 	%fd654, %fd421, %fd653;
	mul.f64 	%fd655, %fd654, 0d3FB0000000000000;
	mov.f64 	%fd656, 0dC000000000000000;
	sub.f64 	%fd657, %fd656, %fd399;
	fma.rn.f64 	%fd658, %fd399, %fd657, %fd621;
	fma.rn.f64 	%fd659, %fd1399, %fd658, %fd514;
	fma.rn.f64 	%fd660, %fd1397, %fd640, %fd659;
	mul.f64 	%fd661, %fd660, 0d3FBC71C71C71C71C;
	fma.rn.f64 	%fd662, %fd399, %fd620, %fd661;
	add.f64 	%fd663, %fd527, 0d4010000000000000;
	fma.rn.f64 	%fd664, %fd399, %fd663, %fd630;
	mul.f64 	%fd665, %fd336, %fd664;
	fma.rn.f64 	%fd666, %fd399, %fd629, %fd665;
	fma.rn.f64 	%fd667, %fd666, 0d3FD5555555555555, %fd662;
	mul.f64 	%fd668, %fd655, %fd667;
	sub.f64 	%fd669, %fd651, %fd668;
	mul.f64 	%fd670, %fd423, 0d3F9C71C71C71C71C;
	mul.f64 	%fd671, %fd16, 0d3FA5555555555555;
	add.f64 	%fd672, %fd371, %fd385;
	sub.f64 	%fd673, %fd458, %fd524;
	add.f64 	%fd674, %fd433, %fd673;
	add.f64 	%fd675, %fd435, %fd674;
	mul.f64 	%fd676, %fd675, 0d3FD5555555555555;
	mul.f64 	%fd677, %fd672, %fd672;
	sub.f64 	%fd678, %fd676, %fd677;
	mul.f64 	%fd679, %fd671, %fd678;
	sub.f64 	%fd680, %fd670, %fd679;
	fma.rn.f64 	%fd681, %fd1406, %fd465, %fd542;
	add.f64 	%fd682, %fd428, %fd681;
	mul.f64 	%fd683, %fd682, 0d3FB0000000000000;
	mul.f64 	%fd684, %fd493, %fd385;
	sub.f64 	%fd685, %fd470, %fd684;
	sub.f64 	%fd686, %fd685, %fd433;
	add.f64 	%fd687, %fd686, %fd676;
	mul.f64 	%fd688, %fd683, %fd687;
	sub.f64 	%fd689, %fd680, %fd688;
	add.f64 	%fd690, %fd332, %fd333;
	sub.f64 	%fd691, %fd690, %fd418;
	sub.f64 	%fd692, %fd691, %fd419;
	sub.f64 	%fd693, %fd692, %fd421;
	mul.f64 	%fd694, %fd693, 0d3FA0000000000000;
	mul.f64 	%fd695, %fd478, %fd672;
	mul.f64 	%fd696, %fd672, %fd695;
	mul.f64 	%fd697, %fd448, %fd672;
	mul.f64 	%fd698, %fd672, %fd697;
	mul.f64 	%fd699, %fd478, %fd675;
	sub.f64 	%fd700, %fd698, %fd699;
	fma.rn.f64 	%fd701, %fd700, 0d3FD5555555555555, %fd696;
	mul.f64 	%fd702, %fd448, %fd675;
	sub.f64 	%fd703, %fd487, %fd702;
	fma.rn.f64 	%fd704, %fd703, 0d3FBC71C71C71C71C, %fd701;
	mul.f64 	%fd705, %fd694, %fd704;
	sub.f64 	%fd706, %fd689, %fd705;
	add.f64 	%fd707, %fd494, %fd524;
	add.f64 	%fd708, %fd433, %fd707;
	add.f64 	%fd709, %fd435, %fd708;
	mul.f64 	%fd710, %fd709, 0d3FD5555555555555;
	sub.f64 	%fd711, %fd710, %fd677;
	mul.f64 	%fd712, %fd671, %fd711;
	sub.f64 	%fd713, %fd670, %fd712;
	add.f64 	%fd714, %fd1406, %fd1407;
	add.f64 	%fd715, %fd714, %fd425;
	add.f64 	%fd716, %fd715, %fd426;
	add.f64 	%fd717, %fd428, %fd716;
	mul.f64 	%fd718, %fd717, 0d3FB0000000000000;
	add.f64 	%fd719, %fd686, %fd710;
	mul.f64 	%fd720, %fd718, %fd719;
	sub.f64 	%fd721, %fd713, %fd720;
	add.f64 	%fd722, %fd371, 0d3FF0000000000000;
	neg.f64 	%fd723, %fd722;
	mul.f64 	%fd724, %fd332, %fd723;
	add.f64 	%fd725, %fd385, 0d3FF0000000000000;
	mul.f64 	%fd726, %fd333, %fd725;
	sub.f64 	%fd727, %fd724, %fd726;
	sub.f64 	%fd728, %fd727, %fd421;
	mul.f64 	%fd729, %fd728, 0d3FA0000000000000;
	mul.f64 	%fd730, %fd478, %fd709;
	sub.f64 	%fd731, %fd730, %fd698;
	mul.f64 	%fd732, %fd731, 0d3FD5555555555555;
	sub.f64 	%fd733, %fd696, %fd732;
	mul.f64 	%fd734, %fd448, %fd709;
	sub.f64 	%fd735, %fd487, %fd734;
	fma.rn.f64 	%fd736, %fd735, 0d3FBC71C71C71C71C, %fd733;
	mul.f64 	%fd737, %fd729, %fd736;
	sub.f64 	%fd738, %fd721, %fd737;
	sub.f64 	%fd739, %fd371, %fd385;
	add.f64 	%fd740, %fd458, %fd524;
	add.f64 	%fd741, %fd433, %fd740;
	add.f64 	%fd742, %fd435, %fd741;
	mul.f64 	%fd743, %fd742, 0d3FD5555555555555;
	mul.f64 	%fd744, %fd739, %fd739;
	sub.f64 	%fd745, %fd743, %fd744;
	mul.f64 	%fd746, %fd671, %fd745;
	sub.f64 	%fd747, %fd670, %fd746;
	fma.rn.f64 	%fd748, %fd1406, %fd465, %fd1407;
	add.f64 	%fd749, %fd748, %fd426;
	add.f64 	%fd750, %fd428, %fd749;
	mul.f64 	%fd751, %fd750, 0d3FB0000000000000;
	add.f64 	%fd752, %fd470, %fd684;
	sub.f64 	%fd753, %fd752, %fd433;
	add.f64 	%fd754, %fd753, %fd743;
	mul.f64 	%fd755, %fd751, %fd754;
	sub.f64 	%fd756, %fd747, %fd755;
	sub.f64 	%fd757, %fd474, %fd726;
	sub.f64 	%fd758, %fd757, %fd421;
	mul.f64 	%fd759, %fd758, 0d3FA0000000000000;
	mul.f64 	%fd760, %fd478, %fd739;
	mul.f64 	%fd761, %fd739, %fd760;
	mul.f64 	%fd762, %fd448, %fd739;
	mul.f64 	%fd763, %fd478, %fd742;
	mul.f64 	%fd764, %fd739, %fd762;
	sub.f64 	%fd765, %fd763, %fd764;
	mul.f64 	%fd766, %fd765, 0d3FD5555555555555;
	sub.f64 	%fd767, %fd761, %fd766;
	mul.f64 	%fd768, %fd448, %fd742;
	sub.f64 	%fd769, %fd487, %fd768;
	fma.rn.f64 	%fd770, %fd769, 0d3FBC71C71C71C71C, %fd767;
	mul.f64 	%fd771, %fd759, %fd770;
	sub.f64 	%fd772, %fd756, %fd771;
	sub.f64 	%fd773, %fd494, %fd524;
	add.f64 	%fd774, %fd433, %fd773;
	add.f64 	%fd775, %fd435, %fd774;
	mul.f64 	%fd776, %fd775, 0d3FD5555555555555;
	sub.f64 	%fd777, %fd776, %fd744;
	mul.f64 	%fd778, %fd671, %fd777;
	sub.f64 	%fd779, %fd670, %fd778;
	fma.rn.f64 	%fd780, %fd1406, %fd722, %fd542;
	add.f64 	%fd781, %fd428, %fd780;
	mul.f64 	%fd782, %fd781, 0d3FB0000000000000;
	add.f64 	%fd783, %fd753, %fd776;
	mul.f64 	%fd784, %fd782, %fd783;
	sub.f64 	%fd785, %fd779, %fd784;
	mul.f64 	%fd786, %fd332, %fd722;
	sub.f64 	%fd787, %fd333, %fd786;
	sub.f64 	%fd788, %fd787, %fd419;
	sub.f64 	%fd789, %fd788, %fd421;
	mul.f64 	%fd790, %fd789, 0d3FA0000000000000;
	mul.f64 	%fd791, %fd478, %fd775;
	sub.f64 	%fd792, %fd791, %fd764;
	mul.f64 	%fd793, %fd792, 0d3FD5555555555555;
	sub.f64 	%fd794, %fd761, %fd793;
	mul.f64 	%fd795, %fd448, %fd775;
	sub.f64 	%fd796, %fd487, %fd795;
	fma.rn.f64 	%fd797, %fd796, 0d3FBC71C71C71C71C, %fd794;
	mul.f64 	%fd798, %fd790, %fd797;
	sub.f64 	%fd799, %fd785, %fd798;
	add.f64 	%fd800, %fd371, %fd399;
	add.f64 	%fd801, %fd459, %fd603;
	mul.f64 	%fd802, %fd801, 0d3FD5555555555555;
	mul.f64 	%fd803, %fd800, %fd800;
	sub.f64 	%fd804, %fd802, %fd803;
	mul.f64 	%fd805, %fd671, %fd804;
	sub.f64 	%fd806, %fd670, %fd805;
	add.f64 	%fd807, %fd466, %fd610;
	mul.f64 	%fd808, %fd807, 0d3FB0000000000000;
	mul.f64 	%fd809, %fd493, %fd399;
	sub.f64 	%fd810, %fd470, %fd809;
	sub.f64 	%fd811, %fd810, %fd435;
	add.f64 	%fd812, %fd811, %fd802;
	mul.f64 	%fd813, %fd808, %fd812;
	sub.f64 	%fd814, %fd806, %fd813;
	add.f64 	%fd815, %fd332, %fd334;
	sub.f64 	%fd816, %fd815, %fd418;
	sub.f64 	%fd817, %fd816, %fd419;
	sub.f64 	%fd818, %fd817, %fd421;
	mul.f64 	%fd819, %fd818, 0d3FA0000000000000;
	mul.f64 	%fd820, %fd478, %fd800;
	mul.f64 	%fd821, %fd800, %fd820;
	mul.f64 	%fd822, %fd448, %fd800;
	mul.f64 	%fd823, %fd800, %fd822;
	mul.f64 	%fd824, %fd478, %fd801;
	sub.f64 	%fd825, %fd823, %fd824;
	fma.rn.f64 	%fd826, %fd825, 0d3FD5555555555555, %fd821;
	mul.f64 	%fd827, %fd448, %fd801;
	sub.f64 	%fd828, %fd487, %fd827;
	fma.rn.f64 	%fd829, %fd828, 0d3FBC71C71C71C71C, %fd826;
	mul.f64 	%fd830, %fd819, %fd829;
	sub.f64 	%fd831, %fd814, %fd830;
	add.f64 	%fd832, %fd495, %fd639;
	mul.f64 	%fd833, %fd832, 0d3FD5555555555555;
	sub.f64 	%fd834, %fd833, %fd803;
	mul.f64 	%fd835, %fd671, %fd834;
	sub.f64 	%fd836, %fd670, %fd835;
	add.f64 	%fd837, %fd1406, %fd1408;
	add.f64 	%fd838, %fd837, %fd425;
	add.f64 	%fd839, %fd838, %fd426;
	add.f64 	%fd840, %fd428, %fd839;
	mul.f64 	%fd841, %fd840, 0d3FB0000000000000;
	add.f64 	%fd842, %fd811, %fd833;
	mul.f64 	%fd843, %fd841, %fd842;
	sub.f64 	%fd844, %fd836, %fd843;
	sub.f64 	%fd845, %fd724, %fd419;
	add.f64 	%fd846, %fd399, 0d3FF0000000000000;
	mul.f64 	%fd847, %fd334, %fd846;
	sub.f64 	%fd848, %fd845, %fd847;
	mul.f64 	%fd849, %fd848, 0d3FA0000000000000;
	mul.f64 	%fd850, %fd478, %fd832;
	sub.f64 	%fd851, %fd850, %fd823;
	mul.f64 	%fd852, %fd851, 0d3FD5555555555555;
	sub.f64 	%fd853, %fd821, %fd852;
	mul.f64 	%fd854, %fd448, %fd832;
	sub.f64 	%fd855, %fd487, %fd854;
	fma.rn.f64 	%fd856, %fd855, 0d3FBC71C71C71C71C, %fd853;
	mul.f64 	%fd857, %fd849, %fd856;
	sub.f64 	%fd858, %fd844, %fd857;
	sub.f64 	%fd859, %fd371, %fd399;
	add.f64 	%fd860, %fd459, %fd639;
	mul.f64 	%fd861, %fd860, 0d3FD5555555555555;
	mul.f64 	%fd862, %fd859, %fd859;
	sub.f64 	%fd863, %fd861, %fd862;
	mul.f64 	%fd864, %fd671, %fd863;
	sub.f64 	%fd865, %fd670, %fd864;
	fma.rn.f64 	%fd866, %fd1406, %fd465, %fd1408;
	add.f64 	%fd867, %fd866, %fd426;
	add.f64 	%fd868, %fd428, %fd867;
	mul.f64 	%fd869, %fd868, 0d3FB0000000000000;
	add.f64 	%fd870, %fd470, %fd809;
	sub.f64 	%fd871, %fd870, %fd435;
	add.f64 	%fd872, %fd871, %fd861;
	mul.f64 	%fd873, %fd869, %fd872;
	sub.f64 	%fd874, %fd865, %fd873;
	sub.f64 	%fd875, %fd475, %fd847;
	mul.f64 	%fd876, %fd875, 0d3FA0000000000000;
	mul.f64 	%fd877, %fd478, %fd859;
	mul.f64 	%fd878, %fd859, %fd877;
	mul.f64 	%fd879, %fd448, %fd859;
	mul.f64 	%fd880, %fd478, %fd860;
	mul.f64 	%fd881, %fd859, %fd879;
	sub.f64 	%fd882, %fd880, %fd881;
	mul.f64 	%fd883, %fd882, 0d3FD5555555555555;
	sub.f64 	%fd884, %fd878, %fd883;
	mul.f64 	%fd885, %fd448, %fd860;
	sub.f64 	%fd886, %fd487, %fd885;
	fma.rn.f64 	%fd887, %fd886, 0d3FBC71C71C71C71C, %fd884;
	mul.f64 	%fd888, %fd876, %fd887;
	sub.f64 	%fd889, %fd874, %fd888;
	add.f64 	%fd890, %fd495, %fd603;
	mul.f64 	%fd891, %fd890, 0d3FD5555555555555;
	sub.f64 	%fd892, %fd891, %fd862;
	mul.f64 	%fd893, %fd671, %fd892;
	sub.f64 	%fd894, %fd670, %fd893;
	fma.rn.f64 	%fd895, %fd1406, %fd722, %fd426;
	add.f64 	%fd896, %fd895, %fd610;
	mul.f64 	%fd897, %fd896, 0d3FB0000000000000;
	add.f64 	%fd898, %fd871, %fd891;
	mul.f64 	%fd899, %fd897, %fd898;
	sub.f64 	%fd900, %fd894, %fd899;
	sub.f64 	%fd901, %fd334, %fd786;
	sub.f64 	%fd902, %fd901, %fd419;
	sub.f64 	%fd903, %fd902, %fd421;
	mul.f64 	%fd904, %fd903, 0d3FA0000000000000;
	mul.f64 	%fd905, %fd478, %fd890;
	sub.f64 	%fd906, %fd905, %fd881;
	mul.f64 	%fd907, %fd906, 0d3FD5555555555555;
	sub.f64 	%fd908, %fd878, %fd907;
	mul.f64 	%fd909, %fd448, %fd890;
	sub.f64 	%fd910, %fd487, %fd909;
	fma.rn.f64 	%fd911, %fd910, 0d3FBC71C71C71C71C, %fd908;
	mul.f64 	%fd912, %fd904, %fd911;
	sub.f64 	%fd913, %fd900, %fd912;
	add.f64 	%fd914, %fd385, %fd399;
	add.f64 	%fd915, %fd603, %fd535;
	mul.f64 	%fd916, %fd915, 0d3FD5555555555555;
	mul.f64 	%fd917, %fd914, %fd914;
	sub.f64 	%fd918, %fd916, %fd917;
	mul.f64 	%fd919, %fd671, %fd918;
	sub.f64 	%fd920, %fd670, %fd919;
	add.f64 	%fd921, %fd610, %fd543;
	mul.f64 	%fd922, %fd921, 0d3FB0000000000000;
	mul.f64 	%fd923, %fd399, %fd524;
	sub.f64 	%fd924, %fd546, %fd923;
	sub.f64 	%fd925, %fd924, %fd435;
	add.f64 	%fd926, %fd925, %fd916;
	mul.f64 	%fd927, %fd922, %fd926;
	sub.f64 	%fd928, %fd920, %fd927;
	add.f64 	%fd929, %fd333, %fd334;
	sub.f64 	%fd930, %fd929, %fd418;
	sub.f64 	%fd931, %fd930, %fd419;
	sub.f64 	%fd932, %fd931, %fd421;
	mul.f64 	%fd933, %fd932, 0d3FA0000000000000;
	mul.f64 	%fd934, %fd478, %fd914;
	mul.f64 	%fd935, %fd914, %fd934;
	mul.f64 	%fd936, %fd448, %fd914;
	mul.f64 	%fd937, %fd914, %fd936;
	mul.f64 	%fd938, %fd478, %fd915;
	sub.f64 	%fd939, %fd937, %fd938;
	fma.rn.f64 	%fd940, %fd939, 0d3FD5555555555555, %fd935;
	mul.f64 	%fd941, %fd448, %fd915;
	sub.f64 	%fd942, %fd487, %fd941;
	fma.rn.f64 	%fd943, %fd942, 0d3FBC71C71C71C71C, %fd940;
	mul.f64 	%fd944, %fd933, %fd943;
	sub.f64 	%fd945, %fd928, %fd944;
	add.f64 	%fd946, %fd639, %fd567;
	mul.f64 	%fd947, %fd946, 0d3FD5555555555555;
	sub.f64 	%fd948, %fd947, %fd917;
	mul.f64 	%fd949, %fd671, %fd948;
	sub.f64 	%fd950, %fd670, %fd949;
	add.f64 	%fd951, %fd1407, %fd1408;
	add.f64 	%fd952, %fd951, %fd425;
	add.f64 	%fd953, %fd952, %fd426;
	add.f64 	%fd954, %fd428, %fd953;
	mul.f64 	%fd955, %fd954, 0d3FB0000000000000;
	add.f64 	%fd956, %fd925, %fd947;
	mul.f64 	%fd957, %fd955, %fd956;
	sub.f64 	%fd958, %fd950, %fd957;
	sub.f64 	%fd959, %fd444, %fd726;
	sub.f64 	%fd960, %fd959, %fd847;
	mul.f64 	%fd961, %fd960, 0d3FA0000000000000;
	mul.f64 	%fd962, %fd478, %fd946;
	sub.f64 	%fd963, %fd962, %fd937;
	mul.f64 	%fd964, %fd963, 0d3FD5555555555555;
	sub.f64 	%fd965, %fd935, %fd964;
	mul.f64 	%fd966, %fd448, %fd946;
	sub.f64 	%fd967, %fd487, %fd966;
	fma.rn.f64 	%fd968, %fd967, 0d3FBC71C71C71C71C, %fd965;
	mul.f64 	%fd969, %fd961, %fd968;
	sub.f64 	%fd970, %fd958, %fd969;
	sub.f64 	%fd971, %fd385, %fd399;
	add.f64 	%fd972, %fd639, %fd535;
	mul.f64 	%fd973, %fd972, 0d3FD5555555555555;
	mul.f64 	%fd974, %fd971, %fd971;
	sub.f64 	%fd975, %fd973, %fd974;
	mul.f64 	%fd976, %fd671, %fd975;
	sub.f64 	%fd977, %fd670, %fd976;
	fma.rn.f64 	%fd978, %fd1407, %fd541, %fd645;
	add.f64 	%fd979, %fd428, %fd978;
	mul.f64 	%fd980, %fd979, 0d3FB0000000000000;
	add.f64 	%fd981, %fd546, %fd923;
	sub.f64 	%fd982, %fd981, %fd435;
	add.f64 	%fd983, %fd982, %fd973;
	mul.f64 	%fd984, %fd980, %fd983;
	sub.f64 	%fd985, %fd977, %fd984;
	sub.f64 	%fd986, %fd551, %fd847;
	mul.f64 	%fd987, %fd986, 0d3FA0000000000000;
	mul.f64 	%fd988, %fd478, %fd971;
	mul.f64 	%fd989, %fd971, %fd988;
	mul.f64 	%fd990, %fd448, %fd971;
	mul.f64 	%fd991, %fd478, %fd972;
	mul.f64 	%fd992, %fd971, %fd990;
	sub.f64 	%fd993, %fd991, %fd992;
	mul.f64 	%fd994, %fd993, 0d3FD5555555555555;
	sub.f64 	%fd995, %fd989, %fd994;
	mul.f64 	%fd996, %fd448, %fd972;
	sub.f64 	%fd997, %fd487, %fd996;
	fma.rn.f64 	%fd998, %fd997, 0d3FBC71C71C71C71C, %fd995;
	mul.f64 	%fd999, %fd987, %fd998;
	sub.f64 	%fd1000, %fd985, %fd999;
	add.f64 	%fd1001, %fd603, %fd567;
	mul.f64 	%fd1002, %fd1001, 0d3FD5555555555555;
	sub.f64 	%fd1003, %fd1002, %fd974;
	mul.f64 	%fd1004, %fd671, %fd1003;
	sub.f64 	%fd1005, %fd670, %fd1004;
	fma.rn.f64 	%fd1006, %fd1407, %fd725, %fd425;
	add.f64 	%fd1007, %fd610, %fd1006;
	mul.f64 	%fd1008, %fd1007, 0d3FB0000000000000;
	add.f64 	%fd1009, %fd982, %fd1002;
	mul.f64 	%fd1010, %fd1008, %fd1009;
	sub.f64 	%fd1011, %fd1005, %fd1010;
	sub.f64 	%fd1012, %fd334, %fd418;
	sub.f64 	%fd1013, %fd1012, %fd726;
	sub.f64 	%fd1014, %fd1013, %fd421;
	mul.f64 	%fd1015, %fd1014, 0d3FA0000000000000;
	mul.f64 	%fd1016, %fd478, %fd1001;
	sub.f64 	%fd1017, %fd1016, %fd992;
	mul.f64 	%fd1018, %fd1017, 0d3FD5555555555555;
	sub.f64 	%fd1019, %fd989, %fd1018;
	mul.f64 	%fd1020, %fd448, %fd1001;
	sub.f64 	%fd1021, %fd487, %fd1020;
	fma.rn.f64 	%fd1022, %fd1021, 0d3FBC71C71C71C71C, %fd1019;
	mul.f64 	%fd1023, %fd1015, %fd1022;
	sub.f64 	%fd1024, %fd1011, %fd1023;
	sub.f64 	%fd1025, %fd337, %fd454;
	div.rn.f64 	%fd1026, %fd1025, %fd24;
	sub.f64 	%fd1027, %fd337, %fd1026;
	add.f64 	%fd1028, %fd429, %fd429;
	fma.rn.f64 	%fd1029, %fd448, %fd441, %fd514;
	mul.f64 	%fd1030, %fd1029, 0d3FD5555555555555;
	fma.rn.f64 	%fd1031, %fd478, %fd441, %fd1030;
	mul.f64 	%fd1032, %fd422, %fd1031;
	fma.rn.f64 	%fd1033, %fd436, %fd1028, %fd1032;
	fma.rn.f64 	%fd1034, %fd1033, 0d3FD0000000000000, %fd1027;
	st.global.f64 	[%rd74], %fd1034;
	sub.f64 	%fd1035, %fd338, %fd492;
	div.rn.f64 	%fd1036, %fd1035, %fd24;
	sub.f64 	%fd1037, %fd338, %fd1036;
	add.f64 	%fd1038, %fd467, %fd467;
	fma.rn.f64 	%fd1039, %fd332, %fd465, %fd419;
	add.f64 	%fd1040, %fd421, %fd1039;
	fma.rn.f64 	%fd1041, %fd481, %fd431, %fd483;
	mul.f64 	%fd1042, %fd1041, 0d3FD5555555555555;
	fma.rn.f64 	%fd1043, %fd512, %fd431, %fd1042;
	fma.rn.f64 	%fd1044, %fd448, %fd460, %fd514;
	fma.rn.f64 	%fd1045, %fd1044, 0d3FBC71C71C71C71C, %fd1043;
	mul.f64 	%fd1046, %fd1040, %fd1045;
	fma.rn.f64 	%fd1047, %fd1038, %fd471, %fd1046;
	fma.rn.f64 	%fd1048, %fd1047, 0d3FC0000000000000, %fd1037;
	st.global.f64 	[%rd82], %fd1048;
	sub.f64 	%fd1049, %fd339, %fd533;
	div.rn.f64 	%fd1050, %fd1049, %fd24;
	sub.f64 	%fd1051, %fd339, %fd1050;
	add.f64 	%fd1052, %fd503, %fd503;
	mul.f64 	%fd1053, %fd478, %fd496;
	fma.rn.f64 	%fd1054, %fd481, %fd431, %fd1053;
	mul.f64 	%fd1055, %fd1054, 0d3FD5555555555555;
	fma.rn.f64 	%fd1056, %fd512, %fd431, %fd1055;
	fma.rn.f64 	%fd1057, %fd448, %fd496, %fd514;
	fma.rn.f64 	%fd1058, %fd1057, 0d3FBC71C71C71C71C, %fd1056;
	mul.f64 	%fd1059, %fd510, %fd1058;
	fma.rn.f64 	%fd1060, %fd1052, %fd505, %fd1059;
	fma.rn.f64 	%fd1061, %fd1060, 0d3FC0000000000000, %fd1051;
	st.global.f64 	[%rd78], %fd1061;
	sub.f64 	%fd1062, %fd340, %fd565;
	div.rn.f64 	%fd1063, %fd1062, %fd24;
	sub.f64 	%fd1064, %fd340, %fd1063;
	add.f64 	%fd1065, %fd544, %fd544;
	mul.f64 	%fd1066, %fd333, %fd541;
	add.f64 	%fd1067, %fd418, %fd1066;
	add.f64 	%fd1068, %fd421, %fd1067;
	fma.rn.f64 	%fd1069, %fd481, %fd433, %fd557;
	mul.f64 	%fd1070, %fd1069, 0d3FD5555555555555;
	fma.rn.f64 	%fd1071, %fd512, %fd433, %fd1070;
	fma.rn.f64 	%fd1072, %fd448, %fd536, %fd514;
	fma.rn.f64 	%fd1073, %fd1072, 0d3FBC71C71C71C71C, %fd1071;
	mul.f64 	%fd1074, %fd1068, %fd1073;
	fma.rn.f64 	%fd1075, %fd1065, %fd547, %fd1074;
	fma.rn.f64 	%fd1076, %fd1075, 0d3FC0000000000000, %fd1064;
	st.global.f64 	[%rd88], %fd1076;
	sub.f64 	%fd1077, %fd341, %fd601;
	div.rn.f64 	%fd1078, %fd1077, %fd24;
	sub.f64 	%fd1079, %fd341, %fd1078;
	add.f64 	%fd1080, %fd575, %fd575;
	mul.f64 	%fd1081, %fd478, %fd568;
	fma.rn.f64 	%fd1082, %fd481, %fd433, %fd1081;
	mul.f64 	%fd1083, %fd1082, 0d3FD5555555555555;
	fma.rn.f64 	%fd1084, %fd512, %fd433, %fd1083;
	fma.rn.f64 	%fd1085, %fd448, %fd568, %fd514;
	fma.rn.f64 	%fd1086, %fd1085, 0d3FBC71C71C71C71C, %fd1084;
	mul.f64 	%fd1087, %fd582, %fd1086;
	fma.rn.f64 	%fd1088, %fd1080, %fd577, %fd1087;
	fma.rn.f64 	%fd1089, %fd1088, 0d3FC0000000000000, %fd1079;
	st.global.f64 	[%rd85], %fd1089;
	sub.f64 	%fd1090, %fd342, %fd637;
	div.rn.f64 	%fd1091, %fd1090, %fd24;
	sub.f64 	%fd1092, %fd342, %fd1091;
	add.f64 	%fd1093, %fd611, %fd611;
	mul.f64 	%fd1094, %fd478, %fd604;
	fma.rn.f64 	%fd1095, %fd481, %fd435, %fd1094;
	mul.f64 	%fd1096, %fd1095, 0d3FD5555555555555;
	fma.rn.f64 	%fd1097, %fd512, %fd435, %fd1096;
	fma.rn.f64 	%fd1098, %fd448, %fd604, %fd514;
	fma.rn.f64 	%fd1099, %fd1098, 0d3FBC71C71C71C71C, %fd1097;
	mul.f64 	%fd1100, %fd618, %fd1099;
	fma.rn.f64 	%fd1101, %fd1093, %fd614, %fd1100;
	fma.rn.f64 	%fd1102, %fd1101, 0d3FC0000000000000, %fd1092;
	st.global.f64 	[%rd94], %fd1102;
	sub.f64 	%fd1103, %fd343, %fd669;
	div.rn.f64 	%fd1104, %fd1103, %fd24;
	sub.f64 	%fd1105, %fd343, %fd1104;
	add.f64 	%fd1106, %fd647, %fd647;
	mul.f64 	%fd1107, %fd478, %fd640;
	fma.rn.f64 	%fd1108, %fd481, %fd435, %fd1107;
	mul.f64 	%fd1109, %fd1108, 0d3FD5555555555555;
	fma.rn.f64 	%fd1110, %fd512, %fd435, %fd1109;
	fma.rn.f64 	%fd1111, %fd448, %fd640, %fd514;
	fma.rn.f64 	%fd1112, %fd1111, 0d3FBC71C71C71C71C, %fd1110;
	mul.f64 	%fd1113, %fd654, %fd1112;
	fma.rn.f64 	%fd1114, %fd1106, %fd649, %fd1113;
	fma.rn.f64 	%fd1115, %fd1114, 0d3FC0000000000000, %fd1105;
	st.global.f64 	[%rd91], %fd1115;
	sub.f64 	%fd1116, %fd344, %fd706;
	div.rn.f64 	%fd1117, %fd1116, %fd24;
	sub.f64 	%fd1118, %fd344, %fd1117;
	add.f64 	%fd1119, %fd682, %fd682;
	add.f64 	%fd1120, %fd677, 0d3FCC71C71C71C71C;
	sub.f64 	%fd1121, %fd1120, %fd676;
	mul.f64 	%fd1122, %fd1119, %fd1121;
	fma.rn.f64 	%fd1123, %fd332, %fd465, %fd1066;
	add.f64 	%fd1124, %fd421, %fd1123;
	neg.f64 	%fd1125, %fd672;
	mul.f64 	%fd1126, %fd672, %fd1125;
	fma.rn.f64 	%fd1127, %fd448, %fd1126, %fd699;
	mul.f64 	%fd1128, %fd1127, 0d3FD5555555555555;
	fma.rn.f64 	%fd1129, %fd512, %fd677, %fd1128;
	add.f64 	%fd1130, %fd514, %fd702;
	fma.rn.f64 	%fd1131, %fd1130, 0d3FBC71C71C71C71C, %fd1129;
	mul.f64 	%fd1132, %fd1124, %fd1131;
	sub.f64 	%fd1133, %fd1132, %fd1122;
	fma.rn.f64 	%fd1134, %fd1133, 0d3FB0000000000000, %fd1118;
	st.global.f64 	[%rd100], %fd1134;
	sub.f64 	%fd1135, %fd345, %fd738;
	div.rn.f64 	%fd1136, %fd1135, %fd24;
	sub.f64 	%fd1137, %fd345, %fd1136;
	add.f64 	%fd1138, %fd717, %fd717;
	sub.f64 	%fd1139, %fd469, %fd677;
	add.f64 	%fd1140, %fd1139, %fd710;
	add.f64 	%fd1141, %fd690, %fd418;
	add.f64 	%fd1142, %fd1141, %fd419;
	add.f64 	%fd1143, %fd421, %fd1142;
	fma.rn.f64 	%fd1144, %fd448, %fd1126, %fd730;
	mul.f64 	%fd1145, %fd1144, 0d3FD5555555555555;
	fma.rn.f64 	%fd1146, %fd512, %fd677, %fd1145;
	add.f64 	%fd1147, %fd514, %fd734;
	fma.rn.f64 	%fd1148, %fd1147, 0d3FBC71C71C71C71C, %fd1146;
	mul.f64 	%fd1149, %fd1143, %fd1148;
	fma.rn.f64 	%fd1150, %fd1138, %fd1140, %fd1149;
	fma.rn.f64 	%fd1151, %fd1150, 0d3FB0000000000000, %fd1137;
	st.global.f64 	[%rd97], %fd1151;
	sub.f64 	%fd1152, %fd346, %fd772;
	div.rn.f64 	%fd1153, %fd1152, %fd24;
	sub.f64 	%fd1154, %fd346, %fd1153;
	add.f64 	%fd1155, %fd750, %fd750;
	sub.f64 	%fd1156, %fd469, %fd744;
	add.f64 	%fd1157, %fd1156, %fd743;
	fma.rn.f64 	%fd1158, %fd332, %fd465, %fd333;
	add.f64 	%fd1159, %fd1158, %fd419;
	add.f64 	%fd1160, %fd421, %fd1159;
	neg.f64 	%fd1161, %fd739;
	mul.f64 	%fd1162, %fd739, %fd1161;
	fma.rn.f64 	%fd1163, %fd448, %fd1162, %fd763;
	mul.f64 	%fd1164, %fd1163, 0d3FD5555555555555;
	fma.rn.f64 	%fd1165, %fd512, %fd744, %fd1164;
	add.f64 	%fd1166, %fd514, %fd768;
	fma.rn.f64 	%fd1167, %fd1166, 0d3FBC71C71C71C71C, %fd1165;
	mul.f64 	%fd1168, %fd1160, %fd1167;
	fma.rn.f64 	%fd1169, %fd1155, %fd1157, %fd1168;
	fma.rn.f64 	%fd1170, %fd1169, 0d3FB0000000000000, %fd1154;
	st.global.f64 	[%rd106], %fd1170;
	sub.f64 	%fd1171, %fd347, %fd799;
	div.rn.f64 	%fd1172, %fd1171, %fd24;
	sub.f64 	%fd1173, %fd347, %fd1172;
	add.f64 	%fd1174, %fd781, %fd781;
	add.f64 	%fd1175, %fd1156, %fd776;
	fma.rn.f64 	%fd1176, %fd333, %fd541, %fd786;
	add.f64 	%fd1177, %fd421, %fd1176;
	fma.rn.f64 	%fd1178, %fd448, %fd1162, %fd791;
	mul.f64 	%fd1179, %fd1178, 0d3FD5555555555555;
	fma.rn.f64 	%fd1180, %fd512, %fd744, %fd1179;
	add.f64 	%fd1181, %fd514, %fd795;
	fma.rn.f64 	%fd1182, %fd1181, 0d3FBC71C71C71C71C, %fd1180;
	mul.f64 	%fd1183, %fd1177, %fd1182;
	fma.rn.f64 	%fd1184, %fd1174, %fd1175, %fd1183;
	fma.rn.f64 	%fd1185, %fd1184, 0d3FB0000000000000, %fd1173;
	st.global.f64 	[%rd103], %fd1185;
	sub.f64 	%fd1186, %fd348, %fd831;
	div.rn.f64 	%fd1187, %fd1186, %fd24;
	sub.f64 	%fd1188, %fd348, %fd1187;
	add.f64 	%fd1189, %fd807, %fd807;
	add.f64 	%fd1190, %fd803, 0d3FCC71C71C71C71C;
	sub.f64 	%fd1191, %fd1190, %fd802;
	mul.f64 	%fd1192, %fd1189, %fd1191;
	add.f64 	%fd1193, %fd1039, %fd617;
	neg.f64 	%fd1194, %fd800;
	mul.f64 	%fd1195, %fd800, %fd1194;
	fma.rn.f64 	%fd1196, %fd448, %fd1195, %fd824;
	mul.f64 	%fd1197, %fd1196, 0d3FD5555555555555;
	fma.rn.f64 	%fd1198, %fd512, %fd803, %fd1197;
	add.f64 	%fd1199, %fd514, %fd827;
	fma.rn.f64 	%fd1200, %fd1199, 0d3FBC71C71C71C71C, %fd1198;
	mul.f64 	%fd1201, %fd1193, %fd1200;
	sub.f64 	%fd1202, %fd1201, %fd1192;
	fma.rn.f64 	%fd1203, %fd1202, 0d3FB0000000000000, %fd1188;
	st.global.f64 	[%rd112], %fd1203;
	sub.f64 	%fd1204, %fd349, %fd858;
	div.rn.f64 	%fd1205, %fd1204, %fd24;
	sub.f64 	%fd1206, %fd349, %fd1205;
	add.f64 	%fd1207, %fd840, %fd840;
	sub.f64 	%fd1208, %fd469, %fd803;
	add.f64 	%fd1209, %fd1208, %fd833;
	add.f64 	%fd1210, %fd815, %fd418;
	add.f64 	%fd1211, %fd1210, %fd419;
	add.f64 	%fd1212, %fd421, %fd1211;
	fma.rn.f64 	%fd1213, %fd448, %fd1195, %fd850;
	mul.f64 	%fd1214, %fd1213, 0d3FD5555555555555;
	fma.rn.f64 	%fd1215, %fd512, %fd803, %fd1214;
	add.f64 	%fd1216, %fd514, %fd854;
	fma.rn.f64 	%fd1217, %fd1216, 0d3FBC71C71C71C71C, %fd1215;
	mul.f64 	%fd1218, %fd1212, %fd1217;
	fma.rn.f64 	%fd1219, %fd1207, %fd1209, %fd1218;
	fma.rn.f64 	%fd1220, %fd1219, 0d3FB0000000000000, %fd1206;
	st.global.f64 	[%rd109], %fd1220;
	sub.f64 	%fd1221, %fd350, %fd889;
	div.rn.f64 	%fd1222, %fd1221, %fd24;
	sub.f64 	%fd1223, %fd350, %fd1222;
	add.f64 	%fd1224, %fd868, %fd868;
	sub.f64 	%fd1225, %fd469, %fd862;
	add.f64 	%fd1226, %fd1225, %fd861;
	fma.rn.f64 	%fd1227, %fd332, %fd465, %fd334;
	add.f64 	%fd1228, %fd1227, %fd419;
	add.f64 	%fd1229, %fd421, %fd1228;
	neg.f64 	%fd1230, %fd859;
	mul.f64 	%fd1231, %fd859, %fd1230;
	fma.rn.f64 	%fd1232, %fd448, %fd1231, %fd880;
	mul.f64 	%fd1233, %fd1232, 0d3FD5555555555555;
	fma.rn.f64 	%fd1234, %fd512, %fd862, %fd1233;
	add.f64 	%fd1235, %fd514, %fd885;
	fma.rn.f64 	%fd1236, %fd1235, 0d3FBC71C71C71C71C, %fd1234;
	mul.f64 	%fd1237, %fd1229, %fd1236;
	fma.rn.f64 	%fd1238, %fd1224, %fd1226, %fd1237;
	fma.rn.f64 	%fd1239, %fd1238, 0d3FB0000000000000, %fd1223;
	st.global.f64 	[%rd118], %fd1239;
	sub.f64 	%fd1240, %fd351, %fd913;
	div.rn.f64 	%fd1241, %fd1240, %fd24;
	sub.f64 	%fd1242, %fd351, %fd1241;
	add.f64 	%fd1243, %fd896, %fd896;
	add.f64 	%fd1244, %fd1225, %fd891;
	fma.rn.f64 	%fd1245, %fd332, %fd722, %fd419;
	add.f64 	%fd1246, %fd1245, %fd617;
	fma.rn.f64 	%fd1247, %fd448, %fd1231, %fd905;
	mul.f64 	%fd1248, %fd1247, 0d3FD5555555555555;
	fma.rn.f64 	%fd1249, %fd512, %fd862, %fd1248;
	add.f64 	%fd1250, %fd514, %fd909;
	fma.rn.f64 	%fd1251, %fd1250, 0d3FBC71C71C71C71C, %fd1249;
	mul.f64 	%fd1252, %fd1246, %fd1251;
	fma.rn.f64 	%fd1253, %fd1243, %fd1244, %fd1252;
	fma.rn.f64 	%fd1254, %fd1253, 0d3FB0000000000000, %fd1242;
	st.global.f64 	[%rd115], %fd1254;
	sub.f64 	%fd1255, %fd352, %fd945;
	div.rn.f64 	%fd1256, %fd1255, %fd24;
	sub.f64 	%fd1257, %fd352, %fd1256;
	add.f64 	%fd1258, %fd921, %fd921;
	add.f64 	%fd1259, %fd917, 0d3FCC71C71C71C71C;
	sub.f64 	%fd1260, %fd1259, %fd916;
	mul.f64 	%fd1261, %fd1258, %fd1260;
	add.f64 	%fd1262, %fd617, %fd1067;
	neg.f64 	%fd1263, %fd914;
	mul.f64 	%fd1264, %fd914, %fd1263;
	fma.rn.f64 	%fd1265, %fd448, %fd1264, %fd938;
	mul.f64 	%fd1266, %fd1265, 0d3FD5555555555555;
	fma.rn.f64 	%fd1267, %fd512, %fd917, %fd1266;
	add.f64 	%fd1268, %fd514, %fd941;
	fma.rn.f64 	%fd1269, %fd1268, 0d3FBC71C71C71C71C, %fd1267;
	mul.f64 	%fd1270, %fd1262, %fd1269;
	sub.f64 	%fd1271, %fd1270, %fd1261;
	fma.rn.f64 	%fd1272, %fd1271, 0d3FB0000000000000, %fd1257;
	st.global.f64 	[%rd124], %fd1272;
	sub.f64 	%fd1273, %fd353, %fd970;
	div.rn.f64 	%fd1274, %fd1273, %fd24;
	sub.f64 	%fd1275, %fd353, %fd1274;
	add.f64 	%fd1276, %fd954, %fd954;
	sub.f64 	%fd1277, %fd469, %fd917;
	add.f64 	%fd1278, %fd1277, %fd947;
	add.f64 	%fd1279, %fd929, %fd418;
	add.f64 	%fd1280, %fd1279, %fd419;
	add.f64 	%fd1281, %fd421, %fd1280;
	fma.rn.f64 	%fd1282, %fd448, %fd1264, %fd962;
	mul.f64 	%fd1283, %fd1282, 0d3FD5555555555555;
	fma.rn.f64 	%fd1284, %fd512, %fd917, %fd1283;
	add.f64 	%fd1285, %fd514, %fd966;
	fma.rn.f64 	%fd1286, %fd1285, 0d3FBC71C71C71C71C, %fd1284;
	mul.f64 	%fd1287, %fd1281, %fd1286;
	fma.rn.f64 	%fd1288, %fd1276, %fd1278, %fd1287;
	fma.rn.f64 	%fd1289, %fd1288, 0d3FB0000000000000, %fd1275;
	st.global.f64 	[%rd121], %fd1289;
	sub.f64 	%fd1290, %fd354, %fd1000;
	div.rn.f64 	%fd1291, %fd1290, %fd24;
	sub.f64 	%fd1292, %fd354, %fd1291;
	add.f64 	%fd1293, %fd979, %fd979;
	sub.f64 	%fd1294, %fd469, %fd974;
	add.f64 	%fd1295, %fd1294, %fd973;
	fma.rn.f64 	%fd1296, %fd333, %fd541, %fd652;
	add.f64 	%fd1297, %fd421, %fd1296;
	neg.f64 	%fd1298, %fd971;
	mul.f64 	%fd1299, %fd971, %fd1298;
	fma.rn.f64 	%fd1300, %fd448, %fd1299, %fd991;
	mul.f64 	%fd1301, %fd1300, 0d3FD5555555555555;
	fma.rn.f64 	%fd1302, %fd512, %fd974, %fd1301;
	add.f64 	%fd1303, %fd514, %fd996;
	fma.rn.f64 	%fd1304, %fd1303, 0d3FBC71C71C71C71C, %fd1302;
	mul.f64 	%fd1305, %fd1297, %fd1304;
	fma.rn.f64 	%fd1306, %fd1293, %fd1295, %fd1305;
	fma.rn.f64 	%fd1307, %fd1306, 0d3FB0000000000000, %fd1292;
	st.global.f64 	[%rd130], %fd1307;
	sub.f64 	%fd1308, %fd355, %fd1024;
	div.rn.f64 	%fd1309, %fd1308, %fd24;
	sub.f64 	%fd1310, %fd355, %fd1309;
	add.f64 	%fd1311, %fd1007, %fd1007;
	add.f64 	%fd1312, %fd1294, %fd1002;
	add.f64 	%fd1313, %fd418, %fd726;
	add.f64 	%fd1314, %fd617, %fd1313;
	fma.rn.f64 	%fd1315, %fd448, %fd1299, %fd1016;
	mul.f64 	%fd1316, %fd1315, 0d3FD5555555555555;
	fma.rn.f64 	%fd1317, %fd512, %fd974, %fd1316;
	add.f64 	%fd1318, %fd514, %fd1020;
	fma.rn.f64 	%fd1319, %fd1318, 0d3FBC71C71C71C71C, %fd1317;
	mul.f64 	%fd1320, %fd1314, %fd1319;
	fma.rn.f64 	%fd1321, %fd1311, %fd1312, %fd1320;
	fma.rn.f64 	%fd1322, %fd1321, 0d3FB0000000000000, %fd1310;
	st.global.f64 	[%rd127], %fd1322;
	mul.f64 	%fd1323, %fd333, %fd333;
	fma.rn.f64 	%fd1324, %fd332, %fd332, %fd1323;
	fma.rn.f64 	%fd1325, %fd334, %fd334, %fd1324;
	sqrt.rn.f64 	%fd1326, %fd1325;
	setp.eq.f64 	%p7, %fd1325, 0d0000000000000000;
	selp.f64 	%fd1327, 0d3FF0000000000000, %fd1326, %p7;
	div.rn.f64 	%fd1328, %fd332, %fd1327;
	div.rn.f64 	%fd1329, %fd333, %fd1327;
	div.rn.f64 	%fd1330, %fd334, %fd1327;
	mul.f64 	%fd1331, %fd19, %fd19;
	sub.f64 	%fd1332, %fd20, %fd1331;
	add.f64 	%fd1333, %fd1402, 0dBFE0000000000000;
	mul.f64 	%fd1334, %fd1333, 0d3FCC71C71C71C71C;
	mul.f64 	%fd1335, %fd1334, 0d4012000000000000;
	fma.rn.f64 	%fd1336, %fd1334, 0d4012000000000000, %fd1335;
	mul.f64 	%fd1337, %fd1336, %fd1332;
	div.rn.f64 	%fd1338, %fd1337, %fd1405;
	cvta.to.global.u64 	%rd131, %rd155;
	add.s64 	%rd132, %rd131, %rd12;
	ld.global.f64 	%fd1339, [%rd132];
	add.s64 	%rd133, %rd131, %rd77;
	ld.global.f64 	%fd1340, [%rd133];
	add.s64 	%rd134, %rd131, %rd81;
	ld.global.f64 	%fd1341, [%rd134];
	add.s64 	%rd135, %rd131, %rd84;
	ld.global.f64 	%fd1342, [%rd135];
	add.s64 	%rd136, %rd131, %rd87;
	ld.global.f64 	%fd1343, [%rd136];
	add.s64 	%rd137, %rd131, %rd90;
	ld.global.f64 	%fd1344, [%rd137];
	add.s64 	%rd138, %rd131, %rd93;
	ld.global.f64 	%fd1345, [%rd138];
	mul.f64 	%fd1346, %fd17, 0d3FD5555555555555;
	sub.f64 	%fd1347, %fd1339, %fd1346;
	div.rn.f64 	%fd1348, %fd1347, %fd1402;
	sub.f64 	%fd1349, %fd1339, %fd1348;
	st.global.f64 	[%rd132], %fd1349;
	mul.f64 	%fd1350, %fd1328, 0d3FBC71C71C71C71C;
	mul.f64 	%fd1351, %fd1338, %fd1350;
	sub.f64 	%fd1352, %fd1340, %fd1351;
	mul.f64 	%fd1353, %fd371, 0d3FE0000000000000;
	add.f64 	%fd1354, %fd1353, 0d3FBC71C71C71C71C;
	mul.f64 	%fd1355, %fd17, %fd1354;
	sub.f64 	%fd1356, %fd1352, %fd1355;
	div.rn.f64 	%fd1357, %fd1356, %fd1402;
	sub.f64 	%fd1358, %fd1340, %fd1357;
	st.global.f64 	[%rd134], %fd1358;
	add.f64 	%fd1359, %fd1351, %fd1341;
	mov.f64 	%fd1360, 0d3FBC71C71C71C71C;
	sub.f64 	%fd1361, %fd1360, %fd1353;
	mul.f64 	%fd1362, %fd17, %fd1361;
	sub.f64 	%fd1363, %fd1359, %fd1362;
	div.rn.f64 	%fd1364, %fd1363, %fd1402;
	sub.f64 	%fd1365, %fd1341, %fd1364;
	st.global.f64 	[%rd133], %fd1365;
	mul.f64 	%fd1366, %fd1329, 0d3FBC71C71C71C71C;
	mul.f64 	%fd1367, %fd1338, %fd1366;
	sub.f64 	%fd1368, %fd1342, %fd1367;
	mul.f64 	%fd1369, %fd385, 0d3FE0000000000000;
	add.f64 	%fd1370, %fd1369, 0d3FBC71C71C71C71C;
	mul.f64 	%fd1371, %fd17, %fd1370;
	sub.f64 	%fd1372, %fd1368, %fd1371;
	div.rn.f64 	%fd1373, %fd1372, %fd1402;
	sub.f64 	%fd1374, %fd1342, %fd1373;
	st.global.f64 	[%rd136], %fd1374;
	add.f64 	%fd1375, %fd1367, %fd1343;
	sub.f64 	%fd1376, %fd1360, %fd1369;
	mul.f64 	%fd1377, %fd17, %fd1376;
	sub.f64 	%fd1378, %fd1375, %fd1377;
	div.rn.f64 	%fd1379, %fd1378, %fd1402;
	sub.f64 	%fd1380, %fd1343, %fd1379;
	st.global.f64 	[%rd135], %fd1380;
	mul.f64 	%fd1381, %fd1330, 0d3FBC71C71C71C71C;
	mul.f64 	%fd1382, %fd1338, %fd1381;
	sub.f64 	%fd1383, %fd1344, %fd1382;
	mul.f64 	%fd1384, %fd399, 0d3FE0000000000000;
	add.f64 	%fd1385, %fd1384, 0d3FBC71C71C71C71C;
	mul.f64 	%fd1386, %fd17, %fd1385;
	sub.f64 	%fd1387, %fd1383, %fd1386;
	div.rn.f64 	%fd1388, %fd1387, %fd1402;
	sub.f64 	%fd1389, %fd1344, %fd1388;
	st.global.f64 	[%rd138], %fd1389;
	add.f64 	%fd1390, %fd1382, %fd1345;
	sub.f64 	%fd1391, %fd1360, %fd1384;
	mul.f64 	%fd1392, %fd17, %fd1391;
	sub.f64 	%fd1393, %fd1390, %fd1392;
	div.rn.f64 	%fd1394, %fd1393, %fd1402;
	sub.f64 	%fd1395, %fd1345, %fd1394;
	st.global.f64 	[%rd137], %fd1395;
	cvta.to.global.u64 	%rd139, %rd159;
	add.s64 	%rd140, %rd139, %rd12;
	st.global.f64 	[%rd140], %fd371;
	mul.wide.s32 	%rd141, %r60, 8;
	add.s64 	%rd142, %rd140, %rd141;
	st.global.f64 	[%rd142], %fd385;
	add.s64 	%rd143, %rd142, %rd141;
	st.global.f64 	[%rd143], %fd399;
	cvta.to.global.u64 	%rd144, %rd160;
	add.s64 	%rd145, %rd144, %rd12;
	st.global.f64 	[%rd145], %fd423;
	cvta.to.global.u64 	%rd146, %rd158;
	add.s64 	%rd147, %rd146, %rd12;
	st.global.f64 	[%rd147], %fd336;
	cvta.to.global.u64 	%rd148, %rd161;
	add.s64 	%rd149, %rd148, %rd12;
	st.global.f64 	[%rd149], %fd1328;
	add.s64 	%rd150, %rd149, %rd141;
	st.global.f64 	[%rd150], %fd1329;
	add.s64 	%rd151, %rd150, %rd141;
	st.global.f64 	[%rd151], %fd1330;
$L__BB12_4:
	add.s32 	%r62, %r62, 1;
	mov.u32 	%r55, %ntid.x;
	add.s32 	%r61, %r61, %r55;
	setp.ne.s32 	%p8, %r62, 1;
	@%p8 bra 	$L__BB12_2;
$L__BB12_5:
	ret;

}
	// .globl	_Z57dvc_ScaLBL_D3Q19_AAeven_FreeLeeModel_Combined_HigherOrderPiPdS0_S0_S0_S0_S0_S0_S0_dddddddddddiiiii
.visible .entry _Z57dvc_ScaLBL_D3Q19_AAeven_FreeLeeModel_Combined_HigherOrderPiPdS0_S0_S0_S0_S0_S0_S0_dddddddddddiiiii(
	.param .u64 .ptr .align 1 _Z57dvc_ScaLBL_D3Q19_AAeven_FreeLeeModel_Combined_HigherOrderPiPdS0_S0_S0_S0_S0_S0_S0_dddddddddddiiiii_param_0,
	.param .u64 .ptr .align 1 _Z57dvc_ScaLBL_D3Q19_AAeven_FreeLeeModel_Combined_HigherOrderPiPdS0_S0_S0_S0_S0_S0_S0_dddddddddddiiiii_param_1,
	.param .u64 .ptr .align 1 _Z57dvc_ScaLBL_D3Q19_AAeven_FreeLeeModel_Combined_HigherOrderPiPdS0_S0_S0_S0_S0_S0_S0_dddddddddddiiiii_param_2,
	.param .u64 .ptr .align 1 _Z57dvc_ScaLBL_D3Q19_AAeven_FreeLeeModel_Combined_HigherOrderPiPdS0_S0_S0_S0_S0_S0_S0_dddddddddddiiiii_param_3,
	.param .u64 .ptr .align 1 _Z57dvc_ScaLBL_D3Q19_AAeven_FreeLeeModel_Combined_HigherOrderPiPdS0_S0_S0_S0_S0_S0_S0_dddddddddddiiiii_param_4,
	.param .u64 .ptr .align 1 _Z57dvc_ScaLBL_D3Q19_AAeven_FreeLeeModel_Combined_HigherOrderPiPdS0_S0_S0_S0_S0_S0_S0_dddddddddddiiiii_param_5,
	.param .u64 .ptr .align 1 _Z57dvc_ScaLBL_D3Q19_AAeven_FreeLeeModel_Combined_HigherOrderPiPdS0_S0_S0_S0_S0_S0_S0_dddddddddddiiiii_param_6,
	.param .u64 .ptr .align 1 _Z57dvc_ScaLBL_D3Q19_AAeven_FreeLeeModel_Combined_HigherOrderPiPdS0_S0_S0_S0_S0_S0_S0_dddddddddddiiiii_param_7,
	.param .u64 .ptr .align 1 _Z57dvc_ScaLBL_D3Q19_AAeven_FreeLeeModel_Combined_HigherOrderPiPdS0_S0_S0_S0_S0_S0_S0_dddddddddddiiiii_param_8,
	.param .f64 _Z57dvc_ScaLBL_D3Q19_AAeven_FreeLeeModel_Combined_HigherOrderPiPdS0_S0_S0_S0_S0_S0_S0_dddddddddddiiiii_param_9,
	.param .f64 _Z57dvc_ScaLBL_D3Q19_AAeven_FreeLeeModel_Combined_HigherOrderPiPdS0_S0_S0_S0_S0_S0_S0_dddddddddddiiiii_param_10,
	.param .f64 _Z57dvc_ScaLBL_D3Q19_AAeven_FreeLeeModel_Combined_HigherOrderPiPdS0_S0_S0_S0_S0_S0_S0_dddddddddddiiiii_param_11,
	.param .f64 _Z57dvc_ScaLBL_D3Q19_AAeven_FreeLeeModel_Combined_HigherOrderPiPdS0_S0_S0_S0_S0_S0_S0_dddddddddddiiiii_param_12,
	.param .f64 _Z57dvc_ScaLBL_D3Q19_AAeven_FreeLeeModel_Combined_HigherOrderPiPdS0_S0_S0_S0_S0_S0_S0_dddddddddddiiiii_param_13,
	.param .f64 _Z57dvc_ScaLBL_D3Q19_AAeven_FreeLeeModel_Combined_HigherOrderPiPdS0_S0_S0_S0_S0_S0_S0_dddddddddddiiiii_param_14,
	.param .f64 _Z57dvc_ScaLBL_D3Q19_AAeven_FreeLeeModel_Combined_HigherOrderPiPdS0_S0_S0_S0_S0_S0_S0_dddddddddddiiiii_param_15,
	.param .f64 _Z57dvc_ScaLBL_D3Q19_AAeven_FreeLeeModel_Combined_HigherOrderPiPdS0_S0_S0_S0_S0_S0_S0_dddddddddddiiiii_param_16,
	.param .f64 _Z57dvc_ScaLBL_D3Q19_AAeven_FreeLeeModel_Combined_HigherOrderPiPdS0_S0_S0_S0_S0_S0_S0_dddddddddddiiiii_param_17,
	.param .f64 _Z57dvc_ScaLBL_D3Q19_AAeven_FreeLeeModel_Combined_HigherOrderPiPdS0_S0_S0_S0_S0_S0_S0_dddddddddddiiiii_param_18,
	.param .f64 _Z57dvc_ScaLBL_D3Q19_AAeven_FreeLeeModel_Combined_HigherOrderPiPdS0_S0_S0_S0_S0_S0_S0_dddddddddddiiiii_param_19,
	.param .u32 _Z57dvc_ScaLBL_D3Q19_AAeven_FreeLeeModel_Combined_HigherOrderPiPdS0_S0_S0_S0_S0_S0_S0_dddddddddddiiiii_param_20,
	.param .u32 _Z57dvc_ScaLBL_D3Q19_AAeven_FreeLeeModel_Combined_HigherOrderPiPdS0_S0_S0_S0_S0_S0_S0_dddddddddddiiiii_param_21,
	.param .u32 _Z57dvc_ScaLBL_D3Q19_AAeven_FreeLeeModel_Combined_HigherOrderPiPdS0_S0_S0_S0_S0_S0_S0_dddddddddddiiiii_param_22,
	.param .u32 _Z57dvc_ScaLBL_D3Q19_AAeven_FreeLeeModel_Combined_HigherOrderPiPdS0_S0_S0_S0_S0_S0_S0_dddddddddddiiiii_param_23,
	.param .u32 _Z57dvc_ScaLBL_D3Q19_AAeven_FreeLeeModel_Combined_HigherOrderPiPdS0_S0_S0_S0_S0_S0_S0_dddddddddddiiiii_param_24
)
{
	.reg .pred 	%p<9>;
	.reg .b32 	%r<81>;
	.reg .b64 	%rd<131>;
	.reg .b64 	%fd<1409>;

	ld.param.u32 	%r33, [_Z57dvc_ScaLBL_D3Q19_AAeven_FreeLeeModel_Combined_HigherOrderPiPdS0_S0_S0_S0_S0_S0_S0_dddddddddddiiiii_param_22];
	ld.param.u32 	%r35, [_Z57dvc_ScaLBL_D3Q19_AAeven_FreeLeeModel_Combined_HigherOrderPiPdS0_S0_S0_S0_S0_S0_S0_dddddddddddiiiii_param_24];
	setp.lt.s32 	%p1, %r35, -262143;
	@%p1 bra 	$L__BB13_5;
	ld.param.u32 	%r69, [_Z57dvc_ScaLBL_D3Q19_AAeven_FreeLeeModel_Combined_HigherOrderPiPdS0_S0_S0_S0_S0_S0_S0_dddddddddddiiiii_param_24];
	ld.param.f64 	%fd1398, [_Z57dvc_ScaLBL_D3Q19_AAeven_FreeLeeModel_Combined_HigherOrderPiPdS0_S0_S0_S0_S0_S0_S0_dddddddddddiiiii_param_10];
	ld.param.f64 	%fd1396, [_Z57dvc_ScaLBL_D3Q19_AAeven_FreeLeeModel_Combined_HigherOrderPiPdS0_S0_S0_S0_S0_S0_S0_dddddddddddiiiii_param_9];
	shr.s32 	%r36, %r69, 31;
	shr.u32 	%r37, %r36, 14;
	add.s32 	%r38, %r69, %r37;
	shr.s32 	%r39, %r38, 18;
	neg.s32 	%r80, %r39;
	mov.u32 	%r40, %ctaid.x;
	mov.u32 	%r41, %ntid.x;
	mov.u32 	%r42, %tid.x;
	sub.f64 	%fd13, %fd1396, %fd1398;
	mul.f64 	%fd14, %fd13, 0d3FE0000000000000;
	mul.f64 	%fd15, %fd14, 0d3FE0000000000000;
	div.rn.f64 	%fd1, %fd15, 0d4008000000000000;
	add.s32 	%r43, %r42, %r33;
	mul.lo.s32 	%r44, %r41, %r40;
	mad.lo.s32 	%r45, %r44, %r39, %r44;
	add.s32 	%r79, %r43, %r45;
	shl.b32 	%r46, %r69, 3;
	add.s32 	%r78, %r79, %r46;
	mad.lo.s32 	%r77, %r69, 12, %r79;
	shl.b32 	%r47, %r69, 4;
	add.s32 	%r76, %r79, %r47;
	shl.b32 	%r48, %r69, 2;
	add.s32 	%r75, %r79, %r48;
	mad.lo.s32 	%r74, %r69, 6, %r79;
	mad.lo.s32 	%r73, %r69, 10, %r79;
	mad.lo.s32 	%r72, %r69, 14, %r79;
	mad.lo.s32 	%r71, %r69, 18, %r79;
$L__BB13_2:
	ld.param.u32 	%r68, [_Z57dvc_ScaLBL_D3Q19_AAeven_FreeLeeModel_Combined_HigherOrderPiPdS0_S0_S0_S0_S0_S0_S0_dddddddddddiiiii_param_23];
	setp.ge.s32 	%p2, %r79, %r68;
	@%p2 bra 	$L__BB13_4;
	ld.param.u32 	%r70, [_Z57dvc_ScaLBL_D3Q19_AAeven_FreeLeeModel_Combined_HigherOrderPiPdS0_S0_S0_S0_S0_S0_S0_dddddddddddiiiii_param_24];
	ld.param.u32 	%r67, [_Z57dvc_ScaLBL_D3Q19_AAeven_FreeLeeModel_Combined_HigherOrderPiPdS0_S0_S0_S0_S0_S0_S0_dddddddddddiiiii_param_21];
	ld.param.u32 	%r66, [_Z57dvc_ScaLBL_D3Q19_AAeven_FreeLeeModel_Combined_HigherOrderPiPdS0_S0_S0_S0_S0_S0_S0_dddddddddddiiiii_param_20];
	ld.param.f64 	%fd1408, [_Z57dvc_ScaLBL_D3Q19_AAeven_FreeLeeModel_Combined_HigherOrderPiPdS0_S0_S0_S0_S0_S0_S0_dddddddddddiiiii_param_19];
	ld.param.f64 	%fd1407, [_Z57dvc_ScaLBL_D3Q19_AAeven_FreeLeeModel_Combined_HigherOrderPiPdS0_S0_S0_S0_S0_S0_S0_dddddddddddiiiii_param_18];
	ld.param.f64 	%fd1406, [_Z57dvc_ScaLBL_D3Q19_AAeven_FreeLeeModel_Combined_HigherOrderPiPdS0_S0_S0_S0_S0_S0_S0_dddddddddddiiiii_param_17];
	ld.param.f64 	%fd1405, [_Z57dvc_ScaLBL_D3Q19_AAeven_FreeLeeModel_Combined_HigherOrderPiPdS0_S0_S0_S0_S0_S0_S0_dddddddddddiiiii_param_16];
	ld.param.f64 	%fd1404, [_Z57dvc_ScaLBL_D3Q19_AAeven_FreeLeeModel_Combined_HigherOrderPiPdS0_S0_S0_S0_S0_S0_S0_dddddddddddiiiii_param_15];
	ld.param.f64 	%fd1403, [_Z57dvc_ScaLBL_D3Q19_AAeven_FreeLeeModel_Combined_HigherOrderPiPdS0_S0_S0_S0_S0_S0_S0_dddddddddddiiiii_param_14];
	ld.param.f64 	%fd1402, [_Z57dvc_ScaLBL_D3Q19_AAeven_FreeLeeModel_Combined_HigherOrderPiPdS0_S0_S0_S0_S0_S0_S0_dddddddddddiiiii_param_13];
	ld.param.f64 	%fd1401, [_Z57dvc_ScaLBL_D3Q19_AAeven_FreeLeeModel_Combined_HigherOrderPiPdS0_S0_S0_S0_S0_S0_S0_dddddddddddiiiii_param_12];
	ld.param.f64 	%fd1400, [_Z57dvc_ScaLBL_D3Q19_AAeven_FreeLeeModel_Combined_HigherOrderPiPdS0_S0_S0_S0_S0_S0_S0_dddddddddddiiiii_param_11];
	ld.param.f64 	%fd1399, [_Z57dvc_ScaLBL_D3Q19_AAeven_FreeLeeModel_Combined_HigherOrderPiPdS0_S0_S0_S0_S0_S0_S0_dddddddddddiiiii_param_10];
	ld.param.f64 	%fd1397, [_Z57dvc_ScaLBL_D3Q19_AAeven_FreeLeeModel_Combined_HigherOrderPiPdS0_S0_S0_S0_S0_S0_S0_dddddddddddiiiii_param_9];
	ld.param.u64 	%rd130, [_Z57dvc_ScaLBL_D3Q19_AAeven_FreeLeeModel_Combined_HigherOrderPiPdS0_S0_S0_S0_S0_S0_S0_dddddddddddiiiii_param_8];
	ld.param.u64 	%rd129, [_Z57dvc_ScaLBL_D3Q19_AAeven_FreeLeeModel_Combined_HigherOrderPiPdS0_S0_S0_S0_S0_S0_S0_dddddddddddiiiii_param_7];
	ld.param.u64 	%rd128, [_Z57dvc_ScaLBL_D3Q19_AAeven_FreeLeeModel_Combined_HigherOrderPiPdS0_S0_S0_S0_S0_S0_S0_dddddddddddiiiii_param_6];
	ld.param.u64 	%rd127, [_Z57dvc_ScaLBL_D3Q19_AAeven_FreeLeeModel_Combined_HigherOrderPiPdS0_S0_S0_S0_S0_S0_S0_dddddddddddiiiii_param_5];
	ld.param.u64 	%rd126, [_Z57dvc_ScaLBL_D3Q19_AAeven_FreeLeeModel_Combined_HigherOrderPiPdS0_S0_S0_S0_S0_S0_S0_dddddddddddiiiii_param_4];
	ld.param.u64 	%rd125, [_Z57dvc_ScaLBL_D3Q19_AAeven_FreeLeeModel_Combined_HigherOrderPiPdS0_S0_S0_S0_S0_S0_S0_dddddddddddiiiii_param_3];
	ld.param.u64 	%rd124, [_Z57dvc_ScaLBL_D3Q19_AAeven_FreeLeeModel_Combined_HigherOrderPiPdS0_S0_S0_S0_S0_S0_S0_dddddddddddiiiii_param_2];
	ld.param.u64 	%rd123, [_Z57dvc_ScaLBL_D3Q19_AAeven_FreeLeeModel_Combined_HigherOrderPiPdS0_S0_S0_S0_S0_S0_S0_dddddddddddiiiii_param_1];
	ld.param.u64 	%rd122, [_Z57dvc_ScaLBL_D3Q19_AAeven_FreeLeeModel_Combined_HigherOrderPiPdS0_S0_S0_S0_S0_S0_S0_dddddddddddiiiii_param_0];
	cvta.to.global.u64 	%rd10, %rd125;
	mul.wide.s32 	%rd11, %r79, 8;
	add.s64 	%rd12, %rd10, %rd11;
	ld.global.f64 	%fd16, [%rd12];
	cvta.to.global.u64 	%rd13, %rd122;
	mul.wide.s32 	%rd14, %r79, 4;
	add.s64 	%rd15, %rd13, %rd14;
	ld.global.u32 	%r49, [%rd15];
	cvta.to.global.u64 	%rd16, %rd126;
	mul.wide.s32 	%rd17, %r49, 8;
	add.s64 	%rd18, %rd16, %rd17;
	ld.global.f64 	%fd17, [%rd18];
	setp.gt.f64 	%p3, %fd17, 0d3FF0000000000000;
	selp.f64 	%fd18, 0d3FF0000000000000, %fd17, %p3;
	setp.lt.f64 	%p4, %fd17, 0dBFF0000000000000;
	selp.f64 	%fd19, 0dBFF0000000000000, %fd18, %p4;
	mov.f64 	%fd20, 0d3FF0000000000000;
	sub.f64 	%fd21, %fd20, %fd17;
	mul.f64 	%fd22, %fd21, 0d3FE0000000000000;
	sub.f64 	%fd23, %fd1401, %fd1400;
	fma.rn.f64 	%fd24, %fd23, %fd22, %fd1400;
	ld.global.f64 	%fd25, [%rd18+-8];
	ld.global.f64 	%fd26, [%rd18+8];
	sub.s32 	%r50, %r49, %r66;
	mul.wide.s32 	%rd19, %r50, 8;
	add.s64 	%rd20, %rd16, %rd19;
	ld.global.f64 	%fd27, [%rd20];
	add.s32 	%r51, %r49, %r66;
	mul.wide.s32 	%rd21, %r66, 8;
	add.s64 	%rd22, %rd18, %rd21;
	ld.global.f64 	%fd28, [%rd22];
	sub.s32 	%r52, %r49, %r67;
	mul.wide.s32 	%rd23, %r52, 8;
	add.s64 	%rd24, %rd16, %rd23;
	ld.global.f64 	%fd29, [%rd24];
	cvt.s64.s32 	%rd25, %r67;
	mul.wide.s32 	%rd26, %r67, 8;
	add.s64 	%rd27, %rd18, %rd26;
	ld.global.f64 	%fd30, [%rd27];
	ld.global.f64 	%fd31, [%rd20+-8];
	ld.global.f64 	%fd32, [%rd22+8];
	ld.global.f64 	%fd33, [%rd22+-8];
	ld.global.f64 	%fd34, [%rd20+8];
	ld.global.f64 	%fd35, [%rd24+-8];
	ld.global.f64 	%fd36, [%rd27+8];
	ld.global.f64 	%fd37, [%rd27+-8];
	ld.global.f64 	%fd38, [%rd24+8];
	add.s32 	%r53, %r67, %r66;
	sub.s32 	%r54, %r49, %r53;
	mul.wide.s32 	%rd28, %r54, 8;
	add.s64 	%rd29, %rd16, %rd28;
	ld.global.f64 	%fd39, [%rd29];
	add.s64 	%rd30, %rd27, %rd21;
	ld.global.f64 	%fd40, [%rd30];
	add.s64 	%rd31, %rd20, %rd26;
	ld.global.f64 	%fd41, [%rd31];
	add.s64 	%rd32, %rd24, %rd21;
	ld.global.f64 	%fd42, [%rd32];
	ld.global.f64 	%fd43, [%rd30+8];
	ld.global.f64 	%fd44, [%rd29+-8];
	ld.global.f64 	%fd45, [%rd31+8];
	ld.global.f64 	%fd46, [%rd32+-8];
	ld.global.f64 	%fd47, [%rd32+8];
	ld.global.f64 	%fd48, [%rd31+-8];
	ld.global.f64 	%fd49, [%rd30+-8];
	ld.global.f64 	%fd50, [%rd29+8];
	ld.global.f64 	%fd51, [%rd18+16];
	ld.global.f64 	%fd52, [%rd18+-16];
	add.s32 	%r55, %r51, %r66;
	add.s64 	%rd33, %rd22, %rd21;
	ld.global.f64 	%fd53, [%rd33];
	shl.b32 	%r56, %r66, 1;
	sub.s32 	%r57, %r49, %r56;
	mul.wide.s32 	%rd34, %r57, 8;
	add.s64 	%rd35, %rd16, %rd34;
	ld.global.f64 	%fd54, [%rd35];
	add.s64 	%rd36, %rd27, %rd26;
	ld.global.f64 	%fd55, [%rd36];
	shl.b32 	%r58, %r67, 1;
	sub.s32 	%r59, %r49, %r58;
	mul.wide.s32 	%rd37, %r59, 8;
	add.s64 	%rd38, %rd16, %rd37;
	ld.global.f64 	%fd56, [%rd38];
	ld.global.f64 	%fd57, [%rd33+8];
	ld.global.f64 	%fd58, [%rd35+-8];
	ld.global.f64 	%fd59, [%rd22+16];
	ld.global.f64 	%fd60, [%rd20+-16];
	ld.global.f64 	%fd61, [%rd35+8];
	ld.global.f64 	%fd62, [%rd33+-8];
	ld.global.f64 	%fd63, [%rd20+16];
	ld.global.f64 	%fd64, [%rd22+-16];
	ld.global.f64 	%fd65, [%rd36+8];
	ld.global.f64 	%fd66, [%rd38+-8];
	ld.global.f64 	%fd67, [%rd27+16];
	ld.global.f64 	%fd68, [%rd24+-16];
	ld.global.f64 	%fd69, [%rd38+8];
	ld.global.f64 	%fd70, [%rd36+-8];
	ld.global.f64 	%fd71, [%rd24+16];
	ld.global.f64 	%fd72, [%rd27+-16];
	add.s64 	%rd39, %rd36, %rd21;
	ld.global.f64 	%fd73, [%rd39];
	add.s32 	%r60, %r53, %r67;
	sub.s32 	%r61, %r49, %r60;
	mul.wide.s32 	%rd40, %r61, 8;
	add.s64 	%rd41, %rd16, %rd40;
	ld.global.f64 	%fd74, [%rd41];
	add.s64 	%rd42, %rd33, %rd26;
	ld.global.f64 	%fd75, [%rd42];
	add.s32 	%r62, %r53, %r66;
	sub.s32 	%r63, %r49, %r62;
	mul.wide.s32 	%rd43, %r63, 8;
	add.s64 	%rd44, %rd16, %rd43;
	ld.global.f64 	%fd76, [%rd44];
	add.s64 	%rd45, %rd38, %rd21;
	ld.global.f64 	%fd77, [%rd45];
	add.s64 	%rd46, %rd31, %rd26;
	ld.global.f64 	%fd78, [%rd46];
	add.s64 	%rd47, %rd32, %rd21;
	ld.global.f64 	%fd79, [%rd47];
	add.s64 	%rd48, %rd35, %rd26;
	ld.global.f64 	%fd80, [%rd48];
	cvt.s64.s32 	%rd49, %r58;
	mul.wide.s32 	%rd50, %r58, 8;
	add.s64 	%rd51, %rd22, %rd50;
	ld.global.f64 	%fd81, [%rd51+8];
	ld.global.f64 	%fd82, [%rd41+-8];
	ld.global.f64 	%fd83, [%rd42+8];
	ld.global.f64 	%fd84, [%rd44+-8];
	add.s64 	%rd52, %rd22, %rd26;
	ld.global.f64 	%fd85, [%rd52+16];
	ld.global.f64 	%fd86, [%rd29+-16];
	ld.global.f64 	%fd87, [%rd51+-8];
	ld.global.f64 	%fd88, [%rd41+8];
	add.s64 	%rd53, %rd46, 8;
	ld.global.f64 	%fd89, [%rd46+8];
	cvt.s64.s32 	%rd54, %r51;
	sub.s64 	%rd55, %rd54, %rd49;
	shl.b64 	%rd56, %rd55, 3;
	add.s64 	%rd57, %rd16, %rd56;
	ld.global.f64 	%fd90, [%rd57+-8];
	ld.global.f64 	%fd91, [%rd57+8];
	ld.global.f64 	%fd92, [%rd46+-8];
	ld.global.f64 	%fd93, [%rd42+-8];
	add.s64 	%rd58, %rd44, 8;
	ld.global.f64 	%fd94, [%rd44+8];
	ld.global.f64 	%fd95, [%rd48+8];
	cvt.s64.s32 	%rd59, %r55;
	sub.s64 	%rd60, %rd59, %rd25;
	shl.b64 	%rd61, %rd60, 3;
	add.s64 	%rd62, %rd16, %rd61;
	ld.global.f64 	%fd96, [%rd62+-8];
	ld.global.f64 	%fd97, [%rd62+8];
	ld.global.f64 	%fd98, [%rd48+-8];
	ld.global.f64 	%fd99, [%rd52+-16];
	ld.global.f64 	%fd100, [%rd29+16];
	ld.global.f64 	%fd101, [%rd31+16];
	sub.s64 	%rd63, %rd54, %rd25;
	shl.b64 	%rd64, %rd63, 3;
	add.s64 	%rd65, %rd16, %rd64;
	ld.global.f64 	%fd102, [%rd65+-16];
	ld.global.f64 	%fd103, [%rd65+16];
	ld.global.f64 	%fd104, [%rd31+-16];
	ld.global.f64 	%fd105, [%rd33+16];
	ld.global.f64 	%fd106, [%rd35+-16];
	ld.global.f64 	%fd107, [%rd35+16];
	ld.global.f64 	%fd108, [%rd33+-16];
	ld.global.f64 	%fd109, [%rd36+16];
	ld.global.f64 	%fd110, [%rd38+-16];
	ld.global.f64 	%fd111, [%rd38+16];
	ld.global.f64 	%fd112, [%rd36+-16];
	add.s64 	%rd66, %rd42, %rd26;
	ld.global.f64 	%fd113, [%rd66];
	xor.b64  	%rd67, %rd26, -8;
	add.s64 	%rd68, %rd58, %rd67;
	ld.global.f64 	%fd114, [%rd68];
	add.s64 	%rd69, %rd45, %rd21;
	ld.global.f64 	%fd115, [%rd69];
	xor.b64  	%rd70, %rd21, -8;
	add.s64 	%rd71, %rd53, %rd70;
	ld.global.f64 	%fd116, [%rd71];
	sub.f64 	%fd117, %fd26, %fd25;
	sub.f64 	%fd118, %fd32, %fd31;
	add.f64 	%fd119, %fd118, %fd34;
	sub.f64 	%fd120, %fd119, %fd33;
	add.f64 	%fd121, %fd120, %fd36;
	sub.f64 	%fd122, %fd121, %fd35;
	add.f64 	%fd123, %fd122, %fd38;
	sub.f64 	%fd124, %fd123, %fd37;
	mul.f64 	%fd125, %fd124, 0d3FA8618618618618;
	fma.rn.f64 	%fd126, %fd117, 0d3FB6C16C16C16C17, %fd125;
	sub.f64 	%fd127, %fd43, %fd44;
	add.f64 	%fd128, %fd127, %fd45;
	sub.f64 	%fd129, %fd128, %fd46;
	add.f64 	%fd130, %fd129, %fd47;
	sub.f64 	%fd131, %fd130, %fd48;
	sub.f64 	%fd132, %fd131, %fd49;
	add.f64 	%fd133, %fd132, %fd50;
	fma.rn.f64 	%fd134, %fd133, 0d3F93813813813814, %fd126;
	sub.f64 	%fd135, %fd51, %fd52;
	fma.rn.f64 	%fd136, %fd135, 0d3F84514514514514, %fd134;
	sub.f64 	%fd137, %fd57, %fd58;
	add.f64 	%fd138, %fd137, %fd59;
	sub.f64 	%fd139, %fd138, %fd60;
	add.f64 	%fd140, %fd139, %fd61;
	sub.f64 	%fd141, %fd140, %fd62;
	add.f64 	%fd142, %fd141, %fd63;
	sub.f64 	%fd143, %fd142, %fd64;
	add.f64 	%fd144, %fd143, %fd65;
	sub.f64 	%fd145, %fd144, %fd66;
	add.f64 	%fd146, %fd145, %fd67;
	sub.f64 	%fd147, %fd146, %fd68;
	add.f64 	%fd148, %fd147, %fd69;
	sub.f64 	%fd149, %fd148, %fd70;
	add.f64 	%fd150, %fd149, %fd71;
	sub.f64 	%fd151, %fd150, %fd72;
	fma.rn.f64 	%fd152, %fd151, 0d3F6A01A01A01A01A, %fd136;
	sub.f64 	%fd153, %fd81, %fd82;
	add.f64 	%fd154, %fd153, %fd83;
	sub.f64 	%fd155, %fd154, %fd84;
	add.f64 	%fd156, %fd155, %fd85;
	sub.f64 	%fd157, %fd156, %fd86;
	sub.f64 	%fd158, %fd157, %fd87;
	add.f64 	%fd159, %fd158, %fd88;
	add.f64 	%fd160, %fd159, %fd89;
	sub.f64 	%fd161, %fd160, %fd90;
	add.f64 	%fd162, %fd161, %fd91;
	sub.f64 	%fd163, %fd162, %fd92;
	sub.f64 	%fd164, %fd163, %fd93;
	add.f64 	%fd165, %fd164, %fd94;
	add.f64 	%fd166, %fd165, %fd95;
	sub.f64 	%fd167, %fd166, %fd96;
	add.f64 	%fd168, %fd167, %fd97;
	sub.f64 	%fd169, %fd168, %fd98;
	sub.f64 	%fd170, %fd169, %fd99;
	add.f64 	%fd171, %fd170, %fd100;
	add.f64 	%fd172, %fd171, %fd101;
	sub.f64 	%fd173, %fd172, %fd102;
	add.f64 	%fd174, %fd173, %fd103;
	sub.f64 	%fd175, %fd174, %fd104;
	fma.rn.f64 	%fd176, %fd175, 0d3F5A01A01A01A01A, %fd152;
	sub.f64 	%fd177, %fd105, %fd106;
	add.f64 	%fd178, %fd177, %fd107;
	sub.f64 	%fd179, %fd178, %fd108;
	add.f64 	%fd180, %fd179, %fd109;
	sub.f64 	%fd181, %fd180, %fd110;
	add.f64 	%fd182, %fd181, %fd111;
	sub.f64 	%fd183, %fd182, %fd112;
	fma.rn.f64 	%fd184, %fd183, 0d3F2A01A01A01A01A, %fd176;
	sub.f64 	%fd185, %fd28, %fd27;
	sub.f64 	%fd186, %fd118, %fd34;
	add.f64 	%fd187, %fd33, %fd186;
	add.f64 	%fd188, %fd187, %fd40;
	sub.f64 	%fd189, %fd188, %fd39;
	add.f64 	%fd190, %fd189, %fd42;
	sub.f64 	%fd191, %fd190, %fd41;
	mul.f64 	%fd192, %fd191, 0d3FA8618618618618;
	fma.rn.f64 	%fd193, %fd185, 0d3FB6C16C16C16C17, %fd192;
	sub.f64 	%fd194, %fd127, %fd45;
	add.f64 	%fd195, %fd194, %fd46;
	add.f64 	%fd196, %fd195, %fd47;
	sub.f64 	%fd197, %fd196, %fd48;
	add.f64 	%fd198, %fd197, %fd49;
	sub.f64 	%fd199, %fd198, %fd50;
	fma.rn.f64 	%fd200, %fd199, 0d3F93813813813814, %fd193;
	sub.f64 	%fd201, %fd53, %fd54;
	fma.rn.f64 	%fd202, %fd201, 0d3F84514514514514, %fd200;
	sub.f64 	%fd203, %fd139, %fd61;
	add.f64 	%fd204, %fd203, %fd62;
	sub.f64 	%fd205, %fd204, %fd63;
	add.f64 	%fd206, %fd205, %fd64;
	add.f64 	%fd207, %fd206, %fd73;
	sub.f64 	%fd208, %fd207, %fd74;
	add.f64 	%fd209, %fd208, %fd75;
	sub.f64 	%fd210, %fd209, %fd76;
	add.f64 	%fd211, %fd210, %fd77;
	sub.f64 	%fd212, %fd211, %fd78;
	add.f64 	%fd213, %fd212, %fd79;
	sub.f64 	%fd214, %fd213, %fd80;
	fma.rn.f64 	%fd215, %fd214, 0d3F6A01A01A01A01A, %fd202;
	add.f64 	%fd216, %fd157, %fd87;
	sub.f64 	%fd217, %fd216, %fd88;
	sub.f64 	%fd218, %fd217, %fd89;
	add.f64 	%fd219, %fd218, %fd90;
	add.f64 	%fd220, %fd219, %fd91;
	sub.f64 	%fd221, %fd220, %fd92;
	add.f64 	%fd222, %fd221, %fd93;
	sub.f64 	%fd223, %fd222, %fd94;
	sub.f64 	%fd224, %fd223, %fd95;
	add.f64 	%fd225, %fd224, %fd96;
	add.f64 	%fd226, %fd225, %fd97;
	sub.f64 	%fd227, %fd226, %fd98;
	add.f64 	%fd228, %fd227, %fd99;
	sub.f64 	%fd229, %fd228, %fd100;
	sub.f64 	%fd230, %fd229, %fd101;
	add.f64 	%fd231, %fd230, %fd102;
	add.f64 	%fd232, %fd231, %fd103;
	sub.f64 	%fd233, %fd232, %fd104;
	fma.rn.f64 	%fd234, %fd233, 0d3F5A01A01A01A01A, %fd215;
	sub.f64 	%fd235, %fd177, %fd107;
	add.f64 	%fd236, %fd235, %fd108;
	add.f64 	%fd237, %fd236, %fd113;
	sub.f64 	%fd238, %fd237, %fd114;
	add.f64 	%fd239, %fd238, %fd115;
	sub.f64 	%fd240, %fd239, %fd116;
	fma.rn.f64 	%fd241, %fd240, 0d3F2A01A01A01A01A, %fd234;
	sub.f64 	%fd242, %fd30, %fd29;
	sub.f64 	%fd243, %fd36, %fd35;
	sub.f64 	%fd244, %fd243, %fd38;
	add.f64 	%fd245, %fd37, %fd244;
	add.f64 	%fd246, %fd245, %fd40;
	sub.f64 	%fd247, %fd246, %fd39;
	sub.f64 	%fd248, %fd247, %fd42;
	add.f64 	%fd249, %fd41, %fd248;
	mul.f64 	%fd250, %fd249, 0d3FA8618618618618;
	fma.rn.f64 	%fd251, %fd242, 0d3FB6C16C16C16C17, %fd250;
	sub.f64 	%fd252, %fd129, %fd47;
	add.f64 	%fd253, %fd252, %fd48;
	add.f64 	%fd254, %fd253, %fd49;
	sub.f64 	%fd255, %fd254, %fd50;
	fma.rn.f64 	%fd256, %fd255, 0d3F93813813813814, %fd251;
	sub.f64 	%fd257, %fd55, %fd56;
	fma.rn.f64 	%fd258, %fd257, 0d3F84514514514514, %fd256;
	sub.f64 	%fd259, %fd65, %fd66;
	add.f64 	%fd260, %fd259, %fd67;
	sub.f64 	%fd261, %fd260, %fd68;
	sub.f64 	%fd262, %fd261, %fd69;
	add.f64 	%fd263, %fd262, %fd70;
	sub.f64 	%fd264, %fd263, %fd71;
	add.f64 	%fd265, %fd264, %fd72;
	add.f64 	%fd266, %fd265, %fd73;
	sub.f64 	%fd267, %fd266, %fd74;
	add.f64 	%fd268, %fd267, %fd75;
	sub.f64 	%fd269, %fd268, %fd76;
	sub.f64 	%fd270, %fd269, %fd77;
	add.f64 	%fd271, %fd270, %fd78;
	sub.f64 	%fd272, %fd271, %fd79;
	add.f64 	%fd273, %fd272, %fd80;
	fma.rn.f64 	%fd274, %fd273, 0d3F6A01A01A01A01A, %fd258;
	add.f64 	%fd275, %fd217, %fd89;
	sub.f64 	%fd276, %fd275, %fd90;
	sub.f64 	%fd277, %fd276, %fd91;
	add.f64 	%fd278, %fd277, %fd92;
	add.f64 	%fd279, %fd278, %fd93;
	sub.f64 	%fd280, %fd279, %fd94;
	add.f64 	%fd281, %fd280, %fd95;
	sub.f64 	%fd282, %fd281, %fd96;
	sub.f64 	%fd283, %fd282, %fd97;
	add.f64 	%fd284, %fd283, %fd98;
	add.f64 	%fd285, %fd284, %fd99;
	sub.f64 	%fd286, %fd285, %fd100;
	add.f64 	%fd287, %fd286, %fd101;
	sub.f64 	%fd288, %fd287, %fd102;
	sub.f64 	%fd289, %fd288, %fd103;
	add.f64 	%fd290, %fd289, %fd104;
	fma.rn.f64 	%fd291, %fd290, 0d3F5A01A01A01A01A, %fd274;
	sub.f64 	%fd292, %fd109, %fd110;
	sub.f64 	%fd293, %fd292, %fd111;
	add.f64 	%fd294, %fd293, %fd112;
	add.f64 	%fd295, %fd294, %fd113;
	sub.f64 	%fd296, %fd295, %fd114;
	sub.f64 	%fd297, %fd296, %fd115;
	add.f64 	%fd298, %fd297, %fd116;
	fma.rn.f64 	%fd299, %fd298, 0d3F2A01A01A01A01A, %fd291;
	add.f64 	%fd300, %fd25, %fd26;
	add.f64 	%fd301, %fd300, %fd28;
	add.f64 	%fd302, %fd27, %fd301;
	add.f64 	%fd303, %fd302, %fd30;
	add.f64 	%fd304, %fd29, %fd303;
	fma.rn.f64 	%fd305, %fd19, 0dC018000000000000, %fd304;
	add.f64 	%fd306, %fd31, %fd32;
	add.f64 	%fd307, %fd306, %fd34;
	add.f64 	%fd308, %fd33, %fd307;
	add.f64 	%fd309, %fd308, %fd36;
	add.f64 	%fd310, %fd35, %fd309;
	add.f64 	%fd311, %fd310, %fd38;
	add.f64 	%fd312, %fd37, %fd311;
	add.f64 	%fd313, %fd312, %fd40;
	add.f64 	%fd314, %fd39, %fd313;
	add.f64 	%fd315, %fd314, %fd42;
	add.f64 	%fd316, %fd41, %fd315;
	fma.rn.f64 	%fd317, %fd19, 0dC028000000000000, %fd316;
	fma.rn.f64 	%fd318, %fd317, 0d3FE0000000000000, %fd305;
	mul.f64 	%fd319, %fd318, 0d3FD5555555555555;
	mul.f64 	%fd320, %fd1404, 0d4010000000000000;
	mul.f64 	%fd321, %fd320, %fd19;
	add.f64 	%fd322, %fd19, 0d3FF0000000000000;
	mul.f64 	%fd323, %fd321, %fd322;
	add.f64 	%fd324, %fd19, 0dBFF0000000000000;
	mul.f64 	%fd325, %fd324, %fd323;
	mul.f64 	%fd326, %fd1403, %fd319;
	sub.f64 	%fd327, %fd325, %fd326;
	mul.f64 	%fd328, %fd241, %fd241;
	fma.rn.f64 	%fd329, %fd184, %fd184, %fd328;
	fma.rn.f64 	%fd330, %fd299, %fd299, %fd329;
	sqrt.rn.f64 	%fd331, %fd330;
	setp.lt.f64 	%p5, %fd331, 0d3D719799812DEA11;
	selp.f64 	%fd332, 0d0000000000000000, %fd184, %p5;
	selp.f64 	%fd333, 0d0000000000000000, %fd241, %p5;
	selp.f64 	%fd334, 0d0000000000000000, %fd299, %p5;
	abs.f64 	%fd335, %fd327;
	setp.lt.f64 	%p6, %fd335, 0d3D719799812DEA11;
	selp.f64 	%fd336, 0d0000000000000000, %fd327, %p6;
	cvta.to.global.u64 	%rd72, %rd123;
	add.s64 	%rd73, %rd72, %rd11;
	ld.global.f64 	%fd337, [%rd73];
	shl.b32 	%r64, %r70, 1;
	mul.wide.s32 	%rd74, %r64, 8;
	add.s64 	%rd75, %rd73, %rd74;
	ld.global.f64 	%fd338, [%rd75];
	mul.wide.s32 	%rd76, %r70, 8;
	add.s64 	%rd77, %rd73, %rd76;
	ld.global.f64 	%fd339, [%rd77];
	mul.wide.s32 	%rd78, %r75, 8;
	add.s64 	%rd79, %rd72, %rd78;
	ld.global.f64 	%fd340, [%rd79];
	add.s64 	%rd80, %rd75, %rd76;
	ld.global.f64 	%fd341, [%rd80];
	mul.wide.s32 	%rd81, %r74, 8;
	add.s64 	%rd82, %rd72, %rd81;
	ld.global.f64 	%fd342, [%rd82];
	add.s64 	%rd83, %rd79, %rd76;
	ld.global.f64 	%fd343, [%rd83];
	mul.wide.s32 	%rd84, %r78, 8;
	add.s64 	%rd85, %rd72, %rd84;
	ld.global.f64 	%fd344, [%rd85];
	add.s64 	%rd86, %rd82, %rd76;
	ld.global.f64 	%fd345, [%rd86];
	mul.wide.s32 	%rd87, %r73, 8;
	add.s64 	%rd88, %rd72, %rd87;
	ld.global.f64 	%fd346, [%rd88];
	add.s64 	%rd89, %rd85, %rd76;
	ld.global.f64 	%fd347, [%rd89];
	mul.wide.s32 	%rd90, %r77, 8;
	add.s64 	%rd91, %rd72, %rd90;
	ld.global.f64 	%fd348, [%rd91];
	add.s64 	%rd92, %rd88, %rd76;
	ld.global.f64 	%fd349, [%rd92];
	mul.wide.s32 	%rd93, %r72, 8;
	add.s64 	%rd94, %rd72, %rd93;
	ld.global.f64 	%fd350, [%rd94];
	add.s64 	%rd95, %rd91, %rd76;
	ld.global.f64 	%fd351, [%rd95];
	mul.wide.s32 	%rd96, %r76, 8;
	add.s64 	%rd97, %rd72, %rd96;
	ld.global.f64 	%fd352, [%rd97];
	add.s64 	%rd98, %rd94, %rd76;
	ld.global.f64 	%fd353, [%rd98];
	mul.wide.s32 	%rd99, %r71, 8;
	add.s64 	%rd100, %rd72, %rd99;
	ld.global.f64 	%fd354, [%rd100];
	add.s64 	%rd101, %rd97, %rd76;
	ld.global.f64 	%fd355, [%rd101];
	mov.f64 	%fd356, 0d4008000000000000;
	div.rn.f64 	%fd357, %fd356, %fd16;
	sub.f64 	%fd358, %fd338, %fd339;
	add.f64 	%fd359, %fd358, %fd344;
	sub.f64 	%fd360, %fd359, %fd345;
	add.f64 	%fd361, %fd360, %fd346;
	sub.f64 	%fd362, %fd361, %fd347;
	add.f64 	%fd363, %fd362, %fd348;
	sub.f64 	%fd364, %fd363, %fd349;
	add.f64 	%fd365, %fd364, %fd350;
	sub.f64 	%fd366, %fd365, %fd351;
	fma.rn.f64 	%fd367, %fd336, %fd332, %fd1406;
	mul.f64 	%fd368, %fd367, 0d3FE0000000000000;
	div.rn.f64 	%fd369, %fd368, 0d4008000000000000;
	add.f64 	%fd370, %fd369, %fd366;
	mul.f64 	%fd371, %fd357, %fd370;
	sub.f64 	%fd372, %fd340, %fd341;
	add.f64 	%fd373, %fd372, %fd344;
	sub.f64 	%fd374, %fd373, %fd345;
	sub.f64 	%fd375, %fd374, %fd346;
	add.f64 	%fd376, %fd375, %fd347;
	add.f64 	%fd377, %fd376, %fd352;
	sub.f64 	%fd378, %fd377, %fd353;
	add.f64 	%fd379, %fd378, %fd354;
	sub.f64 	%fd380, %fd379, %fd355;
	fma.rn.f64 	%fd381, %fd336, %fd333, %fd1407;
	mul.f64 	%fd382, %fd381, 0d3FE0000000000000;
	div.rn.f64 	%fd383, %fd382, 0d4008000000000000;
	add.f64 	%fd384, %fd383, %fd380;
	mul.f64 	%fd385, %fd357, %fd384;
	sub.f64 	%fd386, %fd342, %fd343;
	add.f64 	%fd387, %fd386, %fd348;
	sub.f64 	%fd388, %fd387, %fd349;
	sub.f64 	%fd389, %fd388, %fd350;
	add.f64 	%fd390, %fd389, %fd351;
	add.f64 	%fd391, %fd390, %fd352;
	sub.f64 	%fd392, %fd391, %fd353;
	sub.f64 	%fd393, %fd392, %fd354;
	add.f64 	%fd394, %fd393, %fd355;
	fma.rn.f64 	%fd395, %fd336, %fd334, %fd1408;
	mul.f64 	%fd396, %fd395, 0d3FE0000000000000;
	div.rn.f64 	%fd397, %fd396, 0d4008000000000000;
	add.f64 	%fd398, %fd397, %fd394;
	mul.f64 	%fd399, %fd357, %fd398;
	add.f64 	%fd400, %fd337, %fd339;
	add.f64 	%fd401, %fd338, %fd400;
	add.f64 	%fd402, %fd401, %fd341;
	add.f64 	%fd403, %fd340, %fd402;
	add.f64 	%fd404, %fd403, %fd343;
	add.f64 	%fd405, %fd342, %fd404;
	add.f64 	%fd406, %fd405, %fd345;
	add.f64 	%fd407, %fd344, %fd406;
	add.f64 	%fd408, %fd407, %fd347;
	add.f64 	%fd409, %fd346, %fd408;
	add.f64 	%fd410, %fd409, %fd349;
	add.f64 	%fd411, %fd348, %fd410;
	add.f64 	%fd412, %fd411, %fd351;
	add.f64 	%fd413, %fd350, %fd412;
	add.f64 	%fd414, %fd413, %fd353;
	add.f64 	%fd415, %fd352, %fd414;
	add.f64 	%fd416, %fd415, %fd355;
	add.f64 	%fd417, %fd354, %fd416;
	mul.f64 	%fd418, %fd332, %fd371;
	mul.f64 	%fd419, %fd333, %fd385;
	add.f64 	%fd420, %fd418, %fd419;
	mul.f64 	%fd421, %fd334, %fd399;
	add.f64 	%fd422, %fd421, %fd420;
	fma.rn.f64 	%fd423, %fd1, %fd422, %fd417;
	mul.f64 	%fd424, %fd423, 0d3FD5555555555555;
	mul.f64 	%fd425, %fd1406, %fd371;
	mul.f64 	%fd426, %fd1407, %fd385;
	add.f64 	%fd427, %fd425, %fd426;
	mul.f64 	%fd428, %fd1408, %fd399;
	add.f64 	%fd429, %fd428, %fd427;
	mul.f64 	%fd430, %fd429, 0d3FD0000000000000;
	mul.f64 	%fd431, %fd371, %fd371;
	add.f64 	%fd432, %fd431, 0dBFE5555555555555;
	mul.f64 	%fd433, %fd385, %fd385;
	add.f64 	%fd434, %fd432, %fd433;
	mul.f64 	%fd435, %fd399, %fd399;
	add.f64 	%fd436, %fd435, %fd434;
	mul.f64 	%fd437, %fd436, %fd430;
	sub.f64 	%fd438, %fd424, %fd437;
	mul.f64 	%fd439, %fd16, 0dBFC5555555555555;
	add.f64 	%fd440, %fd431, %fd433;
	add.f64 	%fd441, %fd435, %fd440;
	fma.rn.f64 	%fd442, %fd439, %fd441, %fd438;
	neg.f64 	%fd443, %fd371;
	mul.f64 	%fd444, %fd332, %fd443;
	sub.f64 	%fd445, %fd444, %fd419;
	sub.f64 	%fd446, %fd445, %fd421;
	mul.f64 	%fd447, %fd446, 0dBFE0000000000000;
	sub.f64 	%fd448, %fd1397, %fd1399;
	mul.f64 	%fd449, %fd448, 0d3FB5555555555555;
	mul.f64 	%fd450, %fd449, %fd441;
	fma.rn.f64 	%fd451, %fd441, 0dBFE0000000000000, 0d3FD5555555555555;
	mul.f64 	%fd452, %fd336, %fd451;
	sub.f64 	%fd453, %fd452, %fd450;
	fma.rn.f64 	%fd454, %fd447, %fd453, %fd442;
	mul.f64 	%fd455, %fd423, 0d3FAC71C71C71C71C;
	mul.f64 	%fd456, %fd16, 0d3FB5555555555555;
	mul.f64 	%fd457, %fd371, 0dC000000000000000;
	add.f64 	%fd458, %fd457, %fd431;
	add.f64 	%fd459, %fd458, %fd433;
	add.f64 	%fd460, %fd435, %fd459;
	mul.f64 	%fd461, %fd460, 0d3FD5555555555555;
	sub.f64 	%fd462, %fd461, %fd431;
	mul.f64 	%fd463, %fd456, %fd462;
	sub.f64 	%fd464, %fd455, %fd463;
	add.f64 	%fd465, %fd371, 0dBFF0000000000000;
	fma.rn.f64 	%fd466, %fd1406, %fd465, %fd426;
	add.f64 	%fd467, %fd428, %fd466;
	mul.f64 	%fd468, %fd467, 0d3FC0000000000000;
	mov.f64 	%fd469, 0dBFCC71C71C71C71C;
	sub.f64 	%fd470, %fd469, %fd431;
	add.f64 	%fd471, %fd470, %fd461;
	mul.f64 	%fd472, %fd468, %fd471;
	sub.f64 	%fd473, %fd464, %fd472;
	sub.f64 	%fd474, %fd332, %fd418;
	sub.f64 	%fd475, %fd474, %fd419;
	sub.f64 	%fd476, %fd475, %fd421;
	mul.f64 	%fd477, %fd476, 0d3FB0000000000000;
	add.f64 	%fd478, %fd336, %fd336;
	mul.f64 	%fd479, %fd478, %fd371;
	mul.f64 	%fd480, %fd371, %fd479;
	sub.f64 	%fd481, %fd1399, %fd1397;
	mul.f64 	%fd482, %fd481, %fd371;
	mul.f64 	%fd483, %fd478, %fd460;
	fma.rn.f64 	%fd484, %fd371, %fd482, %fd483;
	mul.f64 	%fd485, %fd484, 0d3FD5555555555555;
	sub.f64 	%fd486, %fd480, %fd485;
	mul.f64 	%fd487, %fd336, 0d4010000000000000;
	mul.f64 	%fd488, %fd448, %fd460;
	sub.f64 	%fd489, %fd487, %fd488;
	fma.rn.f64 	%fd490, %fd489, 0d3FBC71C71C71C71C, %fd486;
	mul.f64 	%fd491, %fd477, %fd490;
	sub.f64 	%fd492, %fd473, %fd491;
	add.f64 	%fd493, %fd371, %fd371;
	add.f64 	%fd494, %fd493, %fd431;
	add.f64 	%fd495, %fd494, %fd433;
	add.f64 	%fd496, %fd435, %fd495;
	mul.f64 	%fd497, %fd496, 0d3FD5555555555555;
	sub.f64 	%fd498, %fd497, %fd431;
	mul.f64 	%fd499, %fd456, %fd498;
	sub.f64 	%fd500, %fd455, %fd499;
	add.f64 	%fd501, %fd1406, %fd425;
	add.f64 	%fd502, %fd501, %fd426;
	add.f64 	%fd503, %fd428, %fd502;
	mul.f64 	%fd504, %fd503, 0d3FC0000000000000;
	add.f64 	%fd505, %fd470, %fd497;
	mul.f64 	%fd506, %fd504, %fd505;
	sub.f64 	%fd507, %fd500, %fd506;
	add.f64 	%fd508, %fd332, %fd418;
	add.f64 	%fd509, %fd508, %fd419;
	add.f64 	%fd510, %fd421, %fd509;
	mul.f64 	%fd511, %fd510, 0d3FB0000000000000;
	mul.f64 	%fd512, %fd336, 0dC000000000000000;
	mul.f64 	%fd513, %fd512, %fd371;
	mul.f64 	%fd514, %fd336, 0dC010000000000000;
	sub.f64 	%fd515, %fd457, %fd431;
	sub.f64 	%fd516, %fd515, %fd433;
	sub.f64 	%fd517, %fd516, %fd435;
	fma.rn.f64 	%fd518, %fd1399, %fd517, %fd514;
	fma.rn.f64 	%fd519, %fd1397, %fd496, %fd518;
	mul.f64 	%fd520, %fd519, 0d3FBC71C71C71C71C;
	fma.rn.f64 	%fd521, %fd371, %fd513, %fd520;
	mul.f64 	%fd522, %fd371, %fd493;
	fma.rn.f64 	%fd523, %fd371, 0d4010000000000000, %fd522;
	add.f64 	%fd524, %fd385, %fd385;
	mul.f64 	%fd525, %fd385, %fd524;
	add.f64 	%fd526, %fd523, %fd525;
	add.f64 	%fd527, %fd399, %fd399;
	fma.rn.f64 	%fd528, %fd399, %fd527, %fd526;
	mul.f64 	%fd529, %fd336, %fd528;
	fma.rn.f64 	%fd530, %fd371, %fd482, %fd529;
	fma.rn.f64 	%fd531, %fd530, 0d3FD5555555555555, %fd521;
	mul.f64 	%fd532, %fd511, %fd531;
	sub.f64 	%fd533, %fd507, %fd532;
	sub.f64 	%fd534, %fd431, %fd524;
	add.f64 	%fd535, %fd433, %fd534;
	add.f64 	%fd536, %fd435, %fd535;
	mul.f64 	%fd537, %fd536, 0d3FD5555555555555;
	sub.f64 	%fd538, %fd537, %fd433;
	mul.f64 	%fd539, %fd456, %fd538;
	sub.f64 	%fd540, %fd455, %fd539;
	add.f64 	%fd541, %fd385, 0dBFF0000000000000;
	mul.f64 	%fd542, %fd1407, %fd541;
	add.f64 	%fd543, %fd425, %fd542;
	add.f64 	%fd544, %fd428, %fd543;
	mul.f64 	%fd545, %fd544, 0d3FC0000000000000;
	sub.f64 	%fd546, %fd469, %fd433;
	add.f64 	%fd547, %fd546, %fd537;
	mul.f64 	%fd548, %fd545, %fd547;
	sub.f64 	%fd549, %fd540, %fd548;
	sub.f64 	%fd550, %fd333, %fd418;
	sub.f64 	%fd551, %fd550, %fd419;
	sub.f64 	%fd552, %fd551, %fd421;
	mul.f64 	%fd553, %fd552, 0d3FB0000000000000;
	mul.f64 	%fd554, %fd478, %fd385;
	mul.f64 	%fd555, %fd385, %fd554;
	mul.f64 	%fd556, %fd481, %fd385;
	mul.f64 	%fd557, %fd478, %fd536;
	fma.rn.f64 	%fd558, %fd385, %fd556, %fd557;
	mul.f64 	%fd559, %fd558, 0d3FD5555555555555;
	sub.f64 	%fd560, %fd555, %fd559;
	mul.f64 	%fd561, %fd448, %fd536;
	sub.f64 	%fd562, %fd487, %fd561;
	fma.rn.f64 	%fd563, %fd562, 0d3FBC71C71C71C71C, %fd560;
	mul.f64 	%fd564, %fd553, %fd563;
	sub.f64 	%fd565, %fd549, %fd564;
	add.f64 	%fd566, %fd431, %fd524;
	add.f64 	%fd567, %fd433, %fd566;
	add.f64 	%fd568, %fd435, %fd567;
	mul.f64 	%fd569, %fd568, 0d3FD5555555555555;
	sub.f64 	%fd570, %fd569, %fd433;
	mul.f64 	%fd571, %fd456, %fd570;
	sub.f64 	%fd572, %fd455, %fd571;
	add.f64 	%fd573, %fd1407, %fd425;
	add.f64 	%fd574, %fd573, %fd426;
	add.f64 	%fd575, %fd428, %fd574;
	mul.f64 	%fd576, %fd575, 0d3FC0000000000000;
	add.f64 	%fd577, %fd546, %fd569;
	mul.f64 	%fd578, %fd576, %fd577;
	sub.f64 	%fd579, %fd572, %fd578;
	add.f64 	%fd580, %fd333, %fd418;
	add.f64 	%fd581, %fd580, %fd419;
	add.f64 	%fd582, %fd421, %fd581;
	mul.f64 	%fd583, %fd582, 0d3FB0000000000000;
	mul.f64 	%fd584, %fd512, %fd385;
	mul.f64 	%fd585, %fd371, %fd443;
	sub.f64 	%fd586, %fd585, %fd524;
	sub.f64 	%fd587, %fd586, %fd433;
	sub.f64 	%fd588, %fd587, %fd435;
	fma.rn.f64 	%fd589, %fd1399, %fd588, %fd514;
	fma.rn.f64 	%fd590, %fd1397, %fd568, %fd589;
	mul.f64 	%fd591, %fd590, 0d3FBC71C71C71C71C;
	fma.rn.f64 	%fd592, %fd385, %fd584, %fd591;
	mul.f64 	%fd593, %fd385, 0d4010000000000000;
	fma.rn.f64 	%fd594, %fd371, %fd493, %fd593;
	add.f64 	%fd595, %fd594, %fd525;
	fma.rn.f64 	%fd596, %fd399, %fd527, %fd595;
	mul.f64 	%fd597, %fd336, %fd596;
	fma.rn.f64 	%fd598, %fd385, %fd556, %fd597;
	fma.rn.f64 	%fd599, %fd598, 0d3FD5555555555555, %fd592;
	mul.f64 	%fd600, %fd583, %fd599;
	sub.f64 	%fd601, %fd579, %fd600;
	add.f64 	%fd602, %fd399, 0dC000000000000000;
	mul.f64 	%fd603, %fd399, %fd602;
	add.f64 	%fd604, %fd440, %fd603;
	mul.f64 	%fd605, %fd604, 0d3FD5555555555555;
	sub.f64 	%fd606, %fd605, %fd435;
	mul.f64 	%fd607, %fd456, %fd606;
	sub.f64 	%fd608, %fd455, %fd607;
	add.f64 	%fd609, %fd399, 0dBFF0000000000000;
	mul.f64 	%fd610, %fd1408, %fd609;
	add.f64 	%fd611, %fd427, %fd610;
	mul.f64 	%fd612, %fd611, 0d3FC0000000000000;
	sub.f64 	%fd613, %fd469, %fd435;
	add.f64 	%fd614, %fd613, %fd605;
	mul.f64 	%fd615, %fd612, %fd614;
	sub.f64 	%fd616, %fd608, %fd615;
	mul.f64 	%fd617, %fd334, %fd609;
	add.f64 	%fd618, %fd420, %fd617;
	mul.f64 	%fd619, %fd618, 0d3FB0000000000000;
	mul.f64 	%fd620, %fd512, %fd399;
	sub.f64 	%fd621, %fd585, %fd433;
	mov.f64 	%fd622, 0d4000000000000000;
	sub.f64 	%fd623, %fd622, %fd399;
	fma.rn.f64 	%fd624, %fd399, %fd623, %fd621;
	fma.rn.f64 	%fd625, %fd1399, %fd624, %fd514;
	fma.rn.f64 	%fd626, %fd1397, %fd604, %fd625;
	mul.f64 	%fd627, %fd626, 0d3FBC71C71C71C71C;
	fma.rn.f64 	%fd628, %fd399, %fd620, %fd627;
	mul.f64 	%fd629, %fd481, %fd399;
	fma.rn.f64 	%fd630, %fd371, %fd493, %fd525;
	add.f64 	%fd631, %fd527, 0dC010000000000000;
	fma.rn.f64 	%fd632, %fd399, %fd631, %fd630;
	mul.f64 	%fd633, %fd336, %fd632;
	fma.rn.f64 	%fd634, %fd399, %fd629, %fd633;
	fma.rn.f64 	%fd635, %fd634, 0d3FD5555555555555, %fd628;
	mul.f64 	%fd636, %fd619, %fd635;
	sub.f64 	%fd637, %fd616, %fd636;
	add.f64 	%fd638, %fd399, 0d4000000000000000;
	mul.f64 	%fd639, %fd399, %fd638;
	add.f64 	%fd640, %fd440, %fd639;
	mul.f64 	%fd641, %fd640, 0d3FD5555555555555;
	sub.f64 	%fd642, %fd641, %fd435;
	mul.f64 	%fd643, %fd456, %fd642;
	sub.f64 	%fd644, %fd455, %fd643;
	add.f64 	%fd645, %fd1408, %fd425;
	add.f64 	%fd646, %fd645, %fd426;
	add.f64 	%fd647, %fd428, %fd646;
	mul.f64 	%fd648, %fd647, 0d3FC0000000000000;
	add.f64 	%fd649, %fd613, %fd641;
	mul.f64 	%fd650, %fd648, %fd649;
	sub.f64 	%fd651, %fd644, %fd650;
	add.f64 	%fd652, %fd334, %fd418;
	add.f64 	%fd653, %fd652, %fd419;
	add.f64 	%fd654, %fd421, %fd653;
	mul.f64 	%fd655, %fd654, 0d3FB0000000000000;
	mov.f64 	%fd656, 0dC000000000000000;
	sub.f64 	%fd657, %fd656, %fd399;
	fma.rn.f64 	%fd658, %fd399, %fd657, %fd621;
	fma.rn.f64 	%fd659, %fd1399, %fd658, %fd514;
	fma.rn.f64 	%fd660, %fd1397, %fd640, %fd659;
	mul.f64 	%fd661, %fd660, 0d3FBC71C71C71C71C;
	fma.rn.f64 	%fd662, %fd399, %fd620, %fd661;
	add.f64 	%fd663, %fd527, 0d4010000000000000;
	fma.rn.f64 	%fd664, %fd399, %fd663, %fd630;
	mul.f64 	%fd665, %fd336, %fd664;
	fma.rn.f64 	%fd666, %fd399, %fd629, %fd665;
	fma.rn.f64 	%fd667, %fd666, 0d3FD5555555555555, %fd662;
	mul.f64 	%fd668, %fd655, %fd667;
	sub.f64 	%fd669, %fd651, %fd668;
	mul.f64 	%fd670, %fd423, 0d3F9C71C71C71C71C;
	mul.f64 	%fd671, %fd16, 0d3FA5555555555555;
	add.f64 	%fd672, %fd371, %fd385;
	sub.f64 	%fd673, %fd458, %fd524;
	add.f64 	%fd674, %fd433, %fd673;
	add.f64 	%fd675, %fd435, %fd674;
	mul.f64 	%fd676, %fd675, 0d3FD5555555555555;
	mul.f64 	%fd677, %fd672, %fd672;
	sub.f64 	%fd678, %fd676, %fd677;
	mul.f64 	%fd679, %fd671, %fd678;
	sub.f64 	%fd680, %fd670, %fd679;
	fma.rn.f64 	%fd681, %fd1406, %fd465, %fd542;
	add.f64 	%fd682, %fd428, %fd681;
	mul.f64 	%fd683, %fd682, 0d3FB0000000000000;
	mul.f64 	%fd684, %fd493, %fd385;
	sub.f64 	%fd685, %fd470, %fd684;
	sub.f64 	%fd686, %fd685, %fd433;
	add.f64 	%fd687, %fd686, %fd676;
	mul.f64 	%fd688, %fd683, %fd687;
	sub.f64 	%fd689, %fd680, %fd688;
	add.f64 	%fd690, %fd332, %fd333;
	sub.f64 	%fd691, %fd690, %fd418;
	sub.f64 	%fd692, %fd691, %fd419;
	sub.f64 	%fd693, %fd692, %fd421;
	mul.f64 	%fd694, %fd693, 0d3FA0000000000000;
	mul.f64 	%fd695, %fd478, %fd672;
	mul.f64 	%fd696, %fd672, %fd695;
	mul.f64 	%fd697, %fd448, %fd672;
	mul.f64 	%fd698, %fd672, %fd697;
	mul.f64 	%fd699, %fd478, %fd675;
	sub.f64 	%fd700, %fd698, %fd699;
	fma.rn.f64 	%fd701, %fd700, 0d3FD5555555555555, %fd696;
	mul.f64 	%fd702, %fd448, %fd675;
	sub.f64 	%fd703, %fd487, %fd702;
	fma.rn.f64 	%fd704, %fd703, 0d3FBC71C71C71C71C, %fd701;
	mul.f64 	%fd705, %fd694, %fd704;
	sub.f64 	%fd706, %fd689, %fd705;
	add.f64 	%fd707, %fd494, %fd524;
	add.f64 	%fd708, %fd433, %fd707;
	add.f64 	%fd709, %fd435, %fd708;
	mul.f64 	%fd710, %fd709, 0d3FD5555555555555;
	sub.f64 	%fd711, %fd710, %fd677;
	mul.f64 	%fd712, %fd671, %fd711;
	sub.f64 	%fd713, %fd670, %fd712;
	add.f64 	%fd714, %fd1406, %fd1407;
	add.f64 	%fd715, %fd714, %fd425;
	add.f64 	%fd716, %fd715, %fd426;
	add.f64 	%fd717, %fd428, %fd716;
	mul.f64 	%fd718, %fd717, 0d3FB0000000000000;
	add.f64 	%fd719, %fd686, %fd710;
	mul.f64 	%fd720, %fd718, %fd719;
	sub.f64 	%fd721, %fd713, %fd720;
	add.f64 	%fd722, %fd371, 0d3FF0000000000000;
	neg.f64 	%fd723, %fd722;
	mul.f64 	%fd724, %fd332, %fd723;
	add.f64 	%fd725, %fd385, 0d3FF0000000000000;
	mul.f64 	%fd726, %fd333, %fd725;
	sub.f64 	%fd727, %fd724, %fd726;
	sub.f64 	%fd728, %fd727, %fd421;
	mul.f64 	%fd729, %fd728, 0d3FA0000000000000;
	mul.f64 	%fd730, %fd478, %fd709;
	sub.f64 	%fd731, %fd730, %fd698;
	mul.f64 	%fd732, %fd731, 0d3FD5555555555555;
	sub.f64 	%fd733, %fd696, %fd732;
	mul.f64 	%fd734, %fd448, %fd709;
	sub.f64 	%fd735, %fd487, %fd734;
	fma.rn.f64 	%fd736, %fd735, 0d3FBC71C71C71C71C, %fd733;
	mul.f64 	%fd737, %fd729, %fd736;
	sub.f64 	%fd738, %fd721, %fd737;
	sub.f64 	%fd739, %fd371, %fd385;
	add.f64 	%fd740, %fd458, %fd524;
	add.f64 	%fd741, %fd433, %fd740;
	add.f64 	%fd742, %fd435, %fd741;
	mul.f64 	%fd743, %fd742, 0d3FD5555555555555;
	mul.f64 	%fd744, %fd739, %fd739;
	sub.f64 	%fd745, %fd743, %fd744;
	mul.f64 	%fd746, %fd671, %fd745;
	sub.f64 	%fd747, %fd670, %fd746;
	fma.rn.f64 	%fd748, %fd1406, %fd465, %fd1407;
	add.f64 	%fd749, %fd748, %fd426;
	add.f64 	%fd750, %fd428, %fd749;
	mul.f64 	%fd751, %fd750, 0d3FB0000000000000;
	add.f64 	%fd752, %fd470, %fd684;
	sub.f64 	%fd753, %fd752, %fd433;
	add.f64 	%fd754, %fd753, %fd743;
	mul.f64 	%fd755, %fd751, %fd754;
	sub.f64 	%fd756, %fd747, %fd755;
	sub.f64 	%fd757, %fd474, %fd726;
	sub.f64 	%fd758, %fd757, %fd421;
	mul.f64 	%fd759, %fd758, 0d3FA0000000000000;
	mul.f64 	%fd760, %fd478, %fd739;
	mul.f64 	%fd761, %fd739, %fd760;
	mul.f64 	%fd762, %fd448, %fd739;
	mul.f64 	%fd763, %fd478, %fd742;
	mul.f64 	%fd764, %fd739, %fd762;
	sub.f64 	%fd765, %fd763, %fd764;
	mul.f64 	%fd766, %fd765, 0d3FD5555555555555;
	sub.f64 	%fd767, %fd761, %fd766;
	mul.f64 	%fd768, %fd448, %fd742;
	sub.f64 	%fd769, %fd487, %fd768;
	fma.rn.f64 	%fd770, %fd769, 0d3FBC71C71C71C71C, %fd767;
	mul.f64 	%fd771, %fd759, %fd770;
	sub.f64 	%fd772, %fd756, %fd771;
	sub.f64 	%fd773, %fd494, %fd524;
	add.f64 	%fd774, %fd433, %fd773;
	add.f64 	%fd775, %fd435, %fd774;
	mul.f64 	%fd776, %fd775, 0d3FD5555555555555;
	sub.f64 	%fd777, %fd776, %fd744;
	mul.f64 	%fd778, %fd671, %fd777;
	sub.f64 	%fd779, %fd670, %fd778;
	fma.rn.f64 	%fd780, %fd1406, %fd722, %fd542;
	add.f64 	%fd781, %fd428, %fd780;
	mul.f64 	%fd782, %fd781, 0d3FB0000000000000;
	add.f64 	%fd783, %fd753, %fd776;
	mul.f64 	%fd784, %fd782, %fd783;
	sub.f64 	%fd785, %fd779, %fd784;
	mul.f64 	%fd786, %fd332, %fd722;
	sub.f64 	%fd787, %fd333, %fd786;
	sub.f64 	%fd788, %fd787, %fd419;
	sub.f64 	%fd789, %fd788, %fd421;
	mul.f64 	%fd790, %fd789, 0d3FA0000000000000;
	mul.f64 	%fd791, %fd478, %fd775;
	sub.f64 	%fd792, %fd791, %fd764;
	mul.f64 	%fd793, %fd792, 0d3FD5555555555555;
	sub.f64 	%fd794, %fd761, %fd793;
	mul.f64 	%fd795, %fd448, %fd775;
	sub.f64 	%fd796, %fd487, %fd795;
	fma.rn.f64 	%fd797, %fd796, 0d3FBC71C71C71C71C, %fd794;
	mul.f64 	%fd798, %fd790, %fd797;
	sub.f64 	%fd799, %fd785, %fd798;
	add.f64 	%fd800, %fd371, %fd399;
	add.f64 	%fd801, %fd459, %fd603;
	mul.f64 	%fd802, %fd801, 0d3FD5555555555555;
	mul.f64 	%fd803, %fd800, %fd800;
	sub.f64 	%fd804, %fd802, %fd803;
	mul.f64 	%fd805, %fd671, %fd804;
	sub.f64 	%fd806, %fd670, %fd805;
	add.f64 	%fd807, %fd466, %fd610;
	mul.f64 	%fd808, %fd807, 0d3FB0000000000000;
	mul.f64 	%fd809, %fd493, %fd399;
	sub.f64 	%fd810, %fd470, %fd809;
	sub.f64 	%fd811, %fd810, %fd435;
	add.f64 	%fd812, %fd811, %fd802;
	mul.f64 	%fd813, %fd808, %fd812;
	sub.f64 	%fd814, %fd806, %fd813;
	add.f64 	%fd815, %fd332, %fd334;
	sub.f64 	%fd816, %fd815, %fd418;
	sub.f64 	%fd817, %fd816, %fd419;
	sub.f64 	%fd818, %fd817, %fd421;
	mul.f64 	%fd819, %fd818, 0d3FA0000000000000;
	mul.f64 	%fd820, %fd478, %fd800;
	mul.f64 	%fd821, %fd800, %fd820;
	mul.f64 	%fd822, %fd448, %fd800;
	mul.f64 	%fd823, %fd800, %fd822;
	mul.f64 	%fd824, %fd478, %fd801;
	sub.f64 	%fd825, %fd823, %fd824;
	fma.rn.f64 	%fd826, %fd825, 0d3FD5555555555555, %fd821;
	mul.f64 	%fd827, %fd448, %fd801;
	sub.f64 	%fd828, %fd487, %fd827;
	fma.rn.f64 	%fd829, %fd828, 0d3FBC71C71C71C71C, %fd826;
	mul.f64 	%fd830, %fd819, %fd829;
	sub.f64 	%fd831, %fd814, %fd830;
	add.f64 	%fd832, %fd495, %fd639;
	mul.f64 	%fd833, %fd832, 0d3FD5555555555555;
	sub.f64 	%fd834, %fd833, %fd803;
	mul.f64 	%fd835, %fd671, %fd834;
	sub.f64 	%fd836, %fd670, %fd835;
	add.f64 	%fd837, %fd1406, %fd1408;
	add.f64 	%fd838, %fd837, %fd425;
	add.f64 	%fd839, %fd838, %fd426;
	add.f64 	%fd840, %fd428, %fd839;
	mul.f64 	%fd841, %fd840, 0d3FB0000000000000;
	add.f64 	%fd842, %fd811, %fd833;
	mul.f64 	%fd843, %fd841, %fd842;
	sub.f64 	%fd844, %fd836, %fd843;
	sub.f64 	%fd845, %fd724, %fd419;
	add.f64 	%fd846, %fd399, 0d3FF0000000000000;
	mul.f64 	%fd847, %fd334, %fd846;
	sub.f64 	%fd848, %fd845, %fd847;
	mul.f64 	%fd849, %fd848, 0d3FA0000000000000;
	mul.f64 	%fd850, %fd478, %fd832;
	sub.f64 	%fd851, %fd850, %fd823;
	mul.f64 	%fd852, %fd851, 0d3FD5555555555555;
	sub.f64 	%fd853, %fd821, %fd852;
	mul.f64 	%fd854, %fd448, %fd832;
	sub.f64 	%fd855, %fd487, %fd854;
	fma.rn.f64 	%fd856, %fd855, 0d3FBC71C71C71C71C, %fd853;
	mul.f64 	%fd857, %fd849, %fd856;
	sub.f64 	%fd858, %fd844, %fd857;
	sub.f64 	%fd859, %fd371, %fd399;
	add.f64 	%fd860, %fd459, %fd639;
	mul.f64 	%fd861, %fd860, 0d3FD5555555555555;
	mul.f64 	%fd862, %fd859, %fd859;
	sub.f64 	%fd863, %fd861, %fd862;
	mul.f64 	%fd864, %fd671, %fd863;
	sub.f64 	%fd865, %fd670, %fd864;
	fma.rn.f64 	%fd866, %fd1406, %fd465, %fd1408;
	add.f64 	%fd867, %fd866, %fd426;
	add.f64 	%fd868, %fd428, %fd867;
	mul.f64 	%fd869, %fd868, 0d3FB0000000000000;
	add.f64 	%fd870, %fd470, %fd809;
	sub.f64 	%fd871, %fd870, %fd435;
	add.f64 	%fd872, %fd871, %fd861;
	mul.f64 	%fd873, %fd869, %fd872;
	sub.f64 	%fd874, %fd865, %fd873;
	sub.f64 	%fd875, %fd475, %fd847;
	mul.f64 	%fd876, %fd875, 0d3FA0000000000000;
	mul.f64 	%fd877, %fd478, %fd859;
	mul.f64 	%fd878, %fd859, %fd877;
	mul.f64 	%fd879, %fd448, %fd859;
	mul.f64 	%fd880, %fd478, %fd860;
	mul.f64 	%fd881, %fd859, %fd879;
	sub.f64 	%fd882, %fd880, %fd881;
	mul.f64 	%fd883, %fd882, 0d3FD5555555555555;
	sub.f64 	%fd884, %fd878, %fd883;
	mul.f64 	%fd885, %fd448, %fd860;
	sub.f64 	%fd886, %fd487, %fd885;
	fma.rn.f64 	%fd887, %fd886, 0d3FBC71C71C71C71C, %fd884;
	mul.f64 	%fd888, %fd876, %fd887;
	sub.f64 	%fd889, %fd874, %fd888;
	add.f64 	%fd890, %fd495, %fd603;
	mul.f64 	%fd891, %fd890, 0d3FD5555555555555;
	sub.f64 	%fd892, %fd891, %fd862;
	mul.f64 	%fd893, %fd671, %fd892;
	sub.f64 	%fd894, %fd670, %fd893;
	fma.rn.f64 	%fd895, %fd1406, %fd722, %fd426;
	add.f64 	%fd896, %fd895, %fd610;
	mul.f64 	%fd897, %fd896, 0d3FB0000000000000;
	add.f64 	%fd898, %fd871, %fd891;
	mul.f64 	%fd899, %fd897, %fd898;
	sub.f64 	%fd900, %fd894, %fd899;
	sub.f64 	%fd901, %fd334, %fd786;
	sub.f64 	%fd902, %fd901, %fd419;
	sub.f64 	%fd903, %fd902, %fd421;
	mul.f64 	%fd904, %fd903, 0d3FA0000000000000;
	mul.f64 	%fd905, %fd478, %fd890;
	sub.f64 	%fd906, %fd905, %fd881;
	mul.f64 	%fd907, %fd906, 0d3FD5555555555555;
	sub.f64 	%fd908, %fd878, %fd907;
	mul.f64 	%fd909, %fd448, %fd890;
	sub.f64 	%fd910, %fd487, %fd909;
	fma.rn.f64 	%fd911, %fd910, 0d3FBC71C71C71C71C, %fd908;
	mul.f64 	%fd912, %fd904, %fd911;
	sub.f64 	%fd913, %fd900, %fd912;
	add.f64 	%fd914, %fd385, %fd399;
	add.f64 	%fd915, %fd603, %fd535;
	mul.f64 	%fd916, %fd915, 0d3FD5555555555555;
	mul.f64 	%fd917, %fd914, %fd914;
	sub.f64 	%fd918, %fd916, %fd917;
	mul.f64 	%fd919, %fd671, %fd918;
	sub.f64 	%fd920, %fd670, %fd919;
	add.f64 	%fd921, %fd610, %fd543;
	mul.f64 	%fd922, %fd921, 0d3FB0000000000000;
	mul.f64 	%fd923, %fd399, %fd524;
	sub.f64 	%fd924, %fd546, %fd923;
	sub.f64 	%fd925, %fd924, %fd435;
	add.f64 	%fd926, %fd925, %fd916;
	mul.f64 	%fd927, %fd922, %fd926;
	sub.f64 	%fd928, %fd920, %fd927;
	add.f64 	%fd929, %fd333, %fd334;
	sub.f64 	%fd930, %fd929, %fd418;
	sub.f64 	%fd931, %fd930, %fd419;
	sub.f64 	%fd932, %fd931, %fd421;
	mul.f64 	%fd933, %fd932, 0d3FA0000000000000;
	mul.f64 	%fd934, %fd478, %fd914;
	mul.f64 	%fd935, %fd914, %fd934;
	mul.f64 	%fd936, %fd448, %fd914;
	mul.f64 	%fd937, %fd914, %fd936;
	mul.f64 	%fd938, %fd478, %fd915;
	sub.f64 	%fd939, %fd937, %fd938;
	fma.rn.f64 	%fd940, %fd939, 0d3FD5555555555555, %fd935;
	mul.f64 	%fd941, %fd448, %fd915;
	sub.f64 	%fd942, %fd487, %fd941;
	fma.rn.f64 	%fd943, %fd942, 0d3FBC71C71C71C71C, %fd940;
	mul.f64 	%fd944, %fd933, %fd943;
	sub.f64 	%fd945, %fd928, %fd944;
	add.f64 	%fd946, %fd639, %fd567;
	mul.f64 	%fd947, %fd946, 0d3FD5555555555555;
	sub.f64 	%fd948, %fd947, %fd917;
	mul.f64 	%fd949, %fd671, %fd948;
	sub.f64 	%fd950, %fd670, %fd949;
	add.f64 	%fd951, %fd1407, %fd1408;
	add.f64 	%fd952, %fd951, %fd425;
	add.f64 	%fd953, %fd952, %fd426;
	add.f64 	%fd954, %fd428, %fd953;
	mul.f64 	%fd955, %fd954, 0d3FB0000000000000;
	add.f64 	%fd956, %fd925, %fd947;
	mul.f64 	%fd957, %fd955, %fd956;
	sub.f64 	%fd958, %fd950, %fd957;
	sub.f64 	%fd959, %fd444, %fd726;
	sub.f64 	%fd960, %fd959, %fd847;
	mul.f64 	%fd961, %fd960, 0d3FA0000000000000;
	mul.f64 	%fd962, %fd478, %fd946;
	sub.f64 	%fd963, %fd962, %fd937;
	mul.f64 	%fd964, %fd963, 0d3FD5555555555555;
	sub.f64 	%fd965, %fd935, %fd964;
	mul.f64 	%fd966, %fd448, %fd946;
	sub.f64 	%fd967, %fd487, %fd966;
	fma.rn.f64 	%fd968, %fd967, 0d3FBC71C71C71C71C, %fd965;
	mul.f64 	%fd969, %fd961, %fd968;
	sub.f64 	%fd970, %fd958, %fd969;
	sub.f64 	%fd971, %fd385, %fd399;
	add.f64 	%fd972, %fd639, %fd535;
	mul.f64 	%fd973, %fd972, 0d3FD5555555555555;
	mul.f64 	%fd974, %fd971, %fd971;
	sub.f64 	%fd975, %fd973, %fd974;
	mul.f64 	%fd976, %fd671, %fd975;
	sub.f64 	%fd977, %fd670, %fd976;
	fma.rn.f64 	%fd978, %fd1407, %fd541, %fd645;
	add.f64 	%fd979, %fd428, %fd978;
	mul.f64 	%fd980, %fd979, 0d3FB0000000000000;
	add.f64 	%fd981, %fd546, %fd923;
	sub.f64 	%fd982, %fd981, %fd435;
	add.f64 	%fd983, %fd982, %fd973;
	mul.f64 	%fd984, %fd980, %fd983;
	sub.f64 	%fd985, %fd977, %fd984;
	sub.f64 	%fd986, %fd551, %fd847;
	mul.f64 	%fd987, %fd986, 0d3FA0000000000000;
	mul.f64 	%fd988, %fd478, %fd971;
	mul.f64 	%fd989, %fd971, %fd988;
	mul.f64 	%fd990, %fd448, %fd971;
	mul.f64 	%fd991, %fd478, %fd972;
	mul.f64 	%fd992, %fd971, %fd990;
	sub.f64 	%fd993, %fd991, %fd992;
	mul.f64 	%fd994, %fd993, 0d3FD5555555555555;
	sub.f64 	%fd995, %fd989, %fd994;
	mul.f64 	%fd996, %fd448, %fd972;
	sub.f64 	%fd997, %fd487, %fd996;
	fma.rn.f64 	%fd998, %fd997, 0d3FBC71C71C71C71C, %fd995;
	mul.f64 	%fd999, %fd987, %fd998;
	sub.f64 	%fd1000, %fd985, %fd999;
	add.f64 	%fd1001, %fd603, %fd567;
	mul.f64 	%fd1002, %fd1001, 0d3FD5555555555555;
	sub.f64 	%fd1003, %fd1002, %fd974;
	mul.f64 	%fd1004, %fd671, %fd1003;
	sub.f64 	%fd1005, %fd670, %fd1004;
	fma.rn.f64 	%fd1006, %fd1407, %fd725, %fd425;
	add.f64 	%fd1007, %fd610, %fd1006;
	mul.f64 	%fd1008, %fd1007, 0d3FB0000000000000;
	add.f64 	%fd1009, %fd982, %fd1002;
	mul.f64 	%fd1010, %fd1008, %fd1009;
	sub.f64 	%fd1011, %fd1005, %fd1010;
	sub.f64 	%fd1012, %fd334, %fd418;
	sub.f64 	%fd1013, %fd1012, %fd726;
	sub.f64 	%fd1014, %fd1013, %fd421;
	mul.f64 	%fd1015, %fd1014, 0d3FA0000000000000;
	mul.f64 	%fd1016, %fd478, %fd1001;
	sub.f64 	%fd1017, %fd1016, %fd992;
	mul.f64 	%fd1018, %fd1017, 0d3FD5555555555555;
	sub.f64 	%fd1019, %fd989, %fd1018;
	mul.f64 	%fd1020, %fd448, %fd1001;
	sub.f64 	%fd1021, %fd487, %fd1020;
	fma.rn.f64 	%fd1022, %fd1021, 0d3FBC71C71C71C71C, %fd1019;
	mul.f64 	%fd1023, %fd1015, %fd1022;
	sub.f64 	%fd1024, %fd1011, %fd1023;
	sub.f64 	%fd1025, %fd337, %fd454;
	div.rn.f64 	%fd1026, %fd1025, %fd24;
	sub.f64 	%fd1027, %fd337, %fd1026;
	add.f64 	%fd1028, %fd429, %fd429;
	fma.rn.f64 	%fd1029, %fd448, %fd441, %fd514;
	mul.f64 	%fd1030, %fd1029, 0d3FD5555555555555;
	fma.rn.f64 	%fd1031, %fd478, %fd441, %fd1030;
	mul.f64 	%fd1032, %fd422, %fd1031;
	fma.rn.f64 	%fd1033, %fd436, %fd1028, %fd1032;
	fma.rn.f64 	%fd1034, %fd1033, 0d3FD0000000000000, %fd1027;
	st.global.f64 	[%rd73], %fd1034;
	sub.f64 	%fd1035, %fd338, %fd492;
	div.rn.f64 	%fd1036, %fd1035, %fd24;
	sub.f64 	%fd1037, %fd338, %fd1036;
	add.f64 	%fd1038, %fd467, %fd467;
	fma.rn.f64 	%fd1039, %fd332, %fd465, %fd419;
	add.f64 	%fd1040, %fd421, %fd1039;
	fma.rn.f64 	%fd1041, %fd481, %fd431, %fd483;
	mul.f64 	%fd1042, %fd1041, 0d3FD5555555555555;
	fma.rn.f64 	%fd1043, %fd512, %fd431, %fd1042;
	fma.rn.f64 	%fd1044, %fd448, %fd460, %fd514;
	fma.rn.f64 	%fd1045, %fd1044, 0d3FBC71C71C71C71C, %fd1043;
	mul.f64 	%fd1046, %fd1040, %fd1045;
	fma.rn.f64 	%fd1047, %fd1038, %fd471, %fd1046;
	fma.rn.f64 	%fd1048, %fd1047, 0d3FC0000000000000, %fd1037;
	st.global.f64 	[%rd77], %fd1048;
	sub.f64 	%fd1049, %fd339, %fd533;
	div.rn.f64 	%fd1050, %fd1049, %fd24;
	sub.f64 	%fd1051, %fd339, %fd1050;
	add.f64 	%fd1052, %fd503, %fd503;
	mul.f64 	%fd1053, %fd478, %fd496;
	fma.rn.f64 	%fd1054, %fd481, %fd431, %fd1053;
	mul.f64 	%fd1055, %fd1054, 0d3FD5555555555555;
	fma.rn.f64 	%fd1056, %fd512, %fd431, %fd1055;
	fma.rn.f64 	%fd1057, %fd448, %fd496, %fd514;
	fma.rn.f64 	%fd1058, %fd1057, 0d3FBC71C71C71C71C, %fd1056;
	mul.f64 	%fd1059, %fd510, %fd1058;
	fma.rn.f64 	%fd1060, %fd1052, %fd505, %fd1059;
	fma.rn.f64 	%fd1061, %fd1060, 0d3FC0000000000000, %fd1051;
	st.global.f64 	[%rd75], %fd1061;
	sub.f64 	%fd1062, %fd340, %fd565;
	div.rn.f64 	%fd1063, %fd1062, %fd24;
	sub.f64 	%fd1064, %fd340, %fd1063;
	add.f64 	%fd1065, %fd544, %fd544;
	mul.f64 	%fd1066, %fd333, %fd541;
	add.f64 	%fd1067, %fd418, %fd1066;
	add.f64 	%fd1068, %fd421, %fd1067;
	fma.rn.f64 	%fd1069, %fd481, %fd433, %fd557;
	mul.f64 	%fd1070, %fd1069, 0d3FD5555555555555;
	fma.rn.f64 	%fd1071, %fd512, %fd433, %fd1070;
	fma.rn.f64 	%fd1072, %fd448, %fd536, %fd514;
	fma.rn.f64 	%fd1073, %fd1072, 0d3FBC71C71C71C71C, %fd1071;
	mul.f64 	%fd1074, %fd1068, %fd1073;
	fma.rn.f64 	%fd1075, %fd1065, %fd547, %fd1074;
	fma.rn.f64 	%fd1076, %fd1075, 0d3FC0000000000000, %fd1064;
	st.global.f64 	[%rd80], %fd1076;
	sub.f64 	%fd1077, %fd341, %fd601;
	div.rn.f64 	%fd1078, %fd1077, %fd24;
	sub.f64 	%fd1079, %fd341, %fd1078;
	add.f64 	%fd1080, %fd575, %fd575;
	mul.f64 	%fd1081, %fd478, %fd568;
	fma.rn.f64 	%fd1082, %fd481, %fd433, %fd1081;
	mul.f64 	%fd1083, %fd1082, 0d3FD5555555555555;
	fma.rn.f64 	%fd1084, %fd512, %fd433, %fd1083;
	fma.rn.f64 	%fd1085, %fd448, %fd568, %fd514;
	fma.rn.f64 	%fd1086, %fd1085, 0d3FBC71C71C71C71C, %fd1084;
	mul.f64 	%fd1087, %fd582, %fd1086;
	fma.rn.f64 	%fd1088, %fd1080, %fd577, %fd1087;
	fma.rn.f64 	%fd1089, %fd1088, 0d3FC0000000000000, %fd1079;
	st.global.f64 	[%rd79], %fd1089;
	sub.f64 	%fd1090, %fd342, %fd637;
	div.rn.f64 	%fd1091, %fd1090, %fd24;
	sub.f64 	%fd1092, %fd342, %fd1091;
	add.f64 	%fd1093, %fd611, %fd611;
	mul.f64 	%fd1094, %fd478, %fd604;
	fma.rn.f64 	%fd1095, %fd481, %fd435, %fd1094;
	mul.f64 	%fd1096, %fd1095, 0d3FD5555555555555;
	fma.rn.f64 	%fd1097, %fd512, %fd435, %fd1096;
	fma.rn.f64 	%fd1098, %fd448, %fd604, %fd514;
	fma.rn.f64 	%fd1099, %fd1098, 0d3FBC71C71C71C71C, %fd1097;
	mul.f64 	%fd1100, %fd618, %fd1099;
	fma.rn.f64 	%fd1101, %fd1093, %fd614, %fd1100;
	fma.rn.f64 	%fd1102, %fd1101, 0d3FC0000000000000, %fd1092;
	st.global.f64 	[%rd83], %fd1102;
	sub.f64 	%fd1103, %fd343, %fd669;
	div.rn.f64 	%fd1104, %fd1103, %fd24;
	sub.f64 	%fd1105, %fd343, %fd1104;
	add.f64 	%fd1106, %fd647, %fd647;
	mul.f64 	%fd1107, %fd478, %fd640;
	fma.rn.f64 	%fd1108, %fd481, %fd435, %fd1107;
	mul.f64 	%fd1109, %fd1108, 0d3FD5555555555555;
	fma.rn.f64 	%fd1110, %fd512, %fd435, %fd1109;
	fma.rn.f64 	%fd1111, %fd448, %fd640, %fd514;
	fma.rn.f64 	%fd1112, %fd1111, 0d3FBC71C71C71C71C, %fd1110;
	mul.f64 	%fd1113, %fd654, %fd1112;
	fma.rn.f64 	%fd1114, %fd1106, %fd649, %fd1113;
	fma.rn.f64 	%fd1115, %fd1114, 0d3FC0000000000000, %fd1105;
	st.global.f64 	[%rd82], %fd1115;
	sub.f64 	%fd1116, %fd344, %fd706;
	div.rn.f64 	%fd1117, %fd1116, %fd24;
	sub.f64 	%fd1118, %fd344, %fd1117;
	add.f64 	%fd1119, %fd682, %fd682;
	add.f64 	%fd1120, %fd677, 0d3FCC71C71C71C71C;
	sub.f64 	%fd1121, %fd1120, %fd676;
	mul.f64 	%fd1122, %fd1119, %fd1121;
	fma.rn.f64 	%fd1123, %fd332, %fd465, %fd1066;
	add.f64 	%fd1124, %fd421, %fd1123;
	neg.f64 	%fd1125, %fd672;
	mul.f64 	%fd1126, %fd672, %fd1125;
	fma.rn.f64 	%fd1127, %fd448, %fd1126, %fd699;
	mul.f64 	%fd1128, %fd1127, 0d3FD5555555555555;
	fma.rn.f64 	%fd1129, %fd512, %fd677, %fd1128;
	add.f64 	%fd1130, %fd514, %fd702;
	fma.rn.f64 	%fd1131, %fd1130, 0d3FBC71C71C71C71C, %fd1129;
	mul.f64 	%fd1132, %fd1124, %fd1131;
	sub.f64 	%fd1133, %fd1132, %fd1122;
	fma.rn.f64 	%fd1134, %fd1133, 0d3FB0000000000000, %fd1118;
	st.global.f64 	[%rd86], %fd1134;
	sub.f64 	%fd1135, %fd345, %fd738;
	div.rn.f64 	%fd1136, %fd1135, %fd24;
	sub.f64 	%fd1137, %fd345, %fd1136;
	add.f64 	%fd1138, %fd717, %fd717;
	sub.f64 	%fd1139, %fd469, %fd677;
	add.f64 	%fd1140, %fd1139, %fd710;
	add.f64 	%fd1141, %fd690, %fd418;
	add.f64 	%fd1142, %fd1141, %fd419;
	add.f64 	%fd1143, %fd421, %fd1142;
	fma.rn.f64 	%fd1144, %fd448, %fd1126, %fd730;
	mul.f64 	%fd1145, %fd1144, 0d3FD5555555555555;
	fma.rn.f64 	%fd1146, %fd512, %fd677, %fd1145;
	add.f64 	%fd1147, %fd514, %fd734;
	fma.rn.f64 	%fd1148, %fd1147, 0d3FBC71C71C71C71C, %fd1146;
	mul.f64 	%fd1149, %fd1143, %fd1148;
	fma.rn.f64 	%fd1150, %fd1138, %fd1140, %fd1149;
	fma.rn.f64 	%fd1151, %fd1150, 0d3FB0000000000000, %fd1137;
	st.global.f64 	[%rd85], %fd1151;
	sub.f64 	%fd1152, %fd346, %fd772;
	div.rn.f64 	%fd1153, %fd1152, %fd24;
	sub.f64 	%fd1154, %fd346, %fd1153;
	add.f64 	%fd1155, %fd750, %fd750;
	sub.f64 	%fd1156, %fd469, %fd744;
	add.f64 	%fd1157, %fd1156, %fd743;
	fma.rn.f64 	%fd1158, %fd332, %fd465, %fd333;
	add.f64 	%fd1159, %fd1158, %fd419;
	add.f64 	%fd1160, %fd421, %fd1159;
	neg.f64 	%fd1161, %fd739;
	mul.f64 	%fd1162, %fd739, %fd1161;
	fma.rn.f64 	%fd1163, %fd448, %fd1162, %fd763;
	mul.f64 	%fd1164, %fd1163, 0d3FD5555555555555;
	fma.rn.f64 	%fd1165, %fd512, %fd744, %fd1164;
	add.f64 	%fd1166, %fd514, %fd768;
	fma.rn.f64 	%fd1167, %fd1166, 0d3FBC71C71C71C71C, %fd1165;
	mul.f64 	%fd1168, %fd1160, %fd1167;
	fma.rn.f64 	%fd1169, %fd1155, %fd1157, %fd1168;
	fma.rn.f64 	%fd1170, %fd1169, 0d3FB0000000000000, %fd1154;
	st.global.f64 	[%rd89], %fd1170;
	sub.f64 	%fd1171, %fd347, %fd799;
	div.rn.f64 	%fd1172, %fd1171, %fd24;
	sub.f64 	%fd1173, %fd347, %fd1172;
	add.f64 	%fd1174, %fd781, %fd781;
	add.f64 	%fd1175, %fd1156, %fd776;
	fma.rn.f64 	%fd1176, %fd333, %fd541, %fd786;
	add.f64 	%fd1177, %fd421, %fd1176;
	fma.rn.f64 	%fd1178, %fd448, %fd1162, %fd791;
	mul.f64 	%fd1179, %fd1178, 0d3FD5555555555555;
	fma.rn.f64 	%fd1180, %fd512, %fd744, %fd1179;
	add.f64 	%fd1181, %fd514, %fd795;
	fma.rn.f64 	%fd1182, %fd1181, 0d3FBC71C71C71C71C, %fd1180;
	mul.f64 	%fd1183, %fd1177, %fd1182;
	fma.rn.f64 	%fd1184, %fd1174, %fd1175, %fd1183;
	fma.rn.f64 	%fd1185, %fd1184, 0d3FB0000000000000, %fd1173;
	st.global.f64 	[%rd88], %fd1185;
	sub.f64 	%fd1186, %fd348, %fd831;
	div.rn.f64 	%fd1187, %fd1186, %fd24;
	sub.f64 	%fd1188, %fd348, %fd1187;
	add.f64 	%fd1189, %fd807, %fd807;
	add.f64 	%fd1190, %fd803, 0d3FCC71C71C71C71C;
	sub.f64 	%fd1191, %fd1190, %fd802;
	mul.f64 	%fd1192, %fd1189, %fd1191;
	add.f64 	%fd1193, %fd1039, %fd617;
	neg.f64 	%fd1194, %fd800;
	mul.f64 	%fd1195, %fd800, %fd1194;
	fma.rn.f64 	%fd1196, %fd448, %fd1195, %fd824;
	mul.f64 	%fd1197, %fd1196, 0d3FD5555555555555;
	fma.rn.f64 	%fd1198, %fd512, %fd803, %fd1197;
	add.f64 	%fd1199, %fd514, %fd827;
	fma.rn.f64 	%fd1200, %fd1199, 0d3FBC71C71C71C71C, %fd1198;
	mul.f64 	%fd1201, %fd1193, %fd1200;
	sub.f64 	%fd1202, %fd1201, %fd1192;
	fma.rn.f64 	%fd1203, %fd1202, 0d3FB0000000000000, %fd1188;
	st.global.f64 	[%rd92], %fd1203;
	sub.f64 	%fd1204, %fd349, %fd858;
	div.rn.f64 	%fd1205, %fd1204, %fd24;
	sub.f64 	%fd1206, %fd349, %fd1205;
	add.f64 	%fd1207, %fd840, %fd840;
	sub.f64 	%fd1208, %fd469, %fd803;
	add.f64 	%fd1209, %fd1208, %fd833;
	add.f64 	%fd1210, %fd815, %fd418;
	add.f64 	%fd1211, %fd1210, %fd419;
	add.f64 	%fd1212, %fd421, %fd1211;
	fma.rn.f64 	%fd1213, %fd448, %fd1195, %fd850;
	mul.f64 	%fd1214, %fd1213, 0d3FD5555555555555;
	fma.rn.f64 	%fd1215, %fd512, %fd803, %fd1214;
	add.f64 	%fd1216, %fd514, %fd854;
	fma.rn.f64 	%fd1217, %fd1216, 0d3FBC71C71C71C71C, %fd1215;
	mul.f64 	%fd1218, %fd1212, %fd1217;
	fma.rn.f64 	%fd1219, %fd1207, %fd1209, %fd1218;
	fma.rn.f64 	%fd1220, %fd1219, 0d3FB0000000000000, %fd1206;
	st.global.f64 	[%rd91], %fd1220;
	sub.f64 	%fd1221, %fd350, %fd889;
	div.rn.f64 	%fd1222, %fd1221, %fd24;
	sub.f64 	%fd1223, %fd350, %fd1222;
	add.f64 	%fd1224, %fd868, %fd868;
	sub.f64 	%fd1225, %fd469, %fd862;
	add.f64 	%fd1226, %fd1225, %fd861;
	fma.rn.f64 	%fd1227, %fd332, %fd465, %fd334;
	add.f64 	%fd1228, %fd1227, %fd419;
	add.f64 	%fd1229, %fd421, %fd1228;
	neg.f64 	%fd1230, %fd859;
	mul.f64 	%fd1231, %fd859, %fd1230;
	fma.rn.f64 	%fd1232, %fd448, %fd1231, %fd880;
	mul.f64 	%fd1233, %fd1232, 0d3FD5555555555555;
	fma.rn.f64 	%fd1234, %fd512, %fd862, %fd1233;
	add.f64 	%fd1235, %fd514, %fd885;
	fma.rn.f64 	%fd1236, %fd1235, 0d3FBC71C71C71C71C, %fd1234;
	mul.f64 	%fd1237, %fd1229, %fd1236;
	fma.rn.f64 	%fd1238, %fd1224, %fd1226, %fd1237;
	fma.rn.f64 	%fd1239, %fd1238, 0d3FB0000000000000, %fd1223;
	st.global.f64 	[%rd95], %fd1239;
	sub.f64 	%fd1240, %fd351, %fd913;
	div.rn.f64 	%fd1241, %fd1240, %fd24;
	sub.f64 	%fd1242, %fd351, %fd1241;
	add.f64 	%fd1243, %fd896, %fd896;
	add.f64 	%fd1244, %fd1225, %fd891;
	fma.rn.f64 	%fd1245, %fd332, %fd722, %fd419;
	add.f64 	%fd1246, %fd1245, %fd617;
	fma.rn.f64 	%fd1247, %fd448, %fd1231, %fd905;
	mul.f64 	%fd1248, %fd1247, 0d3FD5555555555555;
	fma.rn.f64 	%fd1249, %fd512, %fd862, %fd1248;
	add.f64 	%fd1250, %fd514, %fd909;
	fma.rn.f64 	%fd1251, %fd1250, 0d3FBC71C71C71C71C, %fd1249;
	mul.f64 	%fd1252, %fd1246, %fd1251;
	fma.rn.f64 	%fd1253, %fd1243, %fd1244, %fd1252;
	fma.rn.f64 	%fd1254, %fd1253, 0d3FB0000000000000, %fd1242;
	st.global.f64 	[%rd94], %fd1254;
	sub.f64 	%fd1255, %fd352, %fd945;
	div.rn.f64 	%fd1256, %fd1255, %fd24;
	sub.f64 	%fd1257, %fd352, %fd1256;
	add.f64 	%fd1258, %fd921, %fd921;
	add.f64 	%fd1259, %fd917, 0d3FCC71C71C71C71C;
	sub.f64 	%fd1260, %fd1259, %fd916;
	mul.f64 	%fd1261, %fd1258, %fd1260;
	add.f64 	%fd1262, %fd617, %fd1067;
	neg.f64 	%fd1263, %fd914;
	mul.f64 	%fd1264, %fd914, %fd1263;
	fma.rn.f64 	%fd1265, %fd448, %fd1264, %fd938;
	mul.f64 	%fd1266, %fd1265, 0d3FD5555555555555;
	fma.rn.f64 	%fd1267, %fd512, %fd917, %fd1266;
	add.f64 	%fd1268, %fd514, %fd941;
	fma.rn.f64 	%fd1269, %fd1268, 0d3FBC71C71C71C71C, %fd1267;
	mul.f64 	%fd1270, %fd1262, %fd1269;
	sub.f64 	%fd1271, %fd1270, %fd1261;
	fma.rn.f64 	%fd1272, %fd1271, 0d3FB0000000000000, %fd1257;
	st.global.f64 	[%rd98], %fd1272;
	sub.f64 	%fd1273, %fd353, %fd970;
	div.rn.f64 	%fd1274, %fd1273, %fd24;
	sub.f64 	%fd1275, %fd353, %fd1274;
	add.f64 	%fd1276, %fd954, %fd954;
	sub.f64 	%fd1277, %fd469, %fd917;
	add.f64 	%fd1278, %fd1277, %fd947;
	add.f64 	%fd1279, %fd929, %fd418;
	add.f64 	%fd1280, %fd1279, %fd419;
	add.f64 	%fd1281, %fd421, %fd1280;
	fma.rn.f64 	%fd1282, %fd448, %fd1264, %fd962;
	mul.f64 	%fd1283, %fd1282, 0d3FD5555555555555;
	fma.rn.f64 	%fd1284, %fd512, %fd917, %fd1283;
	add.f64 	%fd1285, %fd514, %fd966;
	fma.rn.f64 	%fd1286, %fd1285, 0d3FBC71C71C71C71C, %fd1284;
	mul.f64 	%fd1287, %fd1281, %fd1286;
	fma.rn.f64 	%fd1288, %fd1276, %fd1278, %fd1287;
	fma.rn.f64 	%fd1289, %fd1288, 0d3FB0000000000000, %fd1275;
	st.global.f64 	[%rd97], %fd1289;
	sub.f64 	%fd1290, %fd354, %fd1000;
	div.rn.f64 	%fd1291, %fd1290, %fd24;
	sub.f64 	%fd1292, %fd354, %fd1291;
	add.f64 	%fd1293, %fd979, %fd979;
	sub.f64 	%fd1294, %fd469, %fd974;
	add.f64 	%fd1295, %fd1294, %fd973;
	fma.rn.f64 	%fd1296, %fd333, %fd541, %fd652;
	add.f64 	%fd1297, %fd421, %fd1296;
	neg.f64 	%fd1298, %fd971;
	mul.f64 	%fd1299, %fd971, %fd1298;
	fma.rn.f64 	%fd1300, %fd448, %fd1299, %fd991;
	mul.f64 	%fd1301, %fd1300, 0d3FD5555555555555;
	fma.rn.f64 	%fd1302, %fd512, %fd974, %fd1301;
	add.f64 	%fd1303, %fd514, %fd996;
	fma.rn.f64 	%fd1304, %fd1303, 0d3FBC71C71C71C71C, %fd1302;
	mul.f64 	%fd1305, %fd1297, %fd1304;
	fma.rn.f64 	%fd1306, %fd1293, %fd1295, %fd1305;
	fma.rn.f64 	%fd1307, %fd1306, 0d3FB0000000000000, %fd1292;
	st.global.f64 	[%rd101], %fd1307;
	sub.f64 	%fd1308, %fd355, %fd1024;
	div.rn.f64 	%fd1309, %fd1308, %fd24;
	sub.f64 	%fd1310, %fd355, %fd1309;
	add.f64 	%fd1311, %fd1007, %fd1007;
	add.f64 	%fd1312, %fd1294, %fd1002;
	add.f64 	%fd1313, %fd418, %fd726;
	add.f64 	%fd1314, %fd617, %fd1313;
	fma.rn.f64 	%fd1315, %fd448, %fd1299, %fd1016;
	mul.f64 	%fd1316, %fd1315, 0d3FD5555555555555;
	fma.rn.f64 	%fd1317, %fd512, %fd974, %fd1316;
	add.f64 	%fd1318, %fd514, %fd1020;
	fma.rn.f64 	%fd1319, %fd1318, 0d3FBC71C71C71C71C, %fd1317;
	mul.f64 	%fd1320, %fd1314, %fd1319;
	fma.rn.f64 	%fd1321, %fd1311, %fd1312, %fd1320;
	fma.rn.f64 	%fd1322, %fd1321, 0d3FB0000000000000, %fd1310;
	st.global.f64 	[%rd100], %fd1322;
	mul.f64 	%fd1323, %fd333, %fd333;
	fma.rn.f64 	%fd1324, %fd332, %fd332, %fd1323;
	fma.rn.f64 	%fd1325, %fd334, %fd334, %fd1324;
	sqrt.rn.f64 	%fd1326, %fd1325;
	setp.eq.f64 	%p7, %fd1325, 0d0000000000000000;
	selp.f64 	%fd1327, 0d3FF0000000000000, %fd1326, %p7;
	div.rn.f64 	%fd1328, %fd332, %fd1327;
	div.rn.f64 	%fd1329, %fd333, %fd1327;
	div.rn.f64 	%fd1330, %fd334, %fd1327;
	mul.f64 	%fd1331, %fd19, %fd19;
	sub.f64 	%fd1332, %fd20, %fd1331;
	add.f64 	%fd1333, %fd1402, 0dBFE0000000000000;
	mul.f64 	%fd1334, %fd1333, 0d3FCC71C71C71C71C;
	mul.f64 	%fd1335, %fd1334, 0d4012000000000000;
	fma.rn.f64 	%fd1336, %fd1334, 0d4012000000000000, %fd1335;
	mul.f64 	%fd1337, %fd1336, %fd1332;
	div.rn.f64 	%fd1338, %fd1337, %fd1405;
	cvta.to.global.u64 	%rd102, %rd124;
	add.s64 	%rd103, %rd102, %rd11;
	ld.global.f64 	%fd1339, [%rd103];
	add.s64 	%rd104, %rd103, %rd74;
	ld.global.f64 	%fd1340, [%rd104];
	add.s64 	%rd105, %rd103, %rd76;
	ld.global.f64 	%fd1341, [%rd105];
	add.s64 	%rd106, %rd102, %rd78;
	ld.global.f64 	%fd1342, [%rd106];
	add.s64 	%rd107, %rd104, %rd76;
	ld.global.f64 	%fd1343, [%rd107];
	add.s64 	%rd108, %rd102, %rd81;
	ld.global.f64 	%fd1344, [%rd108];
	add.s64 	%rd109, %rd106, %rd76;
	ld.global.f64 	%fd1345, [%rd109];
	mul.f64 	%fd1346, %fd17, 0d3FD5555555555555;
	sub.f64 	%fd1347, %fd1339, %fd1346;
	div.rn.f64 	%fd1348, %fd1347, %fd1402;
	sub.f64 	%fd1349, %fd1339, %fd1348;
	st.global.f64 	[%rd103], %fd1349;
	mul.f64 	%fd1350, %fd1328, 0d3FBC71C71C71C71C;
	mul.f64 	%fd1351, %fd1338, %fd1350;
	sub.f64 	%fd1352, %fd1340, %fd1351;
	mul.f64 	%fd1353, %fd371, 0d3FE0000000000000;
	add.f64 	%fd1354, %fd1353, 0d3FBC71C71C71C71C;
	mul.f64 	%fd1355, %fd17, %fd1354;
	sub.f64 	%fd1356, %fd1352, %fd1355;
	div.rn.f64 	%fd1357, %fd1356, %fd1402;
	sub.f64 	%fd1358, %fd1340, %fd1357;
	st.global.f64 	[%rd105], %fd1358;
	add.f64 	%fd1359, %fd1351, %fd1341;
	mov.f64 	%fd1360, 0d3FBC71C71C71C71C;
	sub.f64 	%fd1361, %fd1360, %fd1353;
	mul.f64 	%fd1362, %fd17, %fd1361;
	sub.f64 	%fd1363, %fd1359, %fd1362;
	div.rn.f64 	%fd1364, %fd1363, %fd1402;
	sub.f64 	%fd1365, %fd1341, %fd1364;
	st.global.f64 	[%rd104], %fd1365;
	mul.f64 	%fd1366, %fd1329, 0d3FBC71C71C71C71C;
	mul.f64 	%fd1367, %fd1338, %fd1366;
	sub.f64 	%fd1368, %fd1342, %fd1367;
	mul.f64 	%fd1369, %fd385, 0d3FE0000000000000;
	add.f64 	%fd1370, %fd1369, 0d3FBC71C71C71C71C;
	mul.f64 	%fd1371, %fd17, %fd1370;
	sub.f64 	%fd1372, %fd1368, %fd1371;
	div.rn.f64 	%fd1373, %fd1372, %fd1402;
	sub.f64 	%fd1374, %fd1342, %fd1373;
	st.global.f64 	[%rd107], %fd1374;
	add.f64 	%fd1375, %fd1367, %fd1343;
	sub.f64 	%fd1376, %fd1360, %fd1369;
	mul.f64 	%fd1377, %fd17, %fd1376;
	sub.f64 	%fd1378, %fd1375, %fd1377;
	div.rn.f64 	%fd1379, %fd1378, %fd1402;
	sub.f64 	%fd1380, %fd1343, %fd1379;
	st.global.f64 	[%rd106], %fd1380;
	mul.f64 	%fd1381, %fd1330, 0d3FBC71C71C71C71C;
	mul.f64 	%fd1382, %fd1338, %fd1381;
	sub.f64 	%fd1383, %fd1344, %fd1382;
	mul.f64 	%fd1384, %fd399, 0d3FE0000000000000;
	add.f64 	%fd1385, %fd1384, 0d3FBC71C71C71C71C;
	mul.f64 	%fd1386, %fd17, %fd1385;
	sub.f64 	%fd1387, %fd1383, %fd1386;
	div.rn.f64 	%fd1388, %fd1387, %fd1402;
	sub.f64 	%fd1389, %fd1344, %fd1388;
	st.global.f64 	[%rd109], %fd1389;
	add.f64 	%fd1390, %fd1382, %fd1345;
	sub.f64 	%fd1391, %fd1360, %fd1384;
	mul.f64 	%fd1392, %fd17, %fd1391;
	sub.f64 	%fd1393, %fd1390, %fd1392;
	div.rn.f64 	%fd1394, %fd1393, %fd1402;
	sub.f64 	%fd1395, %fd1345, %fd1394;
	st.global.f64 	[%rd108], %fd1395;
	cvta.to.global.u64 	%rd110, %rd128;
	add.s64 	%rd111, %rd110, %rd11;
	st.global.f64 	[%rd111], %fd371;
	add.s64 	%rd112, %rd111, %rd76;
	st.global.f64 	[%rd112], %fd385;
	add.s64 	%rd113, %rd112, %rd76;
	st.global.f64 	[%rd113], %fd399;
	cvta.to.global.u64 	%rd114, %rd129;
	add.s64 	%rd115, %rd114, %rd11;
	st.global.f64 	[%rd115], %fd423;
	cvta.to.global.u64 	%rd116, %rd127;
	add.s64 	%rd117, %rd116, %rd11;
	st.global.f64 	[%rd117], %fd336;
	cvta.to.global.u64 	%rd118, %rd130;
	add.s64 	%rd119, %rd118, %rd11;
	st.global.f64 	[%rd119], %fd1328;
	add.s64 	%rd120, %rd119, %rd76;
	st.global.f64 	[%rd120], %fd1329;
	add.s64 	%rd121, %rd120, %rd76;
	st.global.f64 	[%rd121], %fd1330;
$L__BB13_4:
	add.s32 	%r80, %r80, 1;
	mov.u32 	%r65, %ntid.x;
	add.s32 	%r79, %r79, %r65;
	add.s32 	%r78, %r78, %r65;
	add.s32 	%r77, %r77, %r65;
	add.s32 	%r76, %r76, %r65;
	add.s32 	%r75, %r75, %r65;
	add.s32 	%r74, %r74, %r65;
	add.s32 	%r73, %r73, %r65;
	add.s32 	%r72, %r72, %r65;
	add.s32 	%r71, %r71, %r65;
	setp.ne.s32 	%p8, %r80, 1;
	@%p8 bra 	$L__BB13_2;
$L__BB13_5:
	ret;

}
	// .globl	_Z51dvc_ScaLBL_D3Q19_AAodd_FreeLeeModel_SingleFluid_BGKPiPdS0_S0_dddddiii
.visible .entry _Z51dvc_ScaLBL_D3Q19_AAodd_FreeLeeModel_SingleFluid_BGKPiPdS0_S0_dddddiii(
	.param .u64 .ptr .align 1 _Z51dvc_ScaLBL_D3Q19_AAodd_FreeLeeModel_SingleFluid_BGKPiPdS0_S0_dddddiii_param_0,
	.param .u64 .ptr .align 1 _Z51dvc_ScaLBL_D3Q19_AAodd_FreeLeeModel_SingleFluid_BGKPiPdS0_S0_dddddiii_param_1,
	.param .u64 .ptr .align 1 _Z51dvc_ScaLBL_D3Q19_AAodd_FreeLeeModel_SingleFluid_BGKPiPdS0_S0_dddddiii_param_2,
	.param .u64 .ptr .align 1 _Z51dvc_ScaLBL_D3Q19_AAodd_FreeLeeModel_SingleFluid_BGKPiPdS0_S0_dddddiii_param_3,
	.param .f64 _Z51dvc_ScaLBL_D3Q19_AAodd_FreeLeeModel_SingleFluid_BGKPiPdS0_S0_dddddiii_param_4,
	.param .f64 _Z51dvc_ScaLBL_D3Q19_AAodd_FreeLeeModel_SingleFluid_BGKPiPdS0_S0_dddddiii_param_5,
	.param .f64 _Z51dvc_ScaLBL_D3Q19_AAodd_FreeLeeModel_SingleFluid_BGKPiPdS0_S0_dddddiii_param_6,
	.param .f64 _Z51dvc_ScaLBL_D3Q19_AAodd_FreeLeeModel_SingleFluid_BGKPiPdS0_S0_dddddiii_param_7,
	.param .f64 _Z51dvc_ScaLBL_D3Q19_AAodd_FreeLeeModel_SingleFluid_BGKPiPdS0_S0_dddddiii_param_8,
	.param .u32 _Z51dvc_ScaLBL_D3Q19_AAodd_FreeLeeModel_SingleFluid_BGKPiPdS0_S0_dddddiii_param_9,
	.param .u32 _Z51dvc_ScaLBL_D3Q19_AAodd_FreeLeeModel_SingleFluid_BGKPiPdS0_S0_dddddiii_param_10,
	.param .u32 _Z51dvc_ScaLBL_D3Q19_AAodd_FreeLeeModel_SingleFluid_BGKPiPdS0_S0_dddddiii_param_11
)
{
	.reg .pred 	%p<4>;
	.reg .b32 	%r<44>;
	.reg .b64 	%rd<76>;
	.reg .b64 	%fd<464>;

	ld.param.u32 	%r7, [_Z51dvc_ScaLBL_D3Q19_AAodd_FreeLeeModel_SingleFluid_BGKPiPdS0_S0_dddddiii_param_9];
	ld.param.u32 	%r9, [_Z51dvc_ScaLBL_D3Q19_AAodd_FreeLeeModel_SingleFluid_BGKPiPdS0_S0_dddddiii_param_11];
	setp.lt.s32 	%p1, %r9, -262143;
	@%p1 bra 	$L__BB14_5;
	ld.param.u32 	%r40, [_Z51dvc_ScaLBL_D3Q19_AAodd_FreeLeeModel_SingleFluid_BGKPiPdS0_S0_dddddiii_param_11];
	ld.param.f64 	%fd462, [_Z51dvc_ScaLBL_D3Q19_AAodd_FreeLeeModel_SingleFluid_BGKPiPdS0_S0_dddddiii_param_8];
	ld.param.f64 	%fd460, [_Z51dvc_ScaLBL_D3Q19_AAodd_FreeLeeModel_SingleFluid_BGKPiPdS0_S0_dddddiii_param_7];
	ld.param.f64 	%fd458, [_Z51dvc_ScaLBL_D3Q19_AAodd_FreeLeeModel_SingleFluid_BGKPiPdS0_S0_dddddiii_param_6];
	ld.param.f64 	%fd456, [_Z51dvc_ScaLBL_D3Q19_AAodd_FreeLeeModel_SingleFluid_BGKPiPdS0_S0_dddddiii_param_5];
	shr.s32 	%r10, %r40, 31;
	shr.u32 	%r11, %r10, 14;
	add.s32 	%r12, %r40, %r11;
	shr.s32 	%r13, %r12, 18;
	neg.s32 	%r43, %r13;
	mov.u32 	%r14, %ctaid.x;
	mov.u32 	%r15, %ntid.x;
	mov.u32 	%r16, %tid.x;
	mov.f64 	%fd10, 0d4008000000000000;
	div.rn.f64 	%fd1, %fd10, %fd456;
	mul.f64 	%fd11, %fd458, 0d3FE0000000000000;
	div.rn.f64 	%fd2, %fd11, 0d4008000000000000;
	mul.f64 	%fd12, %fd460, 0d3FE0000000000000;
	div.rn.f64 	%fd3, %fd12, 0d4008000000000000;
	mul.f64 	%fd13, %fd462, 0d3FE0000000000000;
	div.rn.f64 	%fd4, %fd13, 0d4008000000000000;
	add.s32 	%r17, %r16, %r7;
	mul.lo.s32 	%r18, %r15, %r14;
	mad.lo.s32 	%r19, %r18, %r13, %r18;
	add.s32 	%r42, %r17, %r19;
$L__BB14_2:
	ld.param.u32 	%r39, [_Z51dvc_ScaLBL_D3Q19_AAodd_FreeLeeModel_SingleFluid_BGKPiPdS0_S0_dddddiii_param_10];
	setp.ge.s32 	%p2, %r42, %r39;
	@%p2 bra 	$L__BB14_4;
	ld.param.u32 	%r41, [_Z51dvc_ScaLBL_D3Q19_AAodd_FreeLeeModel_SingleFluid_BGKPiPdS0_S0_dddddiii_param_11];
	ld.param.f64 	%fd463, [_Z51dvc_ScaLBL_D3Q19_AAodd_FreeLeeModel_SingleFluid_BGKPiPdS0_S0_dddddiii_param_8];
	ld.param.f64 	%fd461, [_Z51dvc_ScaLBL_D3Q19_AAodd_FreeLeeModel_SingleFluid_BGKPiPdS0_S0_dddddiii_param_7];
	ld.param.f64 	%fd459, [_Z51dvc_ScaLBL_D3Q19_AAodd_FreeLeeModel_SingleFluid_BGKPiPdS0_S0_dddddiii_param_6];
	ld.param.f64 	%fd457, [_Z51dvc_ScaLBL_D3Q19_AAodd_FreeLeeModel_SingleFluid_BGKPiPdS0_S0_dddddiii_param_5];
	ld.param.f64 	%fd455, [_Z51dvc_ScaLBL_D3Q19_AAodd_FreeLeeModel_SingleFluid_BGKPiPdS0_S0_dddddiii_param_4];
	ld.param.u64 	%rd75, [_Z51dvc_ScaLBL_D3Q19_AAodd_FreeLeeModel_SingleFluid_BGKPiPdS0_S0_dddddiii_param_3];
	ld.param.u64 	%rd74, [_Z51dvc_ScaLBL_D3Q19_AAodd_FreeLeeModel_SingleFluid_BGKPiPdS0_S0_dddddiii_param_2];
	ld.param.u64 	%rd73, [_Z51dvc_ScaLBL_D3Q19_AAodd_FreeLeeModel_SingleFluid_BGKPiPdS0_S0_dddddiii_param_1];
	ld.param.u64 	%rd72, [_Z51dvc_ScaLBL_D3Q19_AAodd_FreeLeeModel_SingleFluid_BGKPiPdS0_S0_dddddiii_param_0];
	cvta.to.global.u64 	%rd5, %rd73;
	mul.wide.s32 	%rd6, %r42, 8;
	add.s64 	%rd7, %rd5, %rd6;
	ld.global.f64 	%fd14, [%rd7];
	cvta.to.global.u64 	%rd8, %rd72;
	mul.wide.s32 	%rd9, %r42, 4;
	add.s64 	%rd10, %rd8, %rd9;
	ld.global.u32 	%r20, [%rd10];
	mul.wide.s32 	%rd11, %r20, 8;
	add.s64 	%rd12, %rd5, %rd11;
	ld.global.f64 	%fd15, [%rd12];
	mul.wide.s32 	%rd13, %r41, 4;
	add.s64 	%rd14, %rd10, %rd13;
	ld.global.u32 	%r21, [%rd14];
	mul.wide.s32 	%rd15, %r21, 8;
	add.s64 	%rd16, %rd5, %rd15;
	ld.global.f64 	%fd16, [%rd16];
	add.s64 	%rd17, %rd14, %rd13;
	ld.global.u32 	%r22, [%rd17];
	mul.wide.s32 	%rd18, %r22, 8;
	add.s64 	%rd19, %rd5, %rd18;
	ld.global.f64 	%fd17, [%rd19];
	add.s64 	%rd20, %rd17, %rd13;
	ld.global.u32 	%r23, [%rd20];
	mul.wide.s32 	%rd21, %r23, 8;
	add.s64 	%rd22, %rd5, %rd21;
	ld.global.f64 	%fd18, [%rd22];
	add.s64 	%rd23, %rd20, %rd13;
	ld.global.u32 	%r24, [%rd23];
	mul.wide.s32 	%rd24, %r24, 8;
	add.s64 	%rd25, %rd5, %rd24;
	ld.global.f64 	%fd19, [%rd25];
	add.s64 	%rd26, %rd23, %rd13;
	ld.global.u32 	%r25, [%rd26];
	mul.wide.s32 	%rd27, %r25, 8;
	add.s64 	%rd28, %rd5, %rd27;
	ld.global.f64 	%fd20, [%rd28];
	add.s64 	%rd29, %rd26, %rd13;
	ld.global.u32 	%r26, [%rd29];
	mul.wide.s32 	%rd30, %r26, 8;
	add.s64 	%rd31, %rd5, %rd30;
	ld.global.f64 	%fd21, [%rd31];
	add.s64 	%rd32, %rd29, %rd13;
	ld.global.u32 	%r27, [%rd32];
	mul.wide.s32 	%rd33, %r27, 8;
	add.s64 	%rd34, %rd5, %rd33;
	ld.global.f64 	%fd22, [%rd34];
	add.s64 	%rd35, %rd32, %rd13;
	ld.global.u32 	%r28, [%rd35];
	mul.wide.s32 	%rd36, %r28, 8;
	add.s64 	%rd37, %rd5, %rd36;
	ld.global.f64 	%fd23, [%rd37];
	add.s64 	%rd38, %rd35, %rd13;
	ld.global.u32 	%r29, [%rd38];
	mul.wide.s32 	%rd39, %r29, 8;
	add.s64 	%rd40, %rd5, %rd39;
	ld.global.f64 	%fd24, [%rd40];
	add.s64 	%rd41, %rd38, %rd13;
	ld.global.u32 	%r30, [%rd41];
	mul.wide.s32 	%rd42, %r30, 8;
	add.s64 	%rd43, %rd5, %rd42;
	ld.global.f64 	%fd25, [%rd43];
	add.s64 	%rd44, %rd41, %rd13;
	ld.global.u32 	%r31, [%rd44];
	mul.wide.s32 	%rd45, %r31, 8;
	add.s64 	%rd46, %rd5, %rd45;
	ld.global.f64 	%fd26, [%rd46];
	add.s64 	%rd47, %rd44, %rd13;
	ld.global.u32 	%r32, [%rd47];
	mul.wide.s32 	%rd48, %r32, 8;
	add.s64 	%rd49, %rd5, %rd48;
	ld.global.f64 	%fd27, [%rd49];
	add.s64 	%rd50, %rd47, %rd13;
	ld.global.u32 	%r33, [%rd50];
	mul.wide.s32 	%rd51, %r33, 8;
	add.s64 	%rd52, %rd5, %rd51;
	ld.global.f64 	%fd28, [%rd52];
	add.s64 	%rd53, %rd50, %rd13;
	ld.global.u32 	%r34, [%rd53];
	mul.wide.s32 	%rd54, %r34, 8;
	add.s64 	%rd55, %rd5, %rd54;
	ld.global.f64 	%fd29, [%rd55];
	add.s64 	%rd56, %rd53, %rd13;
	ld.global.u32 	%r35, [%rd56];
	mul.wide.s32 	%rd57, %r35, 8;
	add.s64 	%rd58, %rd5, %rd57;
	ld.global.f64 	%fd30, [%rd58];
	add.s64 	%rd59, %rd56, %rd13;
	ld.global.u32 	%r36, [%rd59];
	mul.wide.s32 	%rd60, %r36, 8;
	add.s64 	%rd61, %rd5, %rd60;
	ld.global.f64 	%fd31, [%rd61];
	add.s64 	%rd62, %rd59, %rd13;
	ld.global.u32 	%r37, [%rd62];
	mul.wide.s32 	%rd63, %r37, 8;
	add.s64 	%rd64, %rd5, %rd63;
	ld.global.f64 	%fd32, [%rd64];
	sub.f64 	%fd33, %fd15, %fd16;
	add.f64 	%fd34, %fd33, %fd21;
	sub.f64 	%fd35, %fd34, %fd22;
	add.f64 	%fd36, %fd35, %fd23;
	sub.f64 	%fd37, %fd36, %fd24;
	add.f64 	%fd38, %fd37, %fd25;
	sub.f64 	%fd39, %fd38, %fd26;
	add.f64 	%fd40, %fd39, %fd27;
	sub.f64 	%fd41, %fd40, %fd28;
	add.f64 	%fd42, %fd2, %fd41;
	mul.f64 	%fd43, %fd1, %fd42;
	sub.f64 	%fd44, %fd17, %fd18;
	add.f64 	%fd45, %fd44, %fd21;
	sub.f64 	%fd46, %fd45, %fd22;
	sub.f64 	%fd47, %fd46, %fd23;
	add.f64 	%fd48, %fd47, %fd24;
	add.f64 	%fd49, %fd48, %fd29;
	sub.f64 	%fd50, %fd49, %fd30;
	add.f64 	%fd51, %fd50, %fd31;
	sub.f64 	%fd52, %fd51, %fd32;
	add.f64 	%fd53, %fd3, %fd52;
	mul.f64 	%fd54, %fd1, %fd53;
	sub.f64 	%fd55, %fd19, %fd20;
	add.f64 	%fd56, %fd55, %fd25;
	sub.f64 	%fd57, %fd56, %fd26;
	sub.f64 	%fd58, %fd57, %fd27;
	add.f64 	%fd59, %fd58, %fd28;
	add.f64 	%fd60, %fd59, %fd29;
	sub.f64 	%fd61, %fd60, %fd30;
	sub.f64 	%fd62, %fd61, %fd31;
	add.f64 	%fd63, %fd62, %fd32;
	add.f64 	%fd64, %fd4, %fd63;
	mul.f64 	%fd65, %fd1, %fd64;
	add.f64 	%fd66, %fd14, %fd16;
	add.f64 	%fd67, %fd15, %fd66;
	add.f64 	%fd68, %fd67, %fd18;
	add.f64 	%fd69, %fd17, %fd68;
	add.f64 	%fd70, %fd69, %fd20;
	add.f64 	%fd71, %fd19, %fd70;
	add.f64 	%fd72, %fd71, %fd22;
	add.f64 	%fd73, %fd21, %fd72;
	add.f64 	%fd74, %fd73, %fd24;
	add.f64 	%fd75, %fd23, %fd74;
	add.f64 	%fd76, %fd75, %fd26;
	add.f64 	%fd77, %fd25, %fd76;
	add.f64 	%fd78, %fd77, %fd28;
	add.f64 	%fd79, %fd27, %fd78;
	add.f64 	%fd80, %fd79, %fd30;
	add.f64 	%fd81, %fd29, %fd80;
	add.f64 	%fd82, %fd81, %fd32;
	add.f64 	%fd83, %fd31, %fd82;
	mul.f64 	%fd84, %fd459, %fd43;
	mul.f64 	%fd85, %fd461, %fd54;
	add.f64 	%fd86, %fd84, %fd85;
	mul.f64 	%fd87, %fd463, %fd65;
	add.f64 	%fd88, %fd87, %fd86;
	mul.f64 	%fd89, %fd88, 0d3FE0000000000000;
	mul.f64 	%fd90, %fd43, %fd43;
	add.f64 	%fd91, %fd90, 0dBFE5555555555555;
	mul.f64 	%fd92, %fd54, %fd54;
	add.f64 	%fd93, %fd91, %fd92;
	mul.f64 	%fd94, %fd65, %fd65;
	add.f64 	%fd95, %fd94, %fd93;
	fma.rn.f64 	%fd96, %fd95, %fd89, %fd14;
	mul.f64 	%fd97, %fd83, 0d3FD5555555555555;
	sub.f64 	%fd98, %fd14, %fd97;
	mul.f64 	%fd99, %fd88, 0d3FD0000000000000;
	fma.rn.f64 	%fd100, %fd95, %fd99, %fd98;
	add.f64 	%fd101, %fd90, %fd92;
	add.f64 	%fd102, %fd94, %fd101;
	mul.f64 	%fd103, %fd457, 0d3FC5555555555555;
	fma.rn.f64 	%fd104, %fd103, %fd102, %fd100;
	div.rn.f64 	%fd105, %fd104, %fd455;
	sub.f64 	%fd106, %fd96, %fd105;
	st.global.f64 	[%rd7], %fd106;
	add.f64 	%fd107, %fd43, 0dBFF0000000000000;
	fma.rn.f64 	%fd108, %fd459, %fd107, %fd85;
	add.f64 	%fd109, %fd87, %fd108;
	mul.f64 	%fd110, %fd109, 0d3FD0000000000000;
	mov.f64 	%fd111, 0dBFCC71C71C71C71C;
	sub.f64 	%fd112, %fd111, %fd90;
	add.f64 	%fd113, %fd43, %fd43;
	sub.f64 	%fd114, %fd90, %fd113;
	add.f64 	%fd115, %fd114, %fd92;
	add.f64 	%fd116, %fd94, %fd115;
	mul.f64 	%fd117, %fd116, 0d3FD5555555555555;
	add.f64 	%fd118, %fd112, %fd117;
	fma.rn.f64 	%fd119, %fd110, %fd118, %fd15;
	mul.f64 	%fd120, %fd83, 0d3FAC71C71C71C71C;
	sub.f64 	%fd121, %fd15, %fd120;
	sub.f64 	%fd122, %fd117, %fd90;
	mul.f64 	%fd123, %fd457, 0d3FB5555555555555;
	fma.rn.f64 	%fd124, %fd123, %fd122, %fd121;
	mul.f64 	%fd125, %fd109, 0d3FC0000000000000;
	fma.rn.f64 	%fd126, %fd125, %fd118, %fd124;
	div.rn.f64 	%fd127, %fd126, %fd455;
	sub.f64 	%fd128, %fd119, %fd127;
	st.global.f64 	[%rd16], %fd128;
	add.f64 	%fd129, %fd459, %fd84;
	add.f64 	%fd130, %fd129, %fd85;
	add.f64 	%fd131, %fd87, %fd130;
	mul.f64 	%fd132, %fd131, 0d3FD0000000000000;
	add.f64 	%fd133, %fd113, %fd90;
	add.f64 	%fd134, %fd133, %fd92;
	add.f64 	%fd135, %fd94, %fd134;
	mul.f64 	%fd136, %fd135, 0d3FD5555555555555;
	add.f64 	%fd137, %fd112, %fd136;
	fma.rn.f64 	%fd138, %fd132, %fd137, %fd16;
	sub.f64 	%fd139, %fd16, %fd120;
	sub.f64 	%fd140, %fd136, %fd90;
	fma.rn.f64 	%fd141, %fd123, %fd140, %fd139;
	mul.f64 	%fd142, %fd131, 0d3FC0000000000000;
	fma.rn.f64 	%fd143, %fd142, %fd137, %fd141;
	div.rn.f64 	%fd144, %fd143, %fd455;
	sub.f64 	%fd145, %fd138, %fd144;
	st.global.f64 	[%rd12], %fd145;
	add.f64 	%fd146, %fd54, 0dBFF0000000000000;
	mul.f64 	%fd147, %fd461, %fd146;
	add.f64 	%fd148, %fd84, %fd147;
	add.f64 	%fd149, %fd87, %fd148;
	mul.f64 	%fd150, %fd149, 0d3FD0000000000000;
	sub.f64 	%fd151, %fd111, %fd92;
	add.f64 	%fd152, %fd54, %fd54;
	sub.f64 	%fd153, %fd90, %fd152;
	add.f64 	%fd154, %fd92, %fd153;
	add.f64 	%fd155, %fd94, %fd154;
	mul.f64 	%fd156, %fd155, 0d3FD5555555555555;
	add.f64 	%fd157, %fd151, %fd156;
	fma.rn.f64 	%fd158, %fd150, %fd157, %fd17;
	sub.f64 	%fd159, %fd17, %fd120;
	sub.f64 	%fd160, %fd156, %fd92;
	fma.rn.f64 	%fd161, %fd123, %fd160, %fd159;
	mul.f64 	%fd162, %fd149, 0d3FC0000000000000;
	fma.rn.f64 	%fd163, %fd162, %fd157, %fd161;
	div.rn.f64 	%fd164, %fd163, %fd455;
	sub.f64 	%fd165, %fd158, %fd164;
	st.global.f64 	[%rd22], %fd165;
	add.f64 	%fd166, %fd461, %fd84;
	add.f64 	%fd167, %fd166, %fd85;
	add.f64 	%fd168, %fd87, %fd167;
	mul.f64 	%fd169, %fd168, 0d3FD0000000000000;
	add.f64 	%fd170, %fd90, %fd152;
	add.f64 	%fd171, %fd92, %fd170;
	add.f64 	%fd172, %fd94, %fd171;
	mul.f64 	%fd173, %fd172, 0d3FD5555555555555;
	add.f64 	%fd174, %fd151, %fd173;
	fma.rn.f64 	%fd175, %fd169, %fd174, %fd18;
	sub.f64 	%fd176, %fd18, %fd120;
	sub.f64 	%fd177, %fd173, %fd92;
	fma.rn.f64 	%fd178, %fd123, %fd177, %fd176;
	mul.f64 	%fd179, %fd168, 0d3FC0000000000000;
	fma.rn.f64 	%fd180, %fd179, %fd174, %fd178;
	div.rn.f64 	%fd181, %fd180, %fd455;
	sub.f64 	%fd182, %fd175, %fd181;
	st.global.f64 	[%rd19], %fd182;
	add.f64 	%fd183, %fd65, 0dBFF0000000000000;
	mul.f64 	%fd184, %fd463, %fd183;
	add.f64 	%fd185, %fd86, %fd184;
	mul.f64 	%fd186, %fd185, 0d3FD0000000000000;
	sub.f64 	%fd187, %fd111, %fd94;
	add.f64 	%fd188, %fd65, 0dC000000000000000;
	mul.f64 	%fd189, %fd65, %fd188;
	add.f64 	%fd190, %fd101, %fd189;
	mul.f64 	%fd191, %fd190, 0d3FD5555555555555;
	add.f64 	%fd192, %fd187, %fd191;
	fma.rn.f64 	%fd193, %fd186, %fd192, %fd19;
	sub.f64 	%fd194, %fd19, %fd120;
	sub.f64 	%fd195, %fd191, %fd94;
	fma.rn.f64 	%fd196, %fd123, %fd195, %fd194;
	mul.f64 	%fd197, %fd185, 0d3FC0000000000000;
	fma.rn.f64 	%fd198, %fd197, %fd192, %fd196;
	div.rn.f64 	%fd199, %fd198, %fd455;
	sub.f64 	%fd200, %fd193, %fd199;
	st.global.f64 	[%rd28], %fd200;
	add.f64 	%fd201, %fd463, %fd84;
	add.f64 	%fd202, %fd201, %fd85;
	add.f64 	%fd203, %fd87, %fd202;
	mul.f64 	%fd204, %fd203, 0d3FD0000000000000;
	add.f64 	%fd205, %fd65, 0d4000000000000000;
	mul.f64 	%fd206, %fd65, %fd205;
	add.f64 	%fd207, %fd101, %fd206;
	mul.f64 	%fd208, %fd207, 0d3FD5555555555555;
	add.f64 	%fd209, %fd187, %fd208;
	fma.rn.f64 	%fd210, %fd204, %fd209, %fd20;
	sub.f64 	%fd211, %fd20, %fd120;
	sub.f64 	%fd212, %fd208, %fd94;
	fma.rn.f64 	%fd213, %fd123, %fd212, %fd211;
	mul.f64 	%fd214, %fd203, 0d3FC0000000000000;
	fma.rn.f64 	%fd215, %fd214, %fd209, %fd213;
	div.rn.f64 	%fd216, %fd215, %fd455;
	sub.f64 	%fd217, %fd210, %fd216;
	st.global.f64 	[%rd25], %fd217;
	fma.rn.f64 	%fd218, %fd459, %fd107, %fd147;
	add.f64 	%fd219, %fd87, %fd218;
	mul.f64 	%fd220, %fd219, 0d3FC0000000000000;
	add.f64 	%fd221, %fd43, %fd54;
	mul.f64 	%fd222, %fd221, %fd221;
	add.f64 	%fd223, %fd222, 0d3FCC71C71C71C71C;
	sub.f64 	%fd224, %fd114, %fd152;
	add.f64 	%fd225, %fd92, %fd224;
	add.f64 	%fd226, %fd94, %fd225;
	mul.f64 	%fd227, %fd226, 0d3FD5555555555555;
	sub.f64 	%fd228, %fd223, %fd227;
	mul.f64 	%fd229, %fd220, %fd228;
	sub.f64 	%fd230, %fd21, %fd229;
	mul.f64 	%fd231, %fd83, 0d3F9C71C71C71C71C;
	sub.f64 	%fd232, %fd21, %fd231;
	sub.f64 	%fd233, %fd227, %fd222;
	mul.f64 	%fd234, %fd457, 0d3FA5555555555555;
	fma.rn.f64 	%fd235, %fd234, %fd233, %fd232;
	mul.f64 	%fd236, %fd219, 0d3FB0000000000000;
	mul.f64 	%fd237, %fd113, %fd54;
	sub.f64 	%fd238, %fd112, %fd237;
	sub.f64 	%fd239, %fd238, %fd92;
	add.f64 	%fd240, %fd239, %fd227;
	fma.rn.f64 	%fd241, %fd236, %fd240, %fd235;
	div.rn.f64 	%fd242, %fd241, %fd455;
	sub.f64 	%fd243, %fd230, %fd242;
	st.global.f64 	[%rd34], %fd243;
	add.f64 	%fd244, %fd459, %fd461;
	add.f64 	%fd245, %fd244, %fd84;
	add.f64 	%fd246, %fd245, %fd85;
	add.f64 	%fd247, %fd87, %fd246;
	mul.f64 	%fd248, %fd247, 0d3FC0000000000000;
	sub.f64 	%fd249, %fd111, %fd222;
	add.f64 	%fd250, %fd133, %fd152;
	add.f64 	%fd251, %fd92, %fd250;
	add.f64 	%fd252, %fd94, %fd251;
	mul.f64 	%fd253, %fd252, 0d3FD5555555555555;
	add.f64 	%fd254, %fd249, %fd253;
	fma.rn.f64 	%fd255, %fd248, %fd254, %fd22;
	sub.f64 	%fd256, %fd22, %fd231;
	sub.f64 	%fd257, %fd253, %fd222;
	fma.rn.f64 	%fd258, %fd234, %fd257, %fd256;
	mul.f64 	%fd259, %fd247, 0d3FB0000000000000;
	add.f64 	%fd260, %fd239, %fd253;
	fma.rn.f64 	%fd261, %fd259, %fd260, %fd258;
	div.rn.f64 	%fd262, %fd261, %fd455;
	sub.f64 	%fd263, %fd255, %fd262;
	st.global.f64 	[%rd31], %fd263;
	fma.rn.f64 	%fd264, %fd459, %fd107, %fd461;
	add.f64 	%fd265, %fd264, %fd85;
	add.f64 	%fd266, %fd87, %fd265;
	mul.f64 	%fd267, %fd266, 0d3FC0000000000000;
	sub.f64 	%fd268, %fd43, %fd54;
	mul.f64 	%fd269, %fd268, %fd268;
	sub.f64 	%fd270, %fd111, %fd269;
	add.f64 	%fd271, %fd114, %fd152;
	add.f64 	%fd272, %fd92, %fd271;
	add.f64 	%fd273, %fd94, %fd272;
	mul.f64 	%fd274, %fd273, 0d3FD5555555555555;
	add.f64 	%fd275, %fd270, %fd274;
	fma.rn.f64 	%fd276, %fd267, %fd275, %fd23;
	sub.f64 	%fd277, %fd23, %fd231;
	sub.f64 	%fd278, %fd274, %fd269;
	fma.rn.f64 	%fd279, %fd234, %fd278, %fd277;
	mul.f64 	%fd280, %fd266, 0d3FB0000000000000;
	add.f64 	%fd281, %fd112, %fd237;
	sub.f64 	%fd282, %fd281, %fd92;
	add.f64 	%fd283, %fd282, %fd274;
	fma.rn.f64 	%fd284, %fd280, %fd283, %fd279;
	div.rn.f64 	%fd285, %fd284, %fd455;
	sub.f64 	%fd286, %fd276, %fd285;
	st.global.f64 	[%rd40], %fd286;
	add.f64 	%fd287, %fd43, 0d3FF0000000000000;
	fma.rn.f64 	%fd288, %fd459, %fd287, %fd147;
	add.f64 	%fd289, %fd87, %fd288;
	mul.f64 	%fd290, %fd289, 0d3FC0000000000000;
	sub.f64 	%fd291, %fd133, %fd152;
	add.f64 	%fd292, %fd92, %fd291;
	add.f64 	%fd293, %fd94, %fd292;
	mul.f64 	%fd294, %fd293, 0d3FD5555555555555;
	add.f64 	%fd295, %fd270, %fd294;
	fma.rn.f64 	%fd296, %fd290, %fd295, %fd24;
	sub.f64 	%fd297, %fd24, %fd231;
	sub.f64 	%fd298, %fd294, %fd269;
	fma.rn.f64 	%fd299, %fd234, %fd298, %fd297;
	mul.f64 	%fd300, %fd289, 0d3FB0000000000000;
	add.f64 	%fd301, %fd282, %fd294;
	fma.rn.f64 	%fd302, %fd300, %fd301, %fd299;
	div.rn.f64 	%fd303, %fd302, %fd455;
	sub.f64 	%fd304, %fd296, %fd303;
	st.global.f64 	[%rd37], %fd304;
	add.f64 	%fd305, %fd108, %fd184;
	mul.f64 	%fd306, %fd305, 0d3FC0000000000000;
	add.f64 	%fd307, %fd43, %fd65;
	mul.f64 	%fd308, %fd307, %fd307;
	add.f64 	%fd309, %fd308, 0d3FCC71C71C71C71C;
	add.f64 	%fd310, %fd115, %fd189;
	mul.f64 	%fd311, %fd310, 0d3FD5555555555555;
	sub.f64 	%fd312, %fd309, %fd311;
	mul.f64 	%fd313, %fd306, %fd312;
	sub.f64 	%fd314, %fd25, %fd313;
	sub.f64 	%fd315, %fd25, %fd231;
	sub.f64 	%fd316, %fd311, %fd308;
	fma.rn.f64 	%fd317, %fd234, %fd316, %fd315;
	mul.f64 	%fd318, %fd305, 0d3FB0000000000000;
	mul.f64 	%fd319, %fd113, %fd65;
	sub.f64 	%fd320, %fd112, %fd319;
	sub.f64 	%fd321, %fd320, %fd94;
	add.f64 	%fd322, %fd321, %fd311;
	fma.rn.f64 	%fd323, %fd318, %fd322, %fd317;
	div.rn.f64 	%fd324, %fd323, %fd455;
	sub.f64 	%fd325, %fd314, %fd324;
	st.global.f64 	[%rd46], %fd325;
	add.f64 	%fd326, %fd459, %fd463;
	add.f64 	%fd327, %fd326, %fd84;
	add.f64 	%fd328, %fd327, %fd85;
	add.f64 	%fd329, %fd87, %fd328;
	mul.f64 	%fd330, %fd329, 0d3FC0000000000000;
	sub.f64 	%fd331, %fd111, %fd308;
	add.f64 	%fd332, %fd134, %fd206;
	mul.f64 	%fd333, %fd332, 0d3FD5555555555555;
	add.f64 	%fd334, %fd331, %fd333;
	fma.rn.f64 	%fd335, %fd330, %fd334, %fd26;
	sub.f64 	%fd336, %fd26, %fd231;
	sub.f64 	%fd337, %fd333, %fd308;
	fma.rn.f64 	%fd338, %fd234, %fd337, %fd336;
	mul.f64 	%fd339, %fd329, 0d3FB0000000000000;
	add.f64 	%fd340, %fd321, %fd333;
	fma.rn.f64 	%fd341, %fd339, %fd340, %fd338;
	div.rn.f64 	%fd342, %fd341, %fd455;
	sub.f64 	%fd343, %fd335, %fd342;
	st.global.f64 	[%rd43], %fd343;
	fma.rn.f64 	%fd344, %fd459, %fd107, %fd463;
	add.f64 	%fd345, %fd344, %fd85;
	add.f64 	%fd346, %fd87, %fd345;
	mul.f64 	%fd347, %fd346, 0d3FC0000000000000;
	sub.f64 	%fd348, %fd43, %fd65;
	mul.f64 	%fd349, %fd348, %fd348;
	sub.f64 	%fd350, %fd111, %fd349;
	add.f64 	%fd351, %fd115, %fd206;
	mul.f64 	%fd352, %fd351, 0d3FD5555555555555;
	add.f64 	%fd353, %fd350, %fd352;
	fma.rn.f64 	%fd354, %fd347, %fd353, %fd27;
	sub.f64 	%fd355, %fd27, %fd231;
	sub.f64 	%fd356, %fd352, %fd349;
	fma.rn.f64 	%fd357, %fd234, %fd356, %fd355;
	mul.f64 	%fd358, %fd346, 0d3FB0000000000000;
	add.f64 	%fd359, %fd112, %fd319;
	sub.f64 	%fd360, %fd359, %fd94;
	add.f64 	%fd361, %fd360, %fd352;
	fma.rn.f64 	%fd362, %fd358, %fd361, %fd357;
	div.rn.f64 	%fd363, %fd362, %fd455;
	sub.f64 	%fd364, %fd354, %fd363;
	st.global.f64 	[%rd52], %fd364;
	fma.rn.f64 	%fd365, %fd459, %fd287, %fd85;
	add.f64 	%fd366, %fd365, %fd184;
	mul.f64 	%fd367, %fd366, 0d3FC0000000000000;
	add.f64 	%fd368, %fd134, %fd189;
	mul.f64 	%fd369, %fd368, 0d3FD5555555555555;
	add.f64 	%fd370, %fd350, %fd369;
	fma.rn.f64 	%fd371, %fd367, %fd370, %fd28;
	sub.f64 	%fd372, %fd28, %fd231;
	sub.f64 	%fd373, %fd369, %fd349;
	fma.rn.f64 	%fd374, %fd234, %fd373, %fd372;
	mul.f64 	%fd375, %fd366, 0d3FB0000000000000;
	add.f64 	%fd376, %fd360, %fd369;
	fma.rn.f64 	%fd377, %fd375, %fd376, %fd374;
	div.rn.f64 	%fd378, %fd377, %fd455;
	sub.f64 	%fd379, %fd371, %fd378;
	st.global.f64 	[%rd49], %fd379;
	add.f64 	%fd380, %fd184, %fd148;
	mul.f64 	%fd381, %fd380, 0d3FC0000000000000;
	add.f64 	%fd382, %fd54, %fd65;
	mul.f64 	%fd383, %fd382, %fd382;
	add.f64 	%fd384, %fd383, 0d3FCC71C71C71C71C;
	add.f64 	%fd385, %fd189, %fd154;
	mul.f64 	%fd386, %fd385, 0d3FD5555555555555;
	sub.f64 	%fd387, %fd384, %fd386;
	mul.f64 	%fd388, %fd381, %fd387;
	sub.f64 	%fd389, %fd29, %fd388;
	sub.f64 	%fd390, %fd29, %fd231;
	sub.f64 	%fd391, %fd386, %fd383;
	fma.rn.f64 	%fd392, %fd234, %fd391, %fd390;
	mul.f64 	%fd393, %fd380, 0d3FB0000000000000;
	mul.f64 	%fd394, %fd65, %fd152;
	sub.f64 	%fd395, %fd151, %fd394;
	sub.f64 	%fd396, %fd395, %fd94;
	add.f64 	%fd397, %fd396, %fd386;
	fma.rn.f64 	%fd398, %fd393, %fd397, %fd392;
	div.rn.f64 	%fd399, %fd398, %fd455;
	sub.f64 	%fd400, %fd389, %fd399;
	st.global.f64 	[%rd58], %fd400;
	add.f64 	%fd401, %fd461, %fd463;
	add.f64 	%fd402, %fd401, %fd84;
	add.f64 	%fd403, %fd402, %fd85;
	add.f64 	%fd404, %fd87, %fd403;
	mul.f64 	%fd405, %fd404, 0d3FC0000000000000;
	sub.f64 	%fd406, %fd111, %fd383;
	add.f64 	%fd407, %fd206, %fd171;
	mul.f64 	%fd408, %fd407, 0d3FD5555555555555;
	add.f64 	%fd409, %fd406, %fd408;
	fma.rn.f64 	%fd410, %fd405, %fd409, %fd30;
	sub.f64 	%fd411, %fd30, %fd231;
	sub.f64 	%fd412, %fd408, %fd383;
	fma.rn.f64 	%fd413, %fd234, %fd412, %fd411;
	mul.f64 	%fd414, %fd404, 0d3FB0000000000000;
	add.f64 	%fd415, %fd396, %fd408;
	fma.rn.f64 	%fd416, %fd414, %fd415, %fd413;
	div.rn.f64 	%fd417, %fd416, %fd455;
	sub.f64 	%fd418, %fd410, %fd417;
	st.global.f64 	[%rd55], %fd418;
	fma.rn.f64 	%fd419, %fd461, %fd146, %fd201;
	add.f64 	%fd420, %fd87, %fd419;
	mul.f64 	%fd421, %fd420, 0d3FC0000000000000;
	sub.f64 	%fd422, %fd54, %fd65;
	mul.f64 	%fd423, %fd422, %fd422;
	sub.f64 	%fd424, %fd111, %fd423;
	add.f64 	%fd425, %fd206, %fd154;
	mul.f64 	%fd426, %fd425, 0d3FD5555555555555;
	add.f64 	%fd427, %fd424, %fd426;
	fma.rn.f64 	%fd428, %fd421, %fd427, %fd31;
	sub.f64 	%fd429, %fd31, %fd231;
	sub.f64 	%fd430, %fd426, %fd423;
	fma.rn.f64 	%fd431, %fd234, %fd430, %fd429;
	mul.f64 	%fd432, %fd420, 0d3FB0000000000000;
	add.f64 	%fd433, %fd151, %fd394;
	sub.f64 	%fd434, %fd433, %fd94;
	add.f64 	%fd435, %fd434, %fd426;
	fma.rn.f64 	%fd436, %fd432, %fd435, %fd431;
	div.rn.f64 	%fd437, %fd436, %fd455;
	sub.f64 	%fd438, %fd428, %fd437;
	st.global.f64 	[%rd64], %fd438;
	add.f64 	%fd439, %fd54, 0d3FF0000000000000;
	fma.rn.f64 	%fd440, %fd461, %fd439, %fd84;
	add.f64 	%fd441, %fd184, %fd440;
	mul.f64 	%fd442, %fd441, 0d3FC0000000000000;
	add.f64 	%fd443, %fd189, %fd171;
	mul.f64 	%fd444, %fd443, 0d3FD5555555555555;
	add.f64 	%fd445, %fd424, %fd444;
	fma.rn.f64 	%fd446, %fd442, %fd445, %fd32;
	sub.f64 	%fd447, %fd32, %fd231;
	sub.f64 	%fd448, %fd444, %fd423;
	fma.rn.f64 	%fd449, %fd234, %fd448, %fd447;
	mul.f64 	%fd450, %fd441, 0d3FB0000000000000;
	add.f64 	%fd451, %fd434, %fd444;
	fma.rn.f64 	%fd452, %fd450, %fd451, %fd449;
	div.rn.f64 	%fd453, %fd452, %fd455;
	sub.f64 	%fd454, %fd446, %fd453;
	st.global.f64 	[%rd61], %fd454;
	cvta.to.global.u64 	%rd65, %rd74;
	add.s64 	%rd66, %rd65, %rd6;
	st.global.f64 	[%rd66], %fd43;
	mul.wide.s32 	%rd67, %r41, 8;
	add.s64 	%rd68, %rd66, %rd67;
	st.global.f64 	[%rd68], %fd54;
	add.s64 	%rd69, %rd68, %rd67;
	st.global.f64 	[%rd69], %fd65;
	cvta.to.global.u64 	%rd70, %rd75;
	add.s64 	%rd71, %rd70, %rd6;
	st.global.f64 	[%rd71], %fd83;
$L__BB14_4:
	add.s32 	%r43, %r43, 1;
	mov.u32 	%r38, %ntid.x;
	add.s32 	%r42, %r42, %r38;
	setp.ne.s32 	%p3, %r43, 1;
	@%p3 bra 	$L__BB14_2;
$L__BB14_5:
	ret;

}
	// .globl	_Z52dvc_ScaLBL_D3Q19_AAeven_FreeLeeModel_SingleFluid_BGKPdS_S_dddddiii
.visible .entry _Z52dvc_ScaLBL_D3Q19_AAeven_FreeLeeModel_SingleFluid_BGKPdS_S_dddddiii(
	.param .u64 .ptr .align 1 _Z52dvc_ScaLBL_D3Q19_AAeven_FreeLeeModel_SingleFluid_BGKPdS_S_dddddiii_param_0,
	.param .u64 .ptr .align 1 _Z52dvc_ScaLBL_D3Q19_AAeven_FreeLeeModel_SingleFluid_BGKPdS_S_dddddiii_param_1,
	.param .u64 .ptr .align 1 _Z52dvc_ScaLBL_D3Q19_AAeven_FreeLeeModel_SingleFluid_BGKPdS_S_dddddiii_param_2,
	.param .f64 _Z52dvc_ScaLBL_D3Q19_AAeven_FreeLeeModel_SingleFluid_BGKPdS_S_dddddiii_param_3,
	.param .f64 _Z52dvc_ScaLBL_D3Q19_AAeven_FreeLeeModel_SingleFluid_BGKPdS_S_dddddiii_param_4,
	.param .f64 _Z52dvc_ScaLBL_D3Q19_AAeven_FreeLeeModel_SingleFluid_BGKPdS_S_dddddiii_param_5,
	.param .f64 _Z52dvc_ScaLBL_D3Q19_AAeven_FreeLeeModel_SingleFluid_BGKPdS_S_dddddiii_param_6,
	.param .f64 _Z52dvc_ScaLBL_D3Q19_AAeven_FreeLeeModel_SingleFluid_BGKPdS_S_dddddiii_param_7,
	.param .u32 _Z52dvc_ScaLBL_D3Q19_AAeven_FreeLeeModel_SingleFluid_BGKPdS_S_dddddiii_param_8,
	.param .u32 _Z52dvc_ScaLBL_D3Q19_AAeven_FreeLeeModel_SingleFluid_BGKPdS_S_dddddiii_param_9,
	.param .u32 _Z52dvc_ScaLBL_D3Q19_AAeven_FreeLeeModel_SingleFluid_BGKPdS_S_dddddiii_param_10
)
{
	.reg .pred 	%p<4>;
	.reg .b32 	%r<62>;
	.reg .b64 	%rd<44>;
	.reg .b64 	%fd<464>;

	ld.param.u32 	%r31, [_Z52dvc_ScaLBL_D3Q19_AAeven_FreeLeeModel_SingleFluid_BGKPdS_S_dddddiii_param_8];
	ld.param.u32 	%r33, [_Z52dvc_ScaLBL_D3Q19_AAeven_FreeLeeModel_SingleFluid_BGKPdS_S_dddddiii_param_10];
	setp.lt.s32 	%p1, %r33, -262143;
	@%p1 bra 	$L__BB15_5;
	ld.param.u32 	%r50, [_Z52dvc_ScaLBL_D3Q19_AAeven_FreeLeeModel_SingleFluid_BGKPdS_S_dddddiii_param_10];
	ld.param.f64 	%fd462, [_Z52dvc_ScaLBL_D3Q19_AAeven_FreeLeeModel_SingleFluid_BGKPdS_S_dddddiii_param_7];
	ld.param.f64 	%fd460, [_Z52dvc_ScaLBL_D3Q19_AAeven_FreeLeeModel_SingleFluid_BGKPdS_S_dddddiii_param_6];
	ld.param.f64 	%fd458, [_Z52dvc_ScaLBL_D3Q19_AAeven_FreeLeeModel_SingleFluid_BGKPdS_S_dddddiii_param_5];
	ld.param.f64 	%fd456, [_Z52dvc_ScaLBL_D3Q19_AAeven_FreeLeeModel_SingleFluid_BGKPdS_S_dddddiii_param_4];
	shr.s32 	%r34, %r50, 31;
	shr.u32 	%r35, %r34, 14;
	add.s32 	%r36, %r50, %r35;
	shr.s32 	%r37, %r36, 18;
	neg.s32 	%r61, %r37;
	mov.u32 	%r38, %ctaid.x;
	mov.u32 	%r39, %ntid.x;
	mov.u32 	%r40, %tid.x;
	mov.f64 	%fd10, 0d4008000000000000;
	div.rn.f64 	%fd1, %fd10, %fd456;
	mul.f64 	%fd11, %fd458, 0d3FE0000000000000;
	div.rn.f64 	%fd2, %fd11, 0d4008000000000000;
	mul.f64 	%fd12, %fd460, 0d3FE0000000000000;
	div.rn.f64 	%fd3, %fd12, 0d4008000000000000;
	mul.f64 	%fd13, %fd462, 0d3FE0000000000000;
	div.rn.f64 	%fd4, %fd13, 0d4008000000000000;
	add.s32 	%r41, %r40, %r31;
	mul.lo.s32 	%r42, %r39, %r38;
	mad.lo.s32 	%r43, %r42, %r37, %r42;
	add.s32 	%r60, %r41, %r43;
	shl.b32 	%r44, %r50, 3;
	add.s32 	%r59, %r60, %r44;
	mad.lo.s32 	%r58, %r50, 12, %r60;
	shl.b32 	%r45, %r50, 4;
	add.s32 	%r57, %r60, %r45;
	shl.b32 	%r46, %r50, 2;
	add.s32 	%r56, %r60, %r46;
	mad.lo.s32 	%r55, %r50, 6, %r60;
	mad.lo.s32 	%r54, %r50, 10, %r60;
	mad.lo.s32 	%r53, %r50, 14, %r60;
	mad.lo.s32 	%r52, %r50, 18, %r60;
$L__BB15_2:
	ld.param.u32 	%r49, [_Z52dvc_ScaLBL_D3Q19_AAeven_FreeLeeModel_SingleFluid_BGKPdS_S_dddddiii_param_9];
	setp.ge.s32 	%p2, %r60, %r49;
	@%p2 bra 	$L__BB15_4;
	ld.param.u32 	%r51, [_Z52dvc_ScaLBL_D3Q19_AAeven_FreeLeeModel_SingleFluid_BGKPdS_S_dddddiii_param_10];
	ld.param.f64 	%fd463, [_Z52dvc_ScaLBL_D3Q19_AAeven_FreeLeeModel_SingleFluid_BGKPdS_S_dddddiii_param_7];
	ld.param.f64 	%fd461, [_Z52dvc_ScaLBL_D3Q19_AAeven_FreeLeeModel_SingleFluid_BGKPdS_S_dddddiii_param_6];
	ld.param.f64 	%fd459, [_Z52dvc_ScaLBL_D3Q19_AAeven_FreeLeeModel_SingleFluid_BGKPdS_S_dddddiii_param_5];
	ld.param.f64 	%fd457, [_Z52dvc_ScaLBL_D3Q19_AAeven_FreeLeeModel_SingleFluid_BGKPdS_S_dddddiii_param_4];
	ld.param.f64 	%fd455, [_Z52dvc_ScaLBL_D3Q19_AAeven_FreeLeeModel_SingleFluid_BGKPdS_S_dddddiii_param_3];
	ld.param.u64 	%rd43, [_Z52dvc_ScaLBL_D3Q19_AAeven_FreeLeeModel_SingleFluid_BGKPdS_S_dddddiii_param_2];
	ld.param.u64 	%rd42, [_Z52dvc_ScaLBL_D3Q19_AAeven_FreeLeeModel_SingleFluid_BGKPdS_S_dddddiii_param_1];
	ld.param.u64 	%rd41, [_Z52dvc_ScaLBL_D3Q19_AAeven_FreeLeeModel_SingleFluid_BGKPdS_S_dddddiii_param_0];
	cvta.to.global.u64 	%rd4, %rd41;
	mul.wide.s32 	%rd5, %r60, 8;
	add.s64 	%rd6, %rd4, %rd5;
	ld.global.f64 	%fd14, [%rd6];
	shl.b32 	%r47, %r51, 1;
	mul.wide.s32 	%rd7, %r47, 8;
	add.s64 	%rd8, %rd6, %rd7;
	ld.global.f64 	%fd15, [%rd8];
	mul.wide.s32 	%rd9, %r51, 8;
	add.s64 	%rd10, %rd6, %rd9;
	ld.global.f64 	%fd16, [%rd10];
	mul.wide.s32 	%rd11, %r56, 8;
	add.s64 	%rd12, %rd4, %rd11;
	ld.global.f64 	%fd17, [%rd12];
	add.s64 	%rd13, %rd8, %rd9;
	ld.global.f64 	%fd18, [%rd13];
	mul.wide.s32 	%rd14, %r55, 8;
	add.s64 	%rd15, %rd4, %rd14;
	ld.global.f64 	%fd19, [%rd15];
	add.s64 	%rd16, %rd12, %rd9;
	ld.global.f64 	%fd20, [%rd16];
	mul.wide.s32 	%rd17, %r59, 8;
	add.s64 	%rd18, %rd4, %rd17;
	ld.global.f64 	%fd21, [%rd18];
	add.s64 	%rd19, %rd15, %rd9;
	ld.global.f64 	%fd22, [%rd19];
	mul.wide.s32 	%rd20, %r54, 8;
	add.s64 	%rd21, %rd4, %rd20;
	ld.global.f64 	%fd23, [%rd21];
	add.s64 	%rd22, %rd18, %rd9;
	ld.global.f64 	%fd24, [%rd22];
	mul.wide.s32 	%rd23, %r58, 8;
	add.s64 	%rd24, %rd4, %rd23;
	ld.global.f64 	%fd25, [%rd24];
	add.s64 	%rd25, %rd21, %rd9;
	ld.global.f64 	%fd26, [%rd25];
	mul.wide.s32 	%rd26, %r53, 8;
	add.s64 	%rd27, %rd4, %rd26;
	ld.global.f64 	%fd27, [%rd27];
	add.s64 	%rd28, %rd24, %rd9;
	ld.global.f64 	%fd28, [%rd28];
	mul.wide.s32 	%rd29, %r57, 8;
	add.s64 	%rd30, %rd4, %rd29;
	ld.global.f64 	%fd29, [%rd30];
	add.s64 	%rd31, %rd27, %rd9;
	ld.global.f64 	%fd30, [%rd31];
	mul.wide.s32 	%rd32, %r52, 8;
	add.s64 	%rd33, %rd4, %rd32;
	ld.global.f64 	%fd31, [%rd33];
	add.s64 	%rd34, %rd30, %rd9;
	ld.global.f64 	%fd32, [%rd34];
	sub.f64 	%fd33, %fd15, %fd16;
	add.f64 	%fd34, %fd33, %fd21;
	sub.f64 	%fd35, %fd34, %fd22;
	add.f64 	%fd36, %fd35, %fd23;
	sub.f64 	%fd37, %fd36, %fd24;
	add.f64 	%fd38, %fd37, %fd25;
	sub.f64 	%fd39, %fd38, %fd26;
	add.f64 	%fd40, %fd39, %fd27;
	sub.f64 	%fd41, %fd40, %fd28;
	add.f64 	%fd42, %fd2, %fd41;
	mul.f64 	%fd43, %fd1, %fd42;
	sub.f64 	%fd44, %fd17, %fd18;
	add.f64 	%fd45, %fd44, %fd21;
	sub.f64 	%fd46, %fd45, %fd22;
	sub.f64 	%fd47, %fd46, %fd23;
	add.f64 	%fd48, %fd47, %fd24;
	add.f64 	%fd49, %fd48, %fd29;
	sub.f64 	%fd50, %fd49, %fd30;
	add.f64 	%fd51, %fd50, %fd31;
	sub.f64 	%fd52, %fd51, %fd32;
	add.f64 	%fd53, %fd3, %fd52;
	mul.f64 	%fd54, %fd1, %fd53;
	sub.f64 	%fd55, %fd19, %fd20;
	add.f64 	%fd56, %fd55, %fd25;
	sub.f64 	%fd57, %fd56, %fd26;
	sub.f64 	%fd58, %fd57, %fd27;
	add.f64 	%fd59, %fd58, %fd28;
	add.f64 	%fd60, %fd59, %fd29;
	sub.f64 	%fd61, %fd60, %fd30;
	sub.f64 	%fd62, %fd61, %fd31;
	add.f64 	%fd63, %fd62, %fd32;
	add.f64 	%fd64, %fd4, %fd63;
	mul.f64 	%fd65, %fd1, %fd64;
	add.f64 	%fd66, %fd14, %fd16;
	add.f64 	%fd67, %fd15, %fd66;
	add.f64 	%fd68, %fd67, %fd18;
	add.f64 	%fd69, %fd17, %fd68;
	add.f64 	%fd70, %fd69, %fd20;
	add.f64 	%fd71, %fd19, %fd70;
	add.f64 	%fd72, %fd71, %fd22;
	add.f64 	%fd73, %fd21, %fd72;
	add.f64 	%fd74, %fd73, %fd24;
	add.f64 	%fd75, %fd23, %fd74;
	add.f64 	%fd76, %fd75, %fd26;
	add.f64 	%fd77, %fd25, %fd76;
	add.f64 	%fd78, %fd77, %fd28;
	add.f64 	%fd79, %fd27, %fd78;
	add.f64 	%fd80, %fd79, %fd30;
	add.f64 	%fd81, %fd29, %fd80;
	add.f64 	%fd82, %fd81, %fd32;
	add.f64 	%fd83, %fd31, %fd82;
	mul.f64 	%fd84, %fd459, %fd43;
	mul.f64 	%fd85, %fd461, %fd54;
	add.f64 	%fd86, %fd84, %fd85;
	mul.f64 	%fd87, %fd463, %fd65;
	add.f64 	%fd88, %fd87, %fd86;
	mul.f64 	%fd89, %fd88, 0d3FE0000000000000;
	mul.f64 	%fd90, %fd43, %fd43;
	add.f64 	%fd91, %fd90, 0dBFE5555555555555;
	mul.f64 	%fd92, %fd54, %fd54;
	add.f64 	%fd93, %fd91, %fd92;
	mul.f64 	%fd94, %fd65, %fd65;
	add.f64 	%fd95, %fd94, %fd93;
	fma.rn.f64 	%fd96, %fd95, %fd89, %fd14;
	mul.f64 	%fd97, %fd83, 0d3FD5555555555555;
	sub.f64 	%fd98, %fd14, %fd97;
	mul.f64 	%fd99, %fd88, 0d3FD0000000000000;
	fma.rn.f64 	%fd100, %fd95, %fd99, %fd98;
	add.f64 	%fd101, %fd90, %fd92;
	add.f64 	%fd102, %fd94, %fd101;
	mul.f64 	%fd103, %fd457, 0d3FC5555555555555;
	fma.rn.f64 	%fd104, %fd103, %fd102, %fd100;
	div.rn.f64 	%fd105, %fd104, %fd455;
	sub.f64 	%fd106, %fd96, %fd105;
	st.global.f64 	[%rd6], %fd106;
	add.f64 	%fd107, %fd43, 0dBFF0000000000000;
	fma.rn.f64 	%fd108, %fd459, %fd107, %fd85;
	add.f64 	%fd109, %fd87, %fd108;
	mul.f64 	%fd110, %fd109, 0d3FD0000000000000;
	mov.f64 	%fd111, 0dBFCC71C71C71C71C;
	sub.f64 	%fd112, %fd111, %fd90;
	add.f64 	%fd113, %fd43, %fd43;
	sub.f64 	%fd114, %fd90, %fd113;
	add.f64 	%fd115, %fd114, %fd92;
	add.f64 	%fd116, %fd94, %fd115;
	mul.f64 	%fd117, %fd116, 0d3FD5555555555555;
	add.f64 	%fd118, %fd112, %fd117;
	fma.rn.f64 	%fd119, %fd110, %fd118, %fd15;
	mul.f64 	%fd120, %fd83, 0d3FAC71C71C71C71C;
	sub.f64 	%fd121, %fd15, %fd120;
	sub.f64 	%fd122, %fd117, %fd90;
	mul.f64 	%fd123, %fd457, 0d3FB5555555555555;
	fma.rn.f64 	%fd124, %fd123, %fd122, %fd121;
	mul.f64 	%fd125, %fd109, 0d3FC0000000000000;
	fma.rn.f64 	%fd126, %fd125, %fd118, %fd124;
	div.rn.f64 	%fd127, %fd126, %fd455;
	sub.f64 	%fd128, %fd119, %fd127;
	st.global.f64 	[%rd10], %fd128;
	add.f64 	%fd129, %fd459, %fd84;
	add.f64 	%fd130, %fd129, %fd85;
	add.f64 	%fd131, %fd87, %fd130;
	mul.f64 	%fd132, %fd131, 0d3FD0000000000000;
	add.f64 	%fd133, %fd113, %fd90;
	add.f64 	%fd134, %fd133, %fd92;
	add.f64 	%fd135, %fd94, %fd134;
	mul.f64 	%fd136, %fd135, 0d3FD5555555555555;
	add.f64 	%fd137, %fd112, %fd136;
	fma.rn.f64 	%fd138, %fd132, %fd137, %fd16;
	sub.f64 	%fd139, %fd16, %fd120;
	sub.f64 	%fd140, %fd136, %fd90;
	fma.rn.f64 	%fd141, %fd123, %fd140, %fd139;
	mul.f64 	%fd142, %fd131, 0d3FC0000000000000;
	fma.rn.f64 	%fd143, %fd142, %fd137, %fd141;
	div.rn.f64 	%fd144, %fd143, %fd455;
	sub.f64 	%fd145, %fd138, %fd144;
	st.global.f64 	[%rd8], %fd145;
	add.f64 	%fd146, %fd54, 0dBFF0000000000000;
	mul.f64 	%fd147, %fd461, %fd146;
	add.f64 	%fd148, %fd84, %fd147;
	add.f64 	%fd149, %fd87, %fd148;
	mul.f64 	%fd150, %fd149, 0d3FD0000000000000;
	sub.f64 	%fd151, %fd111, %fd92;
	add.f64 	%fd152, %fd54, %fd54;
	sub.f64 	%fd153, %fd90, %fd152;
	add.f64 	%fd154, %fd92, %fd153;
	add.f64 	%fd155, %fd94, %fd154;
	mul.f64 	%fd156, %fd155, 0d3FD5555555555555;
	add.f64 	%fd157, %fd151, %fd156;
	fma.rn.f64 	%fd158, %fd150, %fd157, %fd17;
	sub.f64 	%fd159, %fd17, %fd120;
	sub.f64 	%fd160, %fd156, %fd92;
	fma.rn.f64 	%fd161, %fd123, %fd160, %fd159;
	mul.f64 	%fd162, %fd149, 0d3FC0000000000000;
	fma.rn.f64 	%fd163, %fd162, %fd157, %fd161;
	div.rn.f64 	%fd164, %fd163, %fd455;
	sub.f64 	%fd165, %fd158, %fd164;
	st.global.f64 	[%rd13], %fd165;
	add.f64 	%fd166, %fd461, %fd84;
	add.f64 	%fd167, %fd166, %fd85;
	add.f64 	%fd168, %fd87, %fd167;
	mul.f64 	%fd169, %fd168, 0d3FD0000000000000;
	add.f64 	%fd170, %fd90, %fd152;
	add.f64 	%fd171, %fd92, %fd170;
	add.f64 	%fd172, %fd94, %fd171;
	mul.f64 	%fd173, %fd172, 0d3FD5555555555555;
	add.f64 	%fd174, %fd151, %fd173;
	fma.rn.f64 	%fd175, %fd169, %fd174, %fd18;
	sub.f64 	%fd176, %fd18, %fd120;
	sub.f64 	%fd177, %fd173, %fd92;
	fma.rn.f64 	%fd178, %fd123, %fd177, %fd176;
	mul.f64 	%fd179, %fd168, 0d3FC0000000000000;
	fma.rn.f64 	%fd180, %fd179, %fd174, %fd178;
	div.rn.f64 	%fd181, %fd180, %fd455;
	sub.f64 	%fd182, %fd175, %fd181;
	st.global.f64 	[%rd12], %fd182;
	add.f64 	%fd183, %fd65, 0dBFF0000000000000;
	mul.f64 	%fd184, %fd463, %fd183;
	add.f64 	%fd185, %fd86, %fd184;
	mul.f64 	%fd186, %fd185, 0d3FD0000000000000;
	sub.f64 	%fd187, %fd111, %fd94;
	add.f64 	%fd188, %fd65, 0dC000000000000000;
	mul.f64 	%fd189, %fd65, %fd188;
	add.f64 	%fd190, %fd101, %fd189;
	mul.f64 	%fd191, %fd190, 0d3FD5555555555555;
	add.f64 	%fd192, %fd187, %fd191;
	fma.rn.f64 	%fd193, %fd186, %fd192, %fd19;
	sub.f64 	%fd194, %fd19, %fd120;
	sub.f64 	%fd195, %fd191, %fd94;
	fma.rn.f64 	%fd196, %fd123, %fd195, %fd194;
	mul.f64 	%fd197, %fd185, 0d3FC0000000000000;
	fma.rn.f64 	%fd198, %fd197, %fd192, %fd196;
	div.rn.f64 	%fd199, %fd198, %fd455;
	sub.f64 	%fd200, %fd193, %fd199;
	st.global.f64 	[%rd16], %fd200;
	add.f64 	%fd201, %fd463, %fd84;
	add.f64 	%fd202, %fd201, %fd85;
	add.f64 	%fd203, %fd87, %fd202;
	mul.f64 	%fd204, %fd203, 0d3FD0000000000000;
	add.f64 	%fd205, %fd65, 0d4000000000000000;
	mul.f64 	%fd206, %fd65, %fd205;
	add.f64 	%fd207, %fd101, %fd206;
	mul.f64 	%fd208, %fd207, 0d3FD5555555555555;
	add.f64 	%fd209, %fd187, %fd208;
	fma.rn.f64 	%fd210, %fd204, %fd209, %fd20;
	sub.f64 	%fd211, %fd20, %fd120;
	sub.f64 	%fd212, %fd208, %fd94;
	fma.rn.f64 	%fd213, %fd123, %fd212, %fd211;
	mul.f64 	%fd214, %fd203, 0d3FC0000000000000;
	fma.rn.f64 	%fd215, %fd214, %fd209, %fd213;
	div.rn.f64 	%fd216, %fd215, %fd455;
	sub.f64 	%fd217, %fd210, %fd216;
	st.global.f64 	[%rd15], %fd217;
	fma.rn.f64 	%fd218, %fd459, %fd107, %fd147;
	add.f64 	%fd219, %fd87, %fd218;
	mul.f64 	%fd220, %fd219, 0d3FC0000000000000;
	add.f64 	%fd221, %fd43, %fd54;
	mul.f64 	%fd222, %fd221, %fd221;
	add.f64 	%fd223, %fd222, 0d3FCC71C71C71C71C;
	sub.f64 	%fd224, %fd114, %fd152;
	add.f64 	%fd225, %fd92, %fd224;
	add.f64 	%fd226, %fd94, %fd225;
	mul.f64 	%fd227, %fd226, 0d3FD5555555555555;
	sub.f64 	%fd228, %fd223, %fd227;
	mul.f64 	%fd229, %fd220, %fd228;
	sub.f64 	%fd230, %fd21, %fd229;
	mul.f64 	%fd231, %fd83, 0d3F9C71C71C71C71C;
	sub.f64 	%fd232, %fd21, %fd231;
	sub.f64 	%fd233, %fd227, %fd222;
	mul.f64 	%fd234, %fd457, 0d3FA5555555555555;
	fma.rn.f64 	%fd235, %fd234, %fd233, %fd232;
	mul.f64 	%fd236, %fd219, 0d3FB0000000000000;
	mul.f64 	%fd237, %fd113, %fd54;
	sub.f64 	%fd238, %fd112, %fd237;
	sub.f64 	%fd239, %fd238, %fd92;
	add.f64 	%fd240, %fd239, %fd227;
	fma.rn.f64 	%fd241, %fd236, %fd240, %fd235;
	div.rn.f64 	%fd242, %fd241, %fd455;
	sub.f64 	%fd243, %fd230, %fd242;
	st.global.f64 	[%rd19], %fd243;
	add.f64 	%fd244, %fd459, %fd461;
	add.f64 	%fd245, %fd244, %fd84;
	add.f64 	%fd246, %fd245, %fd85;
	add.f64 	%fd247, %fd87, %fd246;
	mul.f64 	%fd248, %fd247, 0d3FC0000000000000;
	sub.f64 	%fd249, %fd111, %fd222;
	add.f64 	%fd250, %fd133, %fd152;
	add.f64 	%fd251, %fd92, %fd250;
	add.f64 	%fd252, %fd94, %fd251;
	mul.f64 	%fd253, %fd252, 0d3FD5555555555555;
	add.f64 	%fd254, %fd249, %fd253;
	fma.rn.f64 	%fd255, %fd248, %fd254, %fd22;
	sub.f64 	%fd256, %fd22, %fd231;
	sub.f64 	%fd257, %fd253, %fd222;
	fma.rn.f64 	%fd258, %fd234, %fd257, %fd256;
	mul.f64 	%fd259, %fd247, 0d3FB0000000000000;
	add.f64 	%fd260, %fd239, %fd253;
	fma.rn.f64 	%fd261, %fd259, %fd260, %fd258;
	div.rn.f64 	%fd262, %fd261, %fd455;
	sub.f64 	%fd263, %fd255, %fd262;
	st.global.f64 	[%rd18], %fd263;
	fma.rn.f64 	%fd264, %fd459, %fd107, %fd461;
	add.f64 	%fd265, %fd264, %fd85;
	add.f64 	%fd266, %fd87, %fd265;
	mul.f64 	%fd267, %fd266, 0d3FC0000000000000;
	sub.f64 	%fd268, %fd43, %fd54;
	mul.f64 	%fd269, %fd268, %fd268;
	sub.f64 	%fd270, %fd111, %fd269;
	add.f64 	%fd271, %fd114, %fd152;
	add.f64 	%fd272, %fd92, %fd271;
	add.f64 	%fd273, %fd94, %fd272;
	mul.f64 	%fd274, %fd273, 0d3FD5555555555555;
	add.f64 	%fd275, %fd270, %fd274;
	fma.rn.f64 	%fd276, %fd267, %fd275, %fd23;
	sub.f64 	%fd277, %fd23, %fd231;
	sub.f64 	%fd278, %fd274, %fd269;
	fma.rn.f64 	%fd279, %fd234, %fd278, %fd277;
	mul.f64 	%fd280, %fd266, 0d3FB0000000000000;
	add.f64 	%fd281, %fd112, %fd237;
	sub.f64 	%fd282, %fd281, %fd92;
	add.f64 	%fd283, %fd282, %fd274;
	fma.rn.f64 	%fd284, %fd280, %fd283, %fd279;
	div.rn.f64 	%fd285, %fd284, %fd455;
	sub.f64 	%fd286, %fd276, %fd285;
	st.global.f64 	[%rd22], %fd286;
	add.f64 	%fd287, %fd43, 0d3FF0000000000000;
	fma.rn.f64 	%fd288, %fd459, %fd287, %fd147;
	add.f64 	%fd289, %fd87, %fd288;
	mul.f64 	%fd290, %fd289, 0d3FC0000000000000;
	sub.f64 	%fd291, %fd133, %fd152;
	add.f64 	%fd292, %fd92, %fd291;
	add.f64 	%fd293, %fd94, %fd292;
	mul.f64 	%fd294, %fd293, 0d3FD5555555555555;
	add.f64 	%fd295, %fd270, %fd294;
	fma.rn.f64 	%fd296, %fd290, %fd295, %fd24;
	sub.f64 	%fd297, %fd24, %fd231;
	sub.f64 	%fd298, %fd294, %fd269;
	fma.rn.f64 	%fd299, %fd234, %fd298, %fd297;
	mul.f64 	%fd300, %fd289, 0d3FB0000000000000;
	add.f64 	%fd301, %fd282, %fd294;
	fma.rn.f64 	%fd302, %fd300, %fd301, %fd299;
	div.rn.f64 	%fd303, %fd302, %fd455;
	sub.f64 	%fd304, %fd296, %fd303;
	st.global.f64 	[%rd21], %fd304;
	add.f64 	%fd305, %fd108, %fd184;
	mul.f64 	%fd306, %fd305, 0d3FC0000000000000;
	add.f64 	%fd307, %fd43, %fd65;
	mul.f64 	%fd308, %fd307, %fd307;
	add.f64 	%fd309, %fd308, 0d3FCC71C71C71C71C;
	add.f64 	%fd310, %fd115, %fd189;
	mul.f64 	%fd311, %fd310, 0d3FD5555555555555;
	sub.f64 	%fd312, %fd309, %fd311;
	mul.f64 	%fd313, %fd306, %fd312;
	sub.f64 	%fd314, %fd25, %fd313;
	sub.f64 	%fd315, %fd25, %fd231;
	sub.f64 	%fd316, %fd311, %fd308;
	fma.rn.f64 	%fd317, %fd234, %fd316, %fd315;
	mul.f64 	%fd318, %fd305, 0d3FB0000000000000;
	mul.f64 	%fd319, %fd113, %fd65;
	sub.f64 	%fd320, %fd112, %fd319;
	sub.f64 	%fd321, %fd320, %fd94;
	add.f64 	%fd322, %fd321, %fd311;
	fma.rn.f64 	%fd323, %fd318, %fd322, %fd317;
	div.rn.f64 	%fd324, %fd323, %fd455;
	sub.f64 	%fd325, %fd314, %fd324;
	st.global.f64 	[%rd25], %fd325;
	add.f64 	%fd326, %fd459, %fd463;
	add.f64 	%fd327, %fd326, %fd84;
	add.f64 	%fd328, %fd327, %fd85;
	add.f64 	%fd329, %fd87, %fd328;
	mul.f64 	%fd330, %fd329, 0d3FC0000000000000;
	sub.f64 	%fd331, %fd111, %fd308;
	add.f64 	%fd332, %fd134, %fd206;
	mul.f64 	%fd333, %fd332, 0d3FD5555555555555;
	add.f64 	%fd334, %fd331, %fd333;
	fma.rn.f64 	%fd335, %fd330, %fd334, %fd26;
	sub.f64 	%fd336, %fd26, %fd231;
	sub.f64 	%fd337, %fd333, %fd308;
	fma.rn.f64 	%fd338, %fd234, %fd337, %fd336;
	mul.f64 	%fd339, %fd329, 0d3FB0000000000000;
	add.f64 	%fd340, %fd321, %fd333;
	fma.rn.f64 	%fd341, %fd339, %fd340, %fd338;
	div.rn.f64 	%fd342, %fd341, %fd455;
	sub.f64 	%fd343, %fd335, %fd342;
	st.global.f64 	[%rd24], %fd343;
	fma.rn.f64 	%fd344, %fd459, %fd107, %fd463;
	add.f64 	%fd345, %fd344, %fd85;
	add.f64 	%fd346, %fd87, %fd345;
	mul.f64 	%fd347, %fd346, 0d3FC0000000000000;
	sub.f64 	%fd348, %fd43, %fd65;
	mul.f64 	%fd349, %fd348, %fd348;
	sub.f64 	%fd350, %fd111, %fd349;
	add.f64 	%fd351, %fd115, %fd206;
	mul.f64 	%fd352, %fd351, 0d3FD5555555555555;
	add.f64 	%fd353, %fd350, %fd352;
	fma.rn.f64 	%fd354, %fd347, %fd353, %fd27;
	sub.f64 	%fd355, %fd27, %fd231;
	sub.f64 	%fd356, %fd352, %fd349;
	fma.rn.f64 	%fd357, %fd234, %fd356, %fd355;
	mul.f64 	%fd358, %fd346, 0d3FB0000000000000;
	add.f64 	%fd359, %fd112, %fd319;
	sub.f64 	%fd360, %fd359, %fd94;
	add.f64 	%fd361, %fd360, %fd352;
	fma.rn.f64 	%fd362, %fd358, %fd361, %fd357;
	div.rn.f64 	%fd363, %fd362, %fd455;
	sub.f64 	%fd364, %fd354, %fd363;
	st.global.f64 	[%rd28], %fd364;
	fma.rn.f64 	%fd365, %fd459, %fd287, %fd85;
	add.f64 	%fd366, %fd365, %fd184;
	mul.f64 	%fd367, %fd366, 0d3FC0000000000000;
	add.f64 	%fd368, %fd134, %fd189;
	mul.f64 	%fd369, %fd368, 0d3FD5555555555555;
	add.f64 	%fd370, %fd350, %fd369;
	fma.rn.f64 	%fd371, %fd367, %fd370, %fd28;
	sub.f64 	%fd372, %fd28, %fd231;
	sub.f64 	%fd373, %fd369, %fd349;
	fma.rn.f64 	%fd374, %fd234, %fd373, %fd372;
	mul.f64 	%fd375, %fd366, 0d3FB0000000000000;
	add.f64 	%fd376, %fd360, %fd369;
	fma.rn.f64 	%fd377, %fd375, %fd376, %fd374;
	div.rn.f64 	%fd378, %fd377, %fd455;
	sub.f64 	%fd379, %fd371, %fd378;
	st.global.f64 	[%rd27], %fd379;
	add.f64 	%fd380, %fd184, %fd148;
	mul.f64 	%fd381, %fd380, 0d3FC0000000000000;
	add.f64 	%fd382, %fd54, %fd65;
	mul.f64 	%fd383, %fd382, %fd382;
	add.f64 	%fd384, %fd383, 0d3FCC71C71C71C71C;
	add.f64 	%fd385, %fd189, %fd154;
	mul.f64 	%fd386, %fd385, 0d3FD5555555555555;
	sub.f64 	%fd387, %fd384, %fd386;
	mul.f64 	%fd388, %fd381, %fd387;
	sub.f64 	%fd389, %fd29, %fd388;
	sub.f64 	%fd390, %fd29, %fd231;
	sub.f64 	%fd391, %fd386, %fd383;
	fma.rn.f64 	%fd392, %fd234, %fd391, %fd390;
	mul.f64 	%fd393, %fd380, 0d3FB0000000000000;
	mul.f64 	%fd394, %fd65, %fd152;
	sub.f64 	%fd395, %fd151, %fd394;
	sub.f64 	%fd396, %fd395, %fd94;
	add.f64 	%fd397, %fd396, %fd386;
	fma.rn.f64 	%fd398, %fd393, %fd397, %fd392;
	div.rn.f64 	%fd399, %fd398, %fd455;
	sub.f64 	%fd400, %fd389, %fd399;
	st.global.f64 	[%rd31], %fd400;
	add.f64 	%fd401, %fd461, %fd463;
	add.f64 	%fd402, %fd401, %fd84;
	add.f64 	%fd403, %fd402, %fd85;
	add.f64 	%fd404, %fd87, %fd403;
	mul.f64 	%fd405, %fd404, 0d3FC0000000000000;
	sub.f64 	%fd406, %fd111, %fd383;
	add.f64 	%fd407, %fd206, %fd171;
	mul.f64 	%fd408, %fd407, 0d3FD5555555555555;
	add.f64 	%fd409, %fd406, %fd408;
	fma.rn.f64 	%fd410, %fd405, %fd409, %fd30;
	sub.f64 	%fd411, %fd30, %fd231;
	sub.f64 	%fd412, %fd408, %fd383;
	fma.rn.f64 	%fd413, %fd234, %fd412, %fd411;
	mul.f64 	%fd414, %fd404, 0d3FB0000000000000;
	add.f64 	%fd415, %fd396, %fd408;
	fma.rn.f64 	%fd416, %fd414, %fd415, %fd413;
	div.rn.f64 	%fd417, %fd416, %fd455;
	sub.f64 	%fd418, %fd410, %fd417;
	st.global.f64 	[%rd30], %fd418;
	fma.rn.f64 	%fd419, %fd461, %fd146, %fd201;
	add.f64 	%fd420, %fd87, %fd419;
	mul.f64 	%fd421, %fd420, 0d3FC0000000000000;
	sub.f64 	%fd422, %fd54, %fd65;
	mul.f64 	%fd423, %fd422, %fd422;
	sub.f64 	%fd424, %fd111, %fd423;
	add.f64 	%fd425, %fd206, %fd154;
	mul.f64 	%fd426, %fd425, 0d3FD5555555555555;
	add.f64 	%fd427, %fd424, %fd426;
	fma.rn.f64 	%fd428, %fd421, %fd427, %fd31;
	sub.f64 	%fd429, %fd31, %fd231;
	sub.f64 	%fd430, %fd426, %fd423;
	fma.rn.f64 	%fd431, %fd234, %fd430, %fd429;
	mul.f64 	%fd432, %fd420, 0d3FB0000000000000;
	add.f64 	%fd433, %fd151, %fd394;
	sub.f64 	%fd434, %fd433, %fd94;
	add.f64 	%fd435, %fd434, %fd426;
	fma.rn.f64 	%fd436, %fd432, %fd435, %fd431;
	div.rn.f64 	%fd437, %fd436, %fd455;
	sub.f64 	%fd438, %fd428, %fd437;
	st.global.f64 	[%rd34], %fd438;
	add.f64 	%fd439, %fd54, 0d3FF0000000000000;
	fma.rn.f64 	%fd440, %fd461, %fd439, %fd84;
	add.f64 	%fd441, %fd184, %fd440;
	mul.f64 	%fd442, %fd441, 0d3FC0000000000000;
	add.f64 	%fd443, %fd189, %fd171;
	mul.f64 	%fd444, %fd443, 0d3FD5555555555555;
	add.f64 	%fd445, %fd424, %fd444;
	fma.rn.f64 	%fd446, %fd442, %fd445, %fd32;
	sub.f64 	%fd447, %fd32, %fd231;
	sub.f64 	%fd448, %fd444, %fd423;
	fma.rn.f64 	%fd449, %fd234, %fd448, %fd447;
	mul.f64 	%fd450, %fd441, 0d3FB0000000000000;
	add.f64 	%fd451, %fd434, %fd444;
	fma.rn.f64 	%fd452, %fd450, %fd451, %fd449;
	div.rn.f64 	%fd453, %fd452, %fd455;
	sub.f64 	%fd454, %fd446, %fd453;
	st.global.f64 	[%rd33], %fd454;
	cvta.to.global.u64 	%rd35, %rd42;
	add.s64 	%rd36, %rd35, %rd5;
	st.global.f64 	[%rd36], %fd43;
	add.s64 	%rd37, %rd36, %rd9;
	st.global.f64 	[%rd37], %fd54;
	add.s64 	%rd38, %rd37, %rd9;
	st.global.f64 	[%rd38], %fd65;
	cvta.to.global.u64 	%rd39, %rd43;
	add.s64 	%rd40, %rd39, %rd5;
	st.global.f64 	[%rd40], %fd83;
$L__BB15_4:
	add.s32 	%r61, %r61, 1;
	mov.u32 	%r48, %ntid.x;
	add.s32 	%r60, %r60, %r48;
	add.s32 	%r59, %r59, %r48;
	add.s32 	%r58, %r58, %r48;
	add.s32 	%r57, %r57, %r48;
	add.s32 	%r56, %r56, %r48;
	add.s32 	%r55, %r55, %r48;
	add.s32 	%r54, %r54, %r48;
	add.s32 	%r53, %r53, %r48;
	add.s32 	%r52, %r52, %r48;
	setp.ne.s32 	%p3, %r61, 1;
	@%p3 bra 	$L__BB15_2;
$L__BB15_5:
	ret;

}


// ===== COMPILED SASS (sm_100) =====

	.target	sm_100

	.elftype	@"ET_EXEC"


//--------------------- .note.nv.tkinfo           --------------------------
	.section	.note.nv.tkinfo,"",@"SHT_NOTE"
	.sectionflags	@"SHF_NOTE_NV_TKINFO"
	.tkinfo
        /*0018*/ 	.word	0x00000002
        /*0030*/ 	.string	""
        /*0030*/ 	.string	"ptxas"
        /*0030*/ 	.string	"Cuda compilation tools, release 13.0, V13.0.88"
        /*0030*/ 	.string	"Build cuda_13.0.r13.0/compiler.36424714_0"
        /*0030*/ 	.string	"-arch sm_100 -m 64 "



//--------------------- .note.nv.cuinfo           --------------------------
	.section	.note.nv.cuinfo,"",@"SHT_NOTE"
	.sectionflags	@"SHF_NOTE_NV_CUINFO"
        /*0018*/ 	.short	0x0002
        /*001a*/ 	.short	0x0064
        /*001c*/ 	.short	0x0082
	.zero		2


//--------------------- .nv.info                  --------------------------
	.section	.nv.info,"",@"SHT_CUDA_INFO"
	.align	4


	//----- nvinfo : EIATTR_REGCOUNT
	.align		4
        /*0000*/ 	.byte	0x04, 0x2f
        /*0002*/ 	.short	(.L_1 - .L_0)
	.align		4
.L_0:
        /*0004*/ 	.word	index@(_Z43dvc_ScaLBL_D3Q19_FreeLeeModel_TwoFluid_InitPdS_S_dddi)
        /*0008*/ 	.word	0x00000020


	//----- nvinfo : EIATTR_FRAME_SIZE
	.align		4
.L_1:
        /*000c*/ 	.byte	0x04, 0x11
        /*000e*/ 	.short	(.L_3 - .L_2)
	.align		4
.L_2:
        /*0010*/ 	.word	index@(_Z43dvc_ScaLBL_D3Q19_FreeLeeModel_TwoFluid_InitPdS_S_dddi)
        /*0014*/ 	.word	0x00000000


	//----- nvinfo : EIATTR_REGCOUNT
	.align		4
.L_3:
        /*0018*/ 	.byte	0x04, 0x2f
        /*001a*/ 	.short	(.L_5 - .L_4)
	.align		4
.L_4:
        /*001c*/ 	.word	index@(_Z46dvc_ScaLBL_D3Q19_FreeLeeModel_SingleFluid_InitPddddi)
        /*0020*/ 	.word	0x00000030


	//----- nvinfo : EIATTR_FRAME_SIZE
	.align		4
.L_5:
        /*0024*/ 	.byte	0x04, 0x11
        /*0026*/ 	.short	(.L_7 - .L_6)
	.align		4
.L_6:
        /*0028*/ 	.word	index@(_Z46dvc_ScaLBL_D3Q19_FreeLeeModel_SingleFluid_InitPddddi)
        /*002c*/ 	.word	0x00000000


	//----- nvinfo : EIATTR_REGCOUNT
	.align		4
.L_7:
        /*0030*/ 	.byte	0x04, 0x2f
        /*0032*/ 	.short	(.L_9 - .L_8)
	.align		4
.L_8:
        /*0034*/ 	.word	index@(_Z39dvc_ScaLBL_FreeLeeModel_PhaseField_InitPiPdS0_S0_S0_ddddiii)
        /*0038*/ 	.word	0x00000036


	//----- nvinfo : EIATTR_FRAME_SIZE
	.align		4
.L_9:
        /*003c*/ 	.byte	0x04, 0x11
        /*003e*/ 	.short	(.L_11 - .L_10)
	.align		4
.L_10:
        /*0040*/ 	.word	index@($__internal_17_$__cuda_sm20_dsqrt_rn_f64_mediumpath_v1)
        /*0044*/ 	.word	0x00000000


	//----- nvinfo : EIATTR_FRAME_SIZE
	.align		4
.L_11:
        /*0048*/ 	.byte	0x04, 0x11
        /*004a*/ 	.short	(.L_13 - .L_12)
	.align		4
.L_12:
        /*004c*/ 	.word	index@($__internal_16_$__cuda_sm20_div_rn_f64_full)
        /*0050*/ 	.word	0x00000000


	//----- nvinfo : EIATTR_FRAME_SIZE
	.align		4
.L_13:
        /*0054*/ 	.byte	0x04, 0x11
        /*0056*/ 	.short	(.L_15 - .L_14)
	.align		4
.L_14:
        /*0058*/ 	.word	index@(_Z39dvc_ScaLBL_FreeLeeModel_PhaseField_InitPiPdS0_S0_S0_ddddiii)
        /*005c*/ 	.word	0x00000000


	//----- nvinfo : EIATTR_REGCOUNT
	.align		4
.L_15:
        /*0060*/ 	.byte	0x04, 0x2f
        /*0062*/ 	.short	(.L_17 - .L_16)
	.align		4
.L_16:
        /*0064*/ 	.word	index@(_Z45dvc_ScaLBL_D3Q7_AAodd_FreeLeeModel_PhaseFieldPiS_PdS0_S0_ddiii)
        /*0068*/ 	.word	0x00000020


	//----- nvinfo : EIATTR_FRAME_SIZE
	.align		4
.L_17:
        /*006c*/ 	.byte	0x04, 0x11
        /*006e*/ 	.short	(.L_19 - .L_18)
	.align		4
.L_18:
        /*0070*/ 	.word	index@(_Z45dvc_ScaLBL_D3Q7_AAodd_FreeLeeModel_PhaseFieldPiS_PdS0_S0_ddiii)
        /*0074*/ 	.word	0x00000000


	//----- nvinfo : EIATTR_REGCOUNT
	.align		4
.L_19:
        /*0078*/ 	.byte	0x04, 0x2f
        /*007a*/ 	.short	(.L_21 - .L_20)
	.align		4
.L_20:
        /*007c*/ 	.word	index@(_Z46dvc_ScaLBL_D3Q7_AAeven_FreeLeeModel_PhaseFieldPiPdS0_S0_ddiii)
        /*0080*/ 	.word	0x00000020


	//----- nvinfo : EIATTR_FRAME_SIZE
	.align		4
.L_21:
        /*0084*/ 	.byte	0x04, 0x11
        /*0086*/ 	.short	(.L_23 - .L_22)
	.align		4
.L_22:
        /*0088*/ 	.word	index@(_Z46dvc_ScaLBL_D3Q7_AAeven_FreeLeeModel_PhaseFieldPiPdS0_S0_ddiii)
        /*008c*/ 	.word	0x00000000


	//----- nvinfo : EIATTR_REGCOUNT
	.align		4
.L_23:
        /*0090*/ 	.byte	0x04, 0x2f
        /*0092*/ 	.short	(.L_25 - .L_24)
	.align		4
.L_24:
        /*0094*/ 	.word	index@(_Z40dvc_ScaLBL_D3Q7_AAodd_FreeLee_PhaseFieldPiS_PdS0_S0_S0_S0_ddddiii)
        /*0098*/ 	.word	0x00000048


	//----- nvinfo : EIATTR_FRAME_SIZE
	.align		4
.L_25:
        /*009c*/ 	.byte	0x04, 0x11
        /*009e*/ 	.short	(.L_27 - .L_26)
	.align		4
.L_26:
        /*00a0*/ 	.word	index@($__internal_15_$__cuda_sm20_dsqrt_rn_f64_mediumpath_v1)
        /*00a4*/ 	.word	0x00000000


	//----- nvinfo : EIATTR_FRAME_SIZE
	.align		4
.L_27:
        /*00a8*/ 	.byte	0x04, 0x11
        /*00aa*/ 	.short	(.L_29 - .L_28)
	.align		4
.L_28:
        /*00ac*/ 	.word	index@($__internal_14_$__cuda_sm20_div_rn_f64_full)
        /*00b0*/ 	.word	0x00000000


	//----- nvinfo : EIATTR_FRAME_SIZE
	.align		4
.L_29:
        /*00b4*/ 	.byte	0x04, 0x11
        /*00b6*/ 	.short	(.L_31 - .L_30)
	.align		4
.L_30:
        /*00b8*/ 	.word	index@(_Z40dvc_ScaLBL_D3Q7_AAodd_FreeLee_PhaseFieldPiS_PdS0_S0_S0_S0_ddddiii)
        /*00bc*/ 	.word	0x00000000


	//----- nvinfo : EIATTR_REGCOUNT
	.align		4
.L_31:
        /*00c0*/ 	.byte	0x04, 0x2f
        /*00c2*/ 	.short	(.L_33 - .L_32)
	.align		4
.L_32:
        /*00c4*/ 	.word	index@(_Z41dvc_ScaLBL_D3Q7_AAeven_FreeLee_PhaseFieldPiPdS0_S0_S0_S0_ddddiii)
        /*00c8*/ 	.word	0x0000004a


	//----- nvinfo : EIATTR_FRAME_SIZE
	.align		4
.L_33:
        /*00cc*/ 	.byte	0x04, 0x11
        /*00ce*/ 	.short	(.L_35 - .L_34)
	.align		4
.L_34:
        /*00d0*/ 	.word	index@($__internal_13_$__cuda_sm20_dsqrt_rn_f64_mediumpath_v1)
        /*00d4*/ 	.word	0x00000000


	//----- nvinfo : EIATTR_FRAME_SIZE
	.align		4
.L_35:
        /*00d8*/ 	.byte	0x04, 0x11
        /*00da*/ 	.short	(.L_37 - .L_36)
	.align		4
.L_36:
        /*00dc*/ 	.word	index@($__internal_12_$__cuda_sm20_div_rn_f64_full)
        /*00e0*/ 	.word	0x00000000


	//----- nvinfo : EIATTR_FRAME_SIZE
	.align		4
.L_37:
        /*00e4*/ 	.byte	0x04, 0x11
        /*00e6*/ 	.short	(.L_39 - .L_38)
	.align		4
.L_38:
        /*00e8*/ 	.word	index@(_Z41dvc_ScaLBL_D3Q7_AAeven_FreeLee_PhaseFieldPiPdS0_S0_S0_S0_ddddiii)
        /*00ec*/ 	.word	0x00000000


	//----- nvinfo : EIATTR_REGCOUNT
	.align		4
.L_39:
        /*00f0*/ 	.byte	0x04, 0x2f
        /*00f2*/ 	.short	(.L_41 - .L_40)
	.align		4
.L_40:
        /*00f4*/ 	.word	index@(_Z33dvc_ScaLBL_D3Q7_ComputePhaseFieldPiPdS0_S0_ddiii)
        /*00f8*/ 	.word	0x00000020


	//----- nvinfo : EIATTR_FRAME_SIZE
	.align		4
.L_41:
        /*00fc*/ 	.byte	0x04, 0x11
        /*00fe*/ 	.short	(.L_43 - .L_42)
	.align		4
.L_42:
        /*0100*/ 	.word	index@(_Z33dvc_ScaLBL_D3Q7_ComputePhaseFieldPiPdS0_S0_ddiii)
        /*0104*/ 	.word	0x00000000


	//----- nvinfo : EIATTR_REGCOUNT
	.align		4
.L_43:
        /*0108*/ 	.byte	0x04, 0x2f
        /*010a*/ 	.short	(.L_45 - .L_44)
	.align		4
.L_44:
        /*010c*/ 	.word	index@(_Z35dvc_ScaLBL_D3Q19_AAodd_FreeLeeModelPiS_PdS0_S0_S0_S0_S0_S0_ddddddddddiiiii)
        /*0110*/ 	.word	0x000000ff


	//----- nvinfo : EIATTR_FRAME_SIZE
	.align		4
.L_45:
        /*0114*/ 	.byte	0x04, 0x11
        /*0116*/ 	.short	(.L_47 - .L_46)
	.align		4
.L_46:
        /*0118*/ 	.word	index@($__internal_11_$__cuda_sm20_div_rn_f64_full)
        /*011c*/ 	.word	0x000001a8


	//----- nvinfo : EIATTR_FRAME_SIZE
	.align		4
.L_47:
        /*0120*/ 	.byte	0x04, 0x11
        /*0122*/ 	.short	(.L_49 - .L_48)
	.align		4
.L_48:
        /*0124*/ 	.word	index@(_Z35dvc_ScaLBL_D3Q19_AAodd_FreeLeeModelPiS_PdS0_S0_S0_S0_S0_S0_ddddddddddiiiii)
        /*0128*/ 	.word	0x000001a8


	//----- nvinfo : EIATTR_REGCOUNT
	.align		4
.L_49:
        /*012c*/ 	.byte	0x04, 0x2f
        /*012e*/ 	.short	(.L_51 - .L_50)
	.align		4
.L_50:
        /*0130*/ 	.word	index@(_Z36dvc_ScaLBL_D3Q19_AAeven_FreeLeeModelPiPdS0_S0_S0_S0_S0_S0_ddddddddddiiiii)
        /*0134*/ 	.word	0x000000ff


	//----- nvinfo : EIATTR_FRAME_SIZE
	.align		4
.L_51:
        /*0138*/ 	.byte	0x04, 0x11
        /*013a*/ 	.short	(.L_53 - .L_52)
	.align		4
.L_52:
        /*013c*/ 	.word	index@($__internal_10_$__cuda_sm20_div_rn_f64_full)
        /*0140*/ 	.word	0x000001d0


	//----- nvinfo : EIATTR_FRAME_SIZE
	.align		4
.L_53:
        /*0144*/ 	.byte	0x04, 0x11
        /*0146*/ 	.short	(.L_55 - .L_54)
	.align		4
.L_54:
        /*0148*/ 	.word	index@(_Z36dvc_ScaLBL_D3Q19_AAeven_FreeLeeModelPiPdS0_S0_S0_S0_S0_S0_ddddddddddiiiii)
        /*014c*/ 	.word	0x000001d0


	//----- nvinfo : EIATTR_REGCOUNT
	.align		4
.L_55:
        /*0150*/ 	.byte	0x04, 0x2f
        /*0152*/ 	.short	(.L_57 - .L_56)
	.align		4
.L_56:
        /*0154*/ 	.word	index@(_Z44dvc_ScaLBL_D3Q19_AAodd_FreeLeeModel_CombinedPiS_PdS0_S0_S0_S0_S0_S0_S0_dddddddddddiiiii)
        /*0158*/ 	.word	0x000000ff


	//----- nvinfo : EIATTR_FRAME_SIZE
	.align		4
.L_57:
        /*015c*/ 	.byte	0x04, 0x11
        /*015e*/ 	.short	(.L_59 - .L_58)
	.align		4
.L_58:
        /*0160*/ 	.word	index@($__internal_9_$__cuda_sm20_dsqrt_rn_f64_mediumpath_v1)
        /*0164*/ 	.word	0x00000220


	//----- nvinfo : EIATTR_FRAME_SIZE
	.align		4
.L_59:
        /*0168*/ 	.byte	0x04, 0x11
        /*016a*/ 	.short	(.L_61 - .L_60)
	.align		4
.L_60:
        /*016c*/ 	.word	index@($__internal_8_$__cuda_sm20_div_rn_f64_full)
        /*0170*/ 	.word	0x00000220


	//----- nvinfo : EIATTR_FRAME_SIZE
	.align		4
.L_61:
        /*0174*/ 	.byte	0x04, 0x11
        /*0176*/ 	.short	(.L_63 - .L_62)
	.align		4
.L_62:
        /*0178*/ 	.word	index@(_Z44dvc_ScaLBL_D3Q19_AAodd_FreeLeeModel_CombinedPiS_PdS0_S0_S0_S0_S0_S0_S0_dddddddddddiiiii)
        /*017c*/ 	.word	0x00000220


	//----- nvinfo : EIATTR_REGCOUNT
	.align		4
.L_63:
        /*0180*/ 	.byte	0x04, 0x2f
        /*0182*/ 	.short	(.L_65 - .L_64)
	.align		4
.L_64:
        /*0184*/ 	.word	index@(_Z45dvc_ScaLBL_D3Q19_AAeven_FreeLeeModel_CombinedPiPdS0_S0_S0_S0_S0_S0_S0_dddddddddddiiiii)
        /*0188*/ 	.word	0x000000ff


	//----- nvinfo : EIATTR_FRAME_SIZE
	.align		4
.L_65:
        /*018c*/ 	.byte	0x04, 0x11
        /*018e*/ 	.short	(.L_67 - .L_66)
	.align		4
.L_66:
        /*0190*/ 	.word	index@($__internal_7_$__cuda_sm20_dsqrt_rn_f64_mediumpath_v1)
        /*0194*/ 	.word	0x00000240


	//----- nvinfo : EIATTR_FRAME_SIZE
	.align		4
.L_67:
        /*0198*/ 	.byte	0x04, 0x11
        /*019a*/ 	.short	(.L_69 - .L_68)
	.align		4
.L_68:
        /*019c*/ 	.word	index@($__internal_6_$__cuda_sm20_div_rn_f64_full)
        /*01a0*/ 	.word	0x00000240


	//----- nvinfo : EIATTR_FRAME_SIZE
	.align		4
.L_69:
        /*01a4*/ 	.byte	0x04, 0x11
        /*01a6*/ 	.short	(.L_71 - .L_70)
	.align		4
.L_70:
        /*01a8*/ 	.word	index@(_Z45dvc_ScaLBL_D3Q19_AAeven_FreeLeeModel_CombinedPiPdS0_S0_S0_S0_S0_S0_S0_dddddddddddiiiii)
        /*01ac*/ 	.word	0x00000240


	//----- nvinfo : EIATTR_REGCOUNT
	.align		4
.L_71:
        /*01b0*/ 	.byte	0x04, 0x2f
        /*01b2*/ 	.short	(.L_73 - .L_72)
	.align		4
.L_72:
        /*01b4*/ 	.word	index@(_Z56dvc_ScaLBL_D3Q19_AAodd_FreeLeeModel_Combined_HigherOrderPiS_PdS0_S0_S0_S0_S0_S0_S0_dddddddddddiiiii)
        /*01b8*/ 	.word	0x000000ff


	//----- nvinfo : EIATTR_FRAME_SIZE
	.align		4
.L_73:
        /*01bc*/ 	.byte	0x04, 0x11
        /*01be*/ 	.short	(.L_75 - .L_74)
	.align		4
.L_74:
        /*01c0*/ 	.word	index@($__internal_5_$__cuda_sm20_dsqrt_rn_f64_mediumpath_v1)
        /*01c4*/ 	.word	0x00000230


	//----- nvinfo : EIATTR_FRAME_SIZE
	.align		4
.L_75:
        /*01c8*/ 	.byte	0x04, 0x11
        /*01ca*/ 	.short	(.L_77 - .L_76)
	.align		4
.L_76:
        /*01cc*/ 	.word	index@($__internal_4_$__cuda_sm20_div_rn_f64_full)
        /*01d0*/ 	.word	0x00000230


	//----- nvinfo : EIATTR_FRAME_SIZE
	.align		4
.L_77:
        /*01d4*/ 	.byte	0x04, 0x11
        /*01d6*/ 	.short	(.L_79 - .L_78)
	.align		4
.L_78:
        /*01d8*/ 	.word	index@(_Z56dvc_ScaLBL_D3Q19_AAodd_FreeLeeModel_Combined_HigherOrderPiS_PdS0_S0_S0_S0_S0_S0_S0_dddddddddddiiiii)
        /*01dc*/ 	.word	0x00000230


	//----- nvinfo : EIATTR_REGCOUNT
	.align		4
.L_79:
        /*01e0*/ 	.byte	0x04, 0x2f
        /*01e2*/ 	.short	(.L_81 - .L_80)
	.align		4
.L_80:
        /*01e4*/ 	.word	index@(_Z57dvc_ScaLBL_D3Q19_AAeven_FreeLeeModel_Combined_HigherOrderPiPdS0_S0_S0_S0_S0_S0_S0_dddddddddddiiiii)
        /*01e8*/ 	.word	0x000000ff


	//----- nvinfo : EIATTR_FRAME_SIZE
	.align		4
.L_81:
        /*01ec*/ 	.byte	0x04, 0x11
        /*01ee*/ 	.short	(.L_83 - .L_82)
	.align		4
.L_82:
        /*01f0*/ 	.word	index@($__internal_3_$__cuda_sm20_dsqrt_rn_f64_mediumpath_v1)
        /*01f4*/ 	.word	0x00000250


	//----- nvinfo : EIATTR_FRAME_SIZE
	.align		4
.L_83:
        /*01f8*/ 	.byte	0x04, 0x11
        /*01fa*/ 	.short	(.L_85 - .L_84)
	.align		4
.L_84:
        /*01fc*/ 	.word	index@($__internal_2_$__cuda_sm20_div_rn_f64_full)
        /*0200*/ 	.word	0x00000250


	//----- nvinfo : EIATTR_FRAME_SIZE
	.align		4
.L_85:
        /*0204*/ 	.byte	0x04, 0x11
        /*0206*/ 	.short	(.L_87 - .L_86)
	.align		4
.L_86:
        /*0208*/ 	.word	index@(_Z57dvc_ScaLBL_D3Q19_AAeven_FreeLeeModel_Combined_HigherOrderPiPdS0_S0_S0_S0_S0_S0_S0_dddddddddddiiiii)
        /*020c*/ 	.word	0x00000250


	//----- nvinfo : EIATTR_REGCOUNT
	.align		4
.L_87:
        /*0210*/ 	.byte	0x04, 0x2f
        /*0212*/ 	.short	(.L_89 - .L_88)
	.align		4
.L_88:
        /*0214*/ 	.word	index@(_Z51dvc_ScaLBL_D3Q19_AAodd_FreeLeeModel_SingleFluid_BGKPiPdS0_S0_dddddiii)
        /*0218*/ 	.word	0x0000009a


	//----- nvinfo : EIATTR_FRAME_SIZE
	.align		4
.L_89:
        /*021c*/ 	.byte	0x04, 0x11
        /*021e*/ 	.short	(.L_91 - .L_90)
	.align		4
.L_90:
        /*0220*/ 	.word	index@($__internal_1_$__cuda_sm20_div_rn_f64_full)
        /*0224*/ 	.word	0x00000000


	//----- nvinfo : EIATTR_FRAME_SIZE
	.align		4
.L_91:
        /*0228*/ 	.byte	0x04, 0x11
        /*022a*/ 	.short	(.L_93 - .L_92)
	.align		4
.L_92:
        /*022c*/ 	.word	index@(_Z51dvc_ScaLBL_D3Q19_AAodd_FreeLeeModel_SingleFluid_BGKPiPdS0_S0_dddddiii)
        /*0230*/ 	.word	0x00000000


	//----- nvinfo : EIATTR_REGCOUNT
	.align		4
.L_93:
        /*0234*/ 	.byte	0x04, 0x2f
        /*0236*/ 	.short	(.L_95 - .L_94)
	.align		4
.L_94:
        /*0238*/ 	.word	index@(_Z52dvc_ScaLBL_D3Q19_AAeven_FreeLeeModel_SingleFluid_BGKPdS_S_dddddiii)
        /*023c*/ 	.word	0x000000a0


	//----- nvinfo : EIATTR_FRAME_SIZE
	.align		4
.L_95:
        /*0240*/ 	.byte	0x04, 0x11
        /*0242*/ 	.short	(.L_97 - .L_96)
	.align		4
.L_96:
        /*0244*/ 	.word	index@($__internal_0_$__cuda_sm20_div_rn_f64_full)
        /*0248*/ 	.word	0x00000000


	//----- nvinfo : EIATTR_FRAME_SIZE
	.align		4
.L_97:
        /*024c*/ 	.byte	0x04, 0x11
        /*024e*/ 	.short	(.L_99 - .L_98)
	.align		4
.L_98:
        /*0250*/ 	.word	index@(_Z52dvc_ScaLBL_D3Q19_AAeven_FreeLeeModel_SingleFluid_BGKPdS_S_dddddiii)
        /*0254*/ 	.word	0x00000000


	//----- nvinfo : EIATTR_MIN_STACK_SIZE
	.align		4
.L_99:
        /*0258*/ 	.byte	0x04, 0x12
        /*025a*/ 	.short	(.L_101 - .L_100)
	.align		4
.L_100:
        /*025c*/ 	.word	index@(_Z52dvc_ScaLBL_D3Q19_AAeven_FreeLeeModel_SingleFluid_BGKPdS_S_dddddiii)
        /*0260*/ 	.word	0x00000000


	//----- nvinfo : EIATTR_MIN_STACK_SIZE
	.align		4
.L_101:
        /*0264*/ 	.byte	0x04, 0x12
        /*0266*/ 	.short	(.L_103 - .L_102)
	.align		4
.L_102:
        /*0268*/ 	.word	index@(_Z51dvc_ScaLBL_D3Q19_AAodd_FreeLeeModel_SingleFluid_BGKPiPdS0_S0_dddddiii)
        /*026c*/ 	.word	0x00000000


	//----- nvinfo : EIATTR_MIN_STACK_SIZE
	.align		4
.L_103:
        /*0270*/ 	.byte	0x04, 0x12
        /*0272*/ 	.short	(.L_105 - .L_104)
	.align		4
.L_104:
        /*0274*/ 	.word	index@(_Z57dvc_ScaLBL_D3Q19_AAeven_FreeLeeModel_Combined_HigherOrderPiPdS0_S0_S0_S0_S0_S0_S0_dddddddddddiiiii)
        /*0278*/ 	.word	0x00000250


	//----- nvinfo : EIATTR_MIN_STACK_SIZE
	.align		4
.L_105:
        /*027c*/ 	.byte	0x04, 0x12
        /*027e*/ 	.short	(.L_107 - .L_106)
	.align		4
.L_106:
        /*0280*/ 	.word	index@(_Z56dvc_ScaLBL_D3Q19_AAodd_FreeLeeModel_Combined_HigherOrderPiS_PdS0_S0_S0_S0_S0_S0_S0_dddddddddddiiiii)
        /*0284*/ 	.word	0x00000230


	//----- nvinfo : EIATTR_MIN_STACK_SIZE
	.align		4
.L_107:
        /*0288*/ 	.byte	0x04, 0x12
        /*028a*/ 	.short	(.L_109 - .L_108)
	.align		4
.L_108:
        /*028c*/ 	.word	index@(_Z45dvc_ScaLBL_D3Q19_AAeven_FreeLeeModel_CombinedPiPdS0_S0_S0_S0_S0_S0_S0_dddddddddddiiiii)
        /*0290*/ 	.word	0x00000240


	//----- nvinfo : EIATTR_MIN_STACK_SIZE
	.align		4
.L_109:
        /*0294*/ 	.byte	0x04, 0x12
        /*0296*/ 	.short	(.L_111 - .L_110)
	.align		4
.L_110:
        /*0298*/ 	.word	index@(_Z44dvc_ScaLBL_D3Q19_AAodd_FreeLeeModel_CombinedPiS_PdS0_S0_S0_S0_S0_S0_S0_dddddddddddiiiii)
        /*029c*/ 	.word	0x00000220


	//----- nvinfo : EIATTR_MIN_STACK_SIZE
	.align		4
.L_111:
        /*02a0*/ 	.byte	0x04, 0x12
        /*02a2*/ 	.short	(.L_113 - .L_112)
	.align		4
.L_112:
        /*02a4*/ 	.word	index@(_Z36dvc_ScaLBL_D3Q19_AAeven_FreeLeeModelPiPdS0_S0_S0_S0_S0_S0_ddddddddddiiiii)
        /*02a8*/ 	.word	0x000001d0


	//----- nvinfo : EIATTR_MIN_STACK_SIZE
	.align		4
.L_113:
        /*02ac*/ 	.byte	0x04, 0x12
        /*02ae*/ 	.short	(.L_115 - .L_114)
	.align		4
.L_114:
        /*02b0*/ 	.word	index@(_Z35dvc_ScaLBL_D3Q19_AAodd_FreeLeeModelPiS_PdS0_S0_S0_S0_S0_S0_ddddddddddiiiii)
        /*02b4*/ 	.word	0x000001a8


	//----- nvinfo : EIATTR_MIN_STACK_SIZE
	.align		4
.L_115:
        /*02b8*/ 	.byte	0x04, 0x12
        /*02ba*/ 	.short	(.L_117 - .L_116)
	.align		4
.L_116:
        /*02bc*/ 	.word	index@(_Z33dvc_ScaLBL_D3Q7_ComputePhaseFieldPiPdS0_S0_ddiii)
        /*02c0*/ 	.word	0x00000000


	//----- nvinfo : EIATTR_MIN_STACK_SIZE
	.align		4
.L_117:
        /*02c4*/ 	.byte	0x04, 0x12
        /*02c6*/ 	.short	(.L_119 - .L_118)
	.align		4
.L_118:
        /*02c8*/ 	.word	index@(_Z41dvc_ScaLBL_D3Q7_AAeven_FreeLee_PhaseFieldPiPdS0_S0_S0_S0_ddddiii)
        /*02cc*/ 	.word	0x00000000


	//----- nvinfo : EIATTR_MIN_STACK_SIZE
	.align		4
.L_119:
        /*02d0*/ 	.byte	0x04, 0x12
        /*02d2*/ 	.short	(.L_121 - .L_120)
	.align		4
.L_120:
        /*02d4*/ 	.word	index@(_Z40dvc_ScaLBL_D3Q7_AAodd_FreeLee_PhaseFieldPiS_PdS0_S0_S0_S0_ddddiii)
        /*02d8*/ 	.word	0x00000000


	//----- nvinfo : EIATTR_MIN_STACK_SIZE
	.align		4
.L_121:
        /*02dc*/ 	.byte	0x04, 0x12
        /*02de*/ 	.short	(.L_123 - .L_122)
	.align		4
.L_122:
        /*02e0*/ 	.word	index@(_Z46dvc_ScaLBL_D3Q7_AAeven_FreeLeeModel_PhaseFieldPiPdS0_S0_ddiii)
        /*02e4*/ 	.word	0x00000000


	//----- nvinfo : EIATTR_MIN_STACK_SIZE
	.align		4
.L_123:
        /*02e8*/ 	.byte	0x04, 0x12
        /*02ea*/ 	.short	(.L_125 - .L_124)
	.align		4
.L_124:
        /*02ec*/ 	.word	index@(_Z45dvc_ScaLBL_D3Q7_AAodd_FreeLeeModel_PhaseFieldPiS_PdS0_S0_ddiii)
        /*02f0*/ 	.word	0x00000000


	//----- nvinfo : EIATTR_MIN_STACK_SIZE
	.align		4
.L_125:
        /*02f4*/ 	.byte	0x04, 0x12
        /*02f6*/ 	.short	(.L_127 - .L_126)
	.align		4
.L_126:
        /*02f8*/ 	.word	index@(_Z39dvc_ScaLBL_FreeLeeModel_PhaseField_InitPiPdS0_S0_S0_ddddiii)
        /*02fc*/ 	.word	0x00000000


	//----- nvinfo : EIATTR_MIN_STACK_SIZE
	.align		4
.L_127:
        /*0300*/ 	.byte	0x04, 0x12
        /*0302*/ 	.short	(.L_129 - .L_128)
	.align		4
.L_128:
        /*0304*/ 	.word	index@(_Z46dvc_ScaLBL_D3Q19_FreeLeeModel_SingleFluid_InitPddddi)
        /*0308*/ 	.word	0x00000000


	//----- nvinfo : EIATTR_MIN_STACK_SIZE
	.align		4
.L_129:
        /*030c*/ 	.byte	0x04, 0x12
        /*030e*/ 	.short	(.L_131 - .L_130)
	.align		4
.L_130:
        /*0310*/ 	.word	index@(_Z43dvc_ScaLBL_D3Q19_FreeLeeModel_TwoFluid_InitPdS_S_dddi)
        /*0314*/ 	.word	0x00000000
.L_131:


//--------------------- .nv.compat                --------------------------
	.section	.nv.compat,"",@"SHT_CUDA_COMPAT_INFO"
	.align	4
        /*0000*/ 	.byte	0x02, 0x09, 0x00, 0x00, 0x02, 0x02, 0x01, 0x00, 0x02, 0x05, 0x05, 0x00, 0x03, 0x07, 0x01, 0x01
        /*0010*/ 	.byte	0x02, 0x03, 0x00, 0x00, 0x02, 0x06, 0x01, 0x00, 0x04, 0x0b, 0x08, 0x00, 0x01, 0x00, 0x00, 0x00
        /*0020*/ 	.byte	0x00, 0x00, 0x00, 0x00


//--------------------- .nv.info._Z52dvc_ScaLBL_D3Q19_AAeven_FreeLeeModel_SingleFluid_BGKPdS_S_dddddiii --------------------------
	.section	.nv.info._Z52dvc_ScaLBL_D3Q19_AAeven_FreeLeeModel_SingleFluid_BGKPdS_S_dddddiii,"",@"SHT_CUDA_INFO"
	.sectionflags	@""
	.align	4


	//----- nvinfo : EIATTR_CUDA_API_VERSION
	.align		4
        /*0000*/ 	.byte	0x04, 0x37
        /*0002*/ 	.short	(.L_133 - .L_132)
.L_132:
        /*0004*/ 	.word	0x00000082


	//----- nvinfo : EIATTR_KPARAM_INFO
	.align		4
.L_133:
        /*0008*/ 	.byte	0x04, 0x17
        /*000a*/ 	.short	(.L_135 - .L_134)
.L_134:
        /*000c*/ 	.word	0x00000000
        /*0010*/ 	.short	0x000a
        /*0012*/ 	.short	0x0048
        /*0014*/ 	.byte	0x00, 0xf0, 0x11, 0x00


	//----- nvinfo : EIATTR_KPARAM_INFO
	.align		4
.L_135:
        /*0018*/ 	.byte	0x04, 0x17
        /*001a*/ 	.short	(.L_137 - .L_136)
.L_136:
        /*001c*/ 	.word	0x00000000
        /*0020*/ 	.short	0x0009
        /*0022*/ 	.short	0x0044
        /*0024*/ 	.byte	0x00, 0xf0, 0x11, 0x00


	//----- nvinfo : EIATTR_KPARAM_INFO
	.align		4
.L_137:
        /*0028*/ 	.byte	0x04, 0x17
        /*002a*/ 	.short	(.L_139 - .L_138)
.L_138:
        /*002c*/ 	.word	0x00000000
        /*0030*/ 	.short	0x0008
        /*0032*/ 	.short	0x0040
        /*0034*/ 	.byte	0x00, 0xf0, 0x11, 0x00


	//----- nvinfo : EIATTR_KPARAM_INFO
	.align		4
.L_139:
        /*0038*/ 	.byte	0x04, 0x17
        /*003a*/ 	.short	(.L_141 - .L_140)
.L_140:
        /*003c*/ 	.word	0x00000000
        /*0040*/ 	.short	0x0007
        /*0042*/ 	.short	0x0038
        /*0044*/ 	.byte	0x00, 0xf0, 0x21, 0x00


	//----- nvinfo : EIATTR_KPARAM_INFO
	.align		4
.L_141:
        /*0048*/ 	.byte	0x04, 0x17
        /*004a*/ 	.short	(.L_143 - .L_142)
.L_142:
        /*004c*/ 	.word	0x00000000
        /*0050*/ 	.short	0x0006
        /*0052*/ 	.short	0x0030
        /*0054*/ 	.byte	0x00, 0xf0, 0x21, 0x00


	//----- nvinfo : EIATTR_KPARAM_INFO
	.align		4
.L_143:
        /*0058*/ 	.byte	0x04, 0x17
        /*005a*/ 	.short	(.L_145 - .L_144)
.L_144:
        /*005c*/ 	.word	0x00000000
        /*0060*/ 	.short	0x0005
        /*0062*/ 	.short	0x0028
        /*0064*/ 	.byte	0x00, 0xf0, 0x21, 0x00


	//----- nvinfo : EIATTR_KPARAM_INFO
	.align		4
.L_145:
        /*0068*/ 	.byte	0x04, 0x17
        /*006a*/ 	.short	(.L_147 - .L_146)
.L_146:
        /*006c*/ 	.word	0x00000000
        /*0070*/ 	.short	0x0004
        /*0072*/ 	.short	0x0020
        /*0074*/ 	.byte	0x00, 0xf0, 0x21, 0x00


	//----- nvinfo : EIATTR_KPARAM_INFO
	.align		4
.L_147:
        /*0078*/ 	.byte	0x04, 0x17
        /*007a*/ 	.short	(.L_149 - .L_148)
.L_148:
        /*007c*/ 	.word	0x00000000
        /*0080*/ 	.short	0x0003
        /*0082*/ 	.short	0x0018
        /*0084*/ 	.byte	0x00, 0xf0, 0x21, 0x00


	//----- nvinfo : EIATTR_KPARAM_INFO
	.align		4
.L_149:
        /*0088*/ 	.byte	0x04, 0x17
        /*008a*/ 	.short	(.L_151 - .L_150)
.L_150:
        /*008c*/ 	.word	0x00000000
        /*0090*/ 	.short	0x0002
        /*0092*/ 	.short	0x0010
        /*0094*/ 	.byte	0x00, 0xf5, 0x21, 0x00


	//----- nvinfo : EIATTR_KPARAM_INFO
	.align		4
.L_151:
        /*0098*/ 	.byte	0x04, 0x17
        /*009a*/ 	.short	(.L_153 - .L_152)
.L_152:
        /*009c*/ 	.word	0x00000000
        /*00a0*/ 	.short	0x0001
        /*00a2*/ 	.short	0x0008
        /*00a4*/ 	.byte	0x00, 0xf5, 0x21, 0x00


	//----- nvinfo : EIATTR_KPARAM_INFO
	.align		4
.L_153:
        /*00a8*/ 	.byte	0x04, 0x17
        /*00aa*/ 	.short	(.L_155 - .L_154)
.L_154:
        /*00ac*/ 	.word	0x00000000
        /*00b0*/ 	.short	0x0000
        /*00b2*/ 	.short	0x0000
        /*00b4*/ 	.byte	0x00, 0xf5, 0x21, 0x00


	//----- nvinfo : EIATTR_SPARSE_MMA_MASK
	.align		4
.L_155:
        /*00b8*/ 	.byte	0x03, 0x50
        /*00ba*/ 	.short	0x0000


	//----- nvinfo : EIATTR_MAXREG_COUNT
	.align		4
        /*00bc*/ 	.byte	0x03, 0x1b
        /*00be*/ 	.short	0x00ff


	//----- nvinfo : EIATTR_MERCURY_ISA_VERSION
	.align		4
        /*00c0*/ 	.byte	0x03, 0x5f
        /*00c2*/ 	.short	0x0101


	//----- nvinfo : EIATTR_VRC_CTA_INIT_COUNT
	.align		4
        /*00c4*/ 	.byte	0x02, 0x4a
	.zero		1
	.zero		1


	//----- nvinfo : EIATTR_EXIT_INSTR_OFFSETS
	.align		4
        /*00c8*/ 	.byte	0x04, 0x1c
        /*00ca*/ 	.short	(.L_157 - .L_156)


	//   ....[0]....
.L_156:
        /*00cc*/ 	.word	0x00000030


	//   ....[1]....
        /*00d0*/ 	.word	0x000049a0


	//----- nvinfo : EIATTR_CRS_STACK_SIZE
	.align		4
.L_157:
        /*00d4*/ 	.byte	0x04, 0x1e
        /*00d6*/ 	.short	(.L_159 - .L_158)
.L_158:
        /*00d8*/ 	.word	0x00000000


	//----- nvinfo : EIATTR_CBANK_PARAM_SIZE
	.align		4
.L_159:
        /*00dc*/ 	.byte	0x03, 0x19
        /*00de*/ 	.short	0x004c


	//----- nvinfo : EIATTR_PARAM_CBANK
	.align		4
        /*00e0*/ 	.byte	0x04, 0x0a
        /*00e2*/ 	.short	(.L_161 - .L_160)
	.align		4
.L_160:
        /*00e4*/ 	.word	index@(.nv.constant0._Z52dvc_ScaLBL_D3Q19_AAeven_FreeLeeModel_SingleFluid_BGKPdS_S_dddddiii)
        /*00e8*/ 	.short	0x0380
        /*00ea*/ 	.short	0x004c


	//----- nvinfo : EIATTR_SW_WAR
	.align		4
.L_161:
        /*00ec*/ 	.byte	0x04, 0x36
        /*00ee*/ 	.short	(.L_163 - .L_162)
.L_162:
        /*00f0*/ 	.word	0x00000008
.L_163:


//--------------------- .nv.info._Z51dvc_ScaLBL_D3Q19_AAodd_FreeLeeModel_SingleFluid_BGKPiPdS0_S0_dddddiii --------------------------
	.section	.nv.info._Z51dvc_ScaLBL_D3Q19_AAodd_FreeLeeModel_SingleFluid_BGKPiPdS0_S0_dddddiii,"",@"SHT_CUDA_INFO"
	.sectionflags	@""
	.align	4


	//----- nvinfo : EIATTR_CUDA_API_VERSION
	.align		4
        /*0000*/ 	.byte	0x04, 0x37
        /*0002*/ 	.short	(.L_165 - .L_164)
.L_164:
        /*0004*/ 	.word	0x00000082


	//----- nvinfo : EIATTR_KPARAM_INFO
	.align		4
.L_165:
        /*0008*/ 	.byte	0x04, 0x17
        /*000a*/ 	.short	(.L_167 - .L_166)
.L_166:
        /*000c*/ 	.word	0x00000000
        /*0010*/ 	.short	0x000b
        /*0012*/ 	.short	0x0050
        /*0014*/ 	.byte	0x00, 0xf0, 0x11, 0x00


	//----- nvinfo : EIATTR_KPARAM_INFO
	.align		4
.L_167:
        /*0018*/ 	.byte	0x04, 0x17
        /*001a*/ 	.short	(.L_169 - .L_168)
.L_168:
        /*001c*/ 	.word	0x00000000
        /*0020*/ 	.short	0x000a
        /*0022*/ 	.short	0x004c
        /*0024*/ 	.byte	0x00, 0xf0, 0x11, 0x00


	//----- nvinfo : EIATTR_KPARAM_INFO
	.align		4
.L_169:
        /*0028*/ 	.byte	0x04, 0x17
        /*002a*/ 	.short	(.L_171 - .L_170)
.L_170:
        /*002c*/ 	.word	0x00000000
        /*0030*/ 	.short	0x0009
        /*0032*/ 	.short	0x0048
        /*0034*/ 	.byte	0x00, 0xf0, 0x11, 0x00


	//----- nvinfo : EIATTR_KPARAM_INFO
	.align		4
.L_171:
        /*0038*/ 	.byte	0x04, 0x17
        /*003a*/ 	.short	(.L_173 - .L_172)
.L_172:
        /*003c*/ 	.word	0x00000000
        /*0040*/ 	.short	0x0008
        /*0042*/ 	.short	0x0040
        /*0044*/ 	.byte	0x00, 0xf0, 0x21, 0x00


	//----- nvinfo : EIATTR_KPARAM_INFO
	.align		4
.L_173:
        /*0048*/ 	.byte	0x04, 0x17
        /*004a*/ 	.short	(.L_175 - .L_174)
.L_174:
        /*004c*/ 	.word	0x00000000
        /*0050*/ 	.short	0x0007
        /*0052*/ 	.short	0x0038
        /*0054*/ 	.byte	0x00, 0xf0, 0x21, 0x00


	//----- nvinfo : EIATTR_KPARAM_INFO
	.align		4
.L_175:
        /*0058*/ 	.byte	0x04, 0x17
        /*005a*/ 	.short	(.L_177 - .L_176)
.L_176:
        /*005c*/ 	.word	0x00000000
        /*0060*/ 	.short	0x0006
        /*0062*/ 	.short	0x0030
        /*0064*/ 	.byte	0x00, 0xf0, 0x21, 0x00


	//----- nvinfo : EIATTR_KPARAM_INFO
	.align		4
.L_177:
        /*0068*/ 	.byte	0x04, 0x17
        /*006a*/ 	.short	(.L_179 - .L_178)
.L_178:
        /*006c*/ 	.word	0x00000000
        /*0070*/ 	.short	0x0005
        /*0072*/ 	.short	0x0028
        /*0074*/ 	.byte	0x00, 0xf0, 0x21, 0x00


	//----- nvinfo : EIATTR_KPARAM_INFO
	.align		4
.L_179:
        /*0078*/ 	.byte	0x04, 0x17
        /*007a*/ 	.short	(.L_181 - .L_180)
.L_180:
        /*007c*/ 	.word	0x00000000
        /*0080*/ 	.short	0x0004
        /*0082*/ 	.short	0x0020
        /*0084*/ 	.byte	0x00, 0xf0, 0x21, 0x00


	//----- nvinfo : EIATTR_KPARAM_INFO
	.align		4
.L_181:
        /*0088*/ 	.byte	0x04, 0x17
        /*008a*/ 	.short	(.L_183 - .L_182)
.L_182:
        /*008c*/ 	.word	0x00000000
        /*0090*/ 	.short	0x0003
        /*0092*/ 	.short	0x0018
        /*0094*/ 	.byte	0x00, 0xf5, 0x21, 0x00


	//----- nvinfo : EIATTR_KPARAM_INFO
	.align		4
.L_183:
        /*0098*/ 	.byte	0x04, 0x17
        /*009a*/ 	.short	(.L_185 - .L_184)
.L_184:
        /*009c*/ 	.word	0x00000000
        /*00a0*/ 	.short	0x0002
        /*00a2*/ 	.short	0x0010
        /*00a4*/ 	.byte	0x00, 0xf5, 0x21, 0x00


	//----- nvinfo : EIATTR_KPARAM_INFO
	.align		4
.L_185:
        /*00a8*/ 	.byte	0x04, 0x17
        /*00aa*/ 	.short	(.L_187 - .L_186)
.L_186:
        /*00ac*/ 	.word	0x00000000
        /*00b0*/ 	.short	0x0001
        /*00b2*/ 	.short	0x0008
        /*00b4*/ 	.byte	0x00, 0xf5, 0x21, 0x00


	//----- nvinfo : EIATTR_KPARAM_INFO
	.align		4
.L_187:
        /*00b8*/ 	.byte	0x04, 0x17
        /*00ba*/ 	.short	(.L_189 - .L_188)
.L_188:
        /*00bc*/ 	.word	0x00000000
        /*00c0*/ 	.short	0x0000
        /*00c2*/ 	.short	0x0000
        /*00c4*/ 	.byte	0x00, 0xf5, 0x21, 0x00


	//----- nvinfo : EIATTR_SPARSE_MMA_MASK
	.align		4
.L_189:
        /*00c8*/ 	.byte	0x03, 0x50
        /*00ca*/ 	.short	0x0000


	//----- nvinfo : EIATTR_MAXREG_COUNT
	.align		4
        /*00cc*/ 	.byte	0x03, 0x1b
        /*00ce*/ 	.short	0x00ff


	//----- nvinfo : EIATTR_MERCURY_ISA_VERSION
	.align		4
        /*00d0*/ 	.byte	0x03, 0x5f
        /*00d2*/ 	.short	0x0101


	//----- nvinfo : EIATTR_VRC_CTA_INIT_COUNT
	.align		4
        /*00d4*/ 	.byte	0x02, 0x4a
	.zero		1
	.zero		1


	//----- nvinfo : EIATTR_EXIT_INSTR_OFFSETS
	.align		4
        /*00d8*/ 	.byte	0x04, 0x1c
        /*00da*/ 	.short	(.L_191 - .L_190)


	//   ....[0]....
.L_190:
        /*00dc*/ 	.word	0x00000030


	//   ....[1]....
        /*00e0*/ 	.word	0x00004850


	//----- nvinfo : EIATTR_CRS_STACK_SIZE
	.align		4
.L_191:
        /*00e4*/ 	.byte	0x04, 0x1e
        /*00e6*/ 	.short	(.L_193 - .L_192)
.L_192:
        /*00e8*/ 	.word	0x00000000


	//----- nvinfo : EIATTR_CBANK_PARAM_SIZE
	.align		4
.L_193:
        /*00ec*/ 	.byte	0x03, 0x19
        /*00ee*/ 	.short	0x0054


	//----- nvinfo : EIATTR_PARAM_CBANK
	.align		4
        /*00f0*/ 	.byte	0x04, 0x0a
        /*00f2*/ 	.short	(.L_195 - .L_194)
	.align		4
.L_194:
        /*00f4*/ 	.word	index@(.nv.constant0._Z51dvc_ScaLBL_D3Q19_AAodd_FreeLeeModel_SingleFluid_BGKPiPdS0_S0_dddddiii)
        /*00f8*/ 	.short	0x0380
        /*00fa*/ 	.short	0x0054


	//----- nvinfo : EIATTR_SW_WAR
	.align		4
.L_195:
        /*00fc*/ 	.byte	0x04, 0x36
        /*00fe*/ 	.short	(.L_197 - .L_196)
.L_196:
        /*0100*/ 	.word	0x00000008
.L_197:


//--------------------- .nv.info._Z57dvc_ScaLBL_D3Q19_AAeven_FreeLeeModel_Combined_HigherOrderPiPdS0_S0_S0_S0_S0_S0_S0_dddddddddddiiiii --------------------------
	.section	.nv.info._Z57dvc_ScaLBL_D3Q19_AAeven_FreeLeeModel_Combined_HigherOrderPiPdS0_S0_S0_S0_S0_S0_S0_dddddddddddiiiii,"",@"SHT_CUDA_INFO"
	.sectionflags	@""
	.align	4


	//----- nvinfo : EIATTR_CUDA_API_VERSION
	.align		4
        /*0000*/ 	.byte	0x04, 0x37
        /*0002*/ 	.short	(.L_199 - .L_198)
.L_198:
        /*0004*/ 	.word	0x00000082


	//----- nvinfo : EIATTR_KPARAM_INFO
	.align		4
.L_199:
        /*0008*/ 	.byte	0x04, 0x17
        /*000a*/ 	.short	(.L_201 - .L_200)
.L_200:
        /*000c*/ 	.word	0x00000000
        /*0010*/ 	.short	0x0018
        /*0012*/ 	.short	0x00b0
        /*0014*/ 	.byte	0x00, 0xf0, 0x11, 0x00


	//----- nvinfo : EIATTR_KPARAM_INFO
	.align		4
.L_201:
        /*0018*/ 	.byte	0x04, 0x17
        /*001a*/ 	.short	(.L_203 - .L_202)
.L_202:
        /*001c*/ 	.word	0x00000000
        /*0020*/ 	.short	0x0017
        /*0022*/ 	.short	0x00ac
        /*0024*/ 	.byte	0x00, 0xf0, 0x11, 0x00


	//----- nvinfo : EIATTR_KPARAM_INFO
	.align		4
.L_203:
        /*0028*/ 	.byte	0x04, 0x17
        /*002a*/ 	.short	(.L_205 - .L_204)
.L_204:
        /*002c*/ 	.word	0x00000000
        /*0030*/ 	.short	0x0016
        /*0032*/ 	.short	0x00a8
        /*0034*/ 	.byte	0x00, 0xf0, 0x11, 0x00


	//----- nvinfo : EIATTR_KPARAM_INFO
	.align		4
.L_205:
        /*0038*/ 	.byte	0x04, 0x17
        /*003a*/ 	.short	(.L_207 - .L_206)
.L_206:
        /*003c*/ 	.word	0x00000000
        /*0040*/ 	.short	0x0015
        /*0042*/ 	.short	0x00a4
        /*0044*/ 	.byte	0x00, 0xf0, 0x11, 0x00


	//----- nvinfo : EIATTR_KPARAM_INFO
	.align		4
.L_207:
        /*0048*/ 	.byte	0x04, 0x17
        /*004a*/ 	.short	(.L_209 - .L_208)
.L_208:
        /*004c*/ 	.word	0x00000000
        /*0050*/ 	.short	0x0014
        /*0052*/ 	.short	0x00a0
        /*0054*/ 	.byte	0x00, 0xf0, 0x11, 0x00


	//----- nvinfo : EIATTR_KPARAM_INFO
	.align		4
.L_209:
        /*0058*/ 	.byte	0x04, 0x17
        /*005a*/ 	.short	(.L_211 - .L_210)
.L_210:
        /*005c*/ 	.word	0x00000000
        /*0060*/ 	.short	0x0013
        /*0062*/ 	.short	0x0098
        /*0064*/ 	.byte	0x00, 0xf0, 0x21, 0x00


	//----- nvinfo : EIATTR_KPARAM_INFO
	.align		4
.L_211:
        /*0068*/ 	.byte	0x04, 0x17
        /*006a*/ 	.short	(.L_213 - .L_212)
.L_212:
        /*006c*/ 	.word	0x00000000
        /*0070*/ 	.short	0x0012
        /*0072*/ 	.short	0x0090
        /*0074*/ 	.byte	0x00, 0xf0, 0x21, 0x00


	//----- nvinfo : EIATTR_KPARAM_INFO
	.align		4
.L_213:
        /*0078*/ 	.byte	0x04, 0x17
        /*007a*/ 	.short	(.L_215 - .L_214)
.L_214:
        /*007c*/ 	.word	0x00000000
        /*0080*/ 	.short	0x0011
        /*0082*/ 	.short	0x0088
        /*0084*/ 	.byte	0x00, 0xf0, 0x21, 0x00


	//----- nvinfo : EIATTR_KPARAM_INFO
	.align		4
.L_215:
        /*0088*/ 	.byte	0x04, 0x17
        /*008a*/ 	.short	(.L_217 - .L_216)
.L_216:
        /*008c*/ 	.word	0x00000000
        /*0090*/ 	.short	0x0010
        /*0092*/ 	.short	0x0080
        /*0094*/ 	.byte	0x00, 0xf0, 0x21, 0x00


	//----- nvinfo : EIATTR_KPARAM_INFO
	.align		4
.L_217:
        /*0098*/ 	.byte	0x04, 0x17
        /*009a*/ 	.short	(.L_219 - .L_218)
.L_218:
        /*009c*/ 	.word	0x00000000
        /*00a0*/ 	.short	0x000f
        /*00a2*/ 	.short	0x0078
        /*00a4*/ 	.byte	0x00, 0xf0, 0x21, 0x00


	//----- nvinfo : EIATTR_KPARAM_INFO
	.align		4
.L_219:
        /*00a8*/ 	.byte	0x04, 0x17
        /*00aa*/ 	.short	(.L_221 - .L_220)
.L_220:
        /*00ac*/ 	.word	0x00000000
        /*00b0*/ 	.short	0x000e
        /*00b2*/ 	.short	0x0070
        /*00b4*/ 	.byte	0x00, 0xf0, 0x21, 0x00


	//----- nvinfo : EIATTR_KPARAM_INFO
	.align		4
.L_221:
        /*00b8*/ 	.byte	0x04, 0x17
        /*00ba*/ 	.short	(.L_223 - .L_222)
.L_222:
        /*00bc*/ 	.word	0x00000000
        /*00c0*/ 	.short	0x000d
        /*00c2*/ 	.short	0x0068
        /*00c4*/ 	.byte	0x00, 0xf0, 0x21, 0x00


	//----- nvinfo : EIATTR_KPARAM_INFO
	.align		4
.L_223:
        /*00c8*/ 	.byte	0x04, 0x17
        /*00ca*/ 	.short	(.L_225 - .L_224)
.L_224:
        /*00cc*/ 	.word	0x00000000
        /*00d0*/ 	.short	0x000c
        /*00d2*/ 	.short	0x0060
        /*00d4*/ 	.byte	0x00, 0xf0, 0x21, 0x00


	//----- nvinfo : EIATTR_KPARAM_INFO
	.align		4
.L_225:
        /*00d8*/ 	.byte	0x04, 0x17
        /*00da*/ 	.short	(.L_227 - .L_226)
.L_226:
        /*00dc*/ 	.word	0x00000000
        /*00e0*/ 	.short	0x000b
        /*00e2*/ 	.short	0x0058
        /*00e4*/ 	.byte	0x00, 0xf0, 0x21, 0x00


	//----- nvinfo : EIATTR_KPARAM_INFO
	.align		4
.L_227:
        /*00e8*/ 	.byte	0x04, 0x17
        /*00ea*/ 	.short	(.L_229 - .L_228)
.L_228:
        /*00ec*/ 	.word	0x00000000
        /*00f0*/ 	.short	0x000a
        /*00f2*/ 	.short	0x0050
        /*00f4*/ 	.byte	0x00, 0xf0, 0x21, 0x00


	//----- nvinfo : EIATTR_KPARAM_INFO
	.align		4
.L_229:
        /*00f8*/ 	.byte	0x04, 0x17
        /*00fa*/ 	.short	(.L_231 - .L_230)
.L_230:
        /*00fc*/ 	.word	0x00000000
        /*0100*/ 	.short	0x0009
        /*0102*/ 	.short	0x0048
        /*0104*/ 	.byte	0x00, 0xf0, 0x21, 0x00


	//----- nvinfo : EIATTR_KPARAM_INFO
	.align		4
.L_231:
        /*0108*/ 	.byte	0x04, 0x17
        /*010a*/ 	.short	(.L_233 - .L_232)
.L_232:
        /*010c*/ 	.word	0x00000000
        /*0110*/ 	.short	0x0008
        /*0112*/ 	.short	0x0040
        /*0114*/ 	.byte	0x00, 0xf5, 0x21, 0x00


	//----- nvinfo : EIATTR_KPARAM_INFO
	.align		4
.L_233:
        /*0118*/ 	.byte	0x04, 0x17
        /*011a*/ 	.short	(.L_235 - .L_234)
.L_234:
        /*011c*/ 	.word	0x00000000
        /*0120*/ 	.short	0x0007
        /*0122*/ 	.short	0x0038
        /*0124*/ 	.byte	0x00, 0xf5, 0x21, 0x00


	//----- nvinfo : EIATTR_KPARAM_INFO
	.align		4
.L_235:
        /*0128*/ 	.byte	0x04, 0x17
        /*012a*/ 	.short	(.L_237 - .L_236)
.L_236:
        /*012c*/ 	.word	0x00000000
        /*0130*/ 	.short	0x0006
        /*0132*/ 	.short	0x0030
        /*0134*/ 	.byte	0x00, 0xf5, 0x21, 0x00


	//----- nvinfo : EIATTR_KPARAM_INFO
	.align		4
.L_237:
        /*0138*/ 	.byte	0x04, 0x17
        /*013a*/ 	.short	(.L_239 - .L_238)
.L_238:
        /*013c*/ 	.word	0x00000000
        /*0140*/ 	.short	0x0005
        /*0142*/ 	.short	0x0028
        /*0144*/ 	.byte	0x00, 0xf5, 0x21, 0x00


	//----- nvinfo : EIATTR_KPARAM_INFO
	.align		4
.L_239:
        /*0148*/ 	.byte	0x04, 0x17
        /*014a*/ 	.short	(.L_241 - .L_240)
.L_240:
        /*014c*/ 	.word	0x00000000
        /*0150*/ 	.short	0x0004
        /*0152*/ 	.short	0x0020
        /*0154*/ 	.byte	0x00, 0xf5, 0x21, 0x00


	//----- nvinfo : EIATTR_KPARAM_INFO
	.align		4
.L_241:
        /*0158*/ 	.byte	0x04, 0x17
        /*015a*/ 	.short	(.L_243 - .L_242)
.L_242:
        /*015c*/ 	.word	0x00000000
        /*0160*/ 	.short	0x0003
        /*0162*/ 	.short	0x0018
        /*0164*/ 	.byte	0x00, 0xf5, 0x21, 0x00


	//----- nvinfo : EIATTR_KPARAM_INFO
	.align		4
.L_243:
        /*0168*/ 	.byte	0x04, 0x17
        /*016a*/ 	.short	(.L_245 - .L_244)
.L_244:
        /*016c*/ 	.word	0x00000000
        /*0170*/ 	.short	0x0002
        /*0172*/ 	.short	0x0010
        /*0174*/ 	.byte	0x00, 0xf5, 0x21, 0x00


	//----- nvinfo : EIATTR_KPARAM_INFO
	.align		4
.L_245:
        /*0178*/ 	.byte	0x04, 0x17
        /*017a*/ 	.short	(.L_247 - .L_246)
.L_246:
        /*017c*/ 	.word	0x00000000
        /*0180*/ 	.short	0x0001
        /*0182*/ 	.short	0x0008
        /*0184*/ 	.byte	0x00, 0xf5, 0x21, 0x00


	//----- nvinfo : EIATTR_KPARAM_INFO
	.align		4
.L_247:
        /*0188*/ 	.byte	0x04, 0x17
        /*018a*/ 	.short	(.L_249 - .L_248)
.L_248:
        /*018c*/ 	.word	0x00000000
        /*0190*/ 	.short	0x0000
        /*0192*/ 	.short	0x0000
        /*0194*/ 	.byte	0x00, 0xf5, 0x21, 0x00


	//----- nvinfo : EIATTR_SPARSE_MMA_MASK
	.align		4
.L_249:
        /*0198*/ 	.byte	0x03, 0x50
        /*019a*/ 	.short	0x0000


	//----- nvinfo : EIATTR_MAXREG_COUNT
	.align		4
        /*019c*/ 	.byte	0x03, 0x1b
        /*019e*/ 	.short	0x00ff


	//----- nvinfo : EIATTR_ANNOTATIONS
	.align		4
        /*01a0*/ 	.byte	0x04, 0x55
        /*01a2*/ 	.short	(.L_251 - .L_250)


	//   ....[0]....
.L_250:
        /*01a4*/ 	.word	0x00000001
        /*01a8*/ 	.byte	0xc0, 0x01, 0x00, 0x00, 0x01, 0x00, 0x00, 0x00, 0x10, 0x02, 0x00, 0x00, 0x01, 0x00, 0x00, 0x00
        /* <DEDUP_REMOVED lines=87> */
        /*0728*/ 	.byte	0x20, 0xa8, 0x00, 0x00, 0x01, 0x00, 0x00, 0x00, 0xe0, 0xa9, 0x00, 0x00


	//----- nvinfo : EIATTR_MERCURY_ISA_VERSION
	.align		4
.L_251:
        /*0734*/ 	.byte	0x03, 0x5f
        /*0736*/ 	.short	0x0101


	//----- nvinfo : EIATTR_VRC_CTA_INIT_COUNT
	.align		4
        /*0738*/ 	.byte	0x02, 0x4a
	.zero		1
	.zero		1


	//----- nvinfo : EIATTR_EXIT_INSTR_OFFSETS
	.align		4
        /*073c*/ 	.byte	0x04, 0x1c
        /*073e*/ 	.short	(.L_253 - .L_252)


	//   ....[0]....
.L_252:
        /*0740*/ 	.word	0x00000040


	//   ....[1]....
        /*0744*/ 	.word	0x0000a7e0


	//----- nvinfo : EIATTR_CRS_STACK_SIZE
	.align		4
.L_253:
        /*0748*/ 	.byte	0x04, 0x1e
        /*074a*/ 	.short	(.L_255 - .L_254)
.L_254:
        /*074c*/ 	.word	0x00000000


	//----- nvinfo : EIATTR_CBANK_PARAM_SIZE
	.align		4
.L_255:
        /*0750*/ 	.byte	0x03, 0x19
        /*0752*/ 	.short	0x00b4


	//----- nvinfo : EIATTR_PARAM_CBANK
	.align		4
        /*0754*/ 	.byte	0x04, 0x0a
        /*0756*/ 	.short	(.L_257 - .L_256)
	.align		4
.L_256:
        /*0758*/ 	.word	index@(.nv.constant0._Z57dvc_ScaLBL_D3Q19_AAeven_FreeLeeModel_Combined_HigherOrderPiPdS0_S0_S0_S0_S0_S0_S0_dddddddddddiiiii)
        /*075c*/ 	.short	0x0380
        /*075e*/ 	.short	0x00b4


	//----- nvinfo : EIATTR_SW_WAR
	.align		4
.L_257:
        /*0760*/ 	.byte	0x04, 0x36
        /*0762*/ 	.short	(.L_259 - .L_258)
.L_258:
        /*0764*/ 	.word	0x00000008
.L_259:


//--------------------- .nv.info._Z56dvc_ScaLBL_D3Q19_AAodd_FreeLeeModel_Combined_HigherOrderPiS_PdS0_S0_S0_S0_S0_S0_S0_dddddddddddiiiii --------------------------
	.section	.nv.info._Z56dvc_ScaLBL_D3Q19_AAodd_FreeLeeModel_Combined_HigherOrderPiS_PdS0_S0_S0_S0_S0_S0_S0_dddddddddddiiiii,"",@"SHT_CUDA_INFO"
	.sectionflags	@""
	.align	4


	//----- nvinfo : EIATTR_CUDA_API_VERSION
	.align		4
        /*0000*/ 	.byte	0x04, 0x37
        /*0002*/ 	.short	(.L_261 - .L_260)
.L_260:
        /*0004*/ 	.word	0x00000082


	//----- nvinfo : EIATTR_KPARAM_INFO
	.align		4
.L_261:
        /*0008*/ 	.byte	0x04, 0x17
        /*000a*/ 	.short	(.L_263 - .L_262)
.L_262:
        /*000c*/ 	.word	0x00000000
        /*0010*/ 	.short	0x0019
        /*0012*/ 	.short	0x00b8
        /*0014*/ 	.byte	0x00, 0xf0, 0x11, 0x00


	//----- nvinfo : EIATTR_KPARAM_INFO
	.align		4
.L_263:
        /*0018*/ 	.byte	0x04, 0x17
        /*001a*/ 	.short	(.L_265 - .L_264)
.L_264:
        /*001c*/ 	.word	0x00000000
        /*0020*/ 	.short	0x0018
        /*0022*/ 	.short	0x00b4
        /*0024*/ 	.byte	0x00, 0xf0, 0x11, 0x00


	//----- nvinfo : EIATTR_KPARAM_INFO
	.align		4
.L_265:
        /*0028*/ 	.byte	0x04, 0x17
        /*002a*/ 	.short	(.L_267 - .L_266)
.L_266:
        /*002c*/ 	.word	0x00000000
        /*0030*/ 	.short	0x0017
        /*0032*/ 	.short	0x00b0
        /*0034*/ 	.byte	0x00, 0xf0, 0x11, 0x00


	//----- nvinfo : EIATTR_KPARAM_INFO
	.align		4
.L_267:
        /*0038*/ 	.byte	0x04, 0x17
        /*003a*/ 	.short	(.L_269 - .L_268)
.L_268:
        /*003c*/ 	.word	0x00000000
        /*0040*/ 	.short	0x0016
        /*0042*/ 	.short	0x00ac
        /*0044*/ 	.byte	0x00, 0xf0, 0x11, 0x00


	//----- nvinfo : EIATTR_KPARAM_INFO
	.align		4
.L_269:
        /*0048*/ 	.byte	0x04, 0x17
        /*004a*/ 	.short	(.L_271 - .L_270)
.L_270:
        /*004c*/ 	.word	0x00000000
        /*0050*/ 	.short	0x0015
        /*0052*/ 	.short	0x00a8
        /*0054*/ 	.byte	0x00, 0xf0, 0x11, 0x00


	//----- nvinfo : EIATTR_KPARAM_INFO
	.align		4
.L_271:
        /*0058*/ 	.byte	0x04, 0x17
        /*005a*/ 	.short	(.L_273 - .L_272)
.L_272:
        /*005c*/ 	.word	0x00000000
        /*0060*/ 	.short	0x0014
        /*0062*/ 	.short	0x00a0
        /*0064*/ 	.byte	0x00, 0xf0, 0x21, 0x00


	//----- nvinfo : EIATTR_KPARAM_INFO
	.align		4
.L_273:
        /*0068*/ 	.byte	0x04, 0x17
        /*006a*/ 	.short	(.L_275 - .L_274)
.L_274:
        /*006c*/ 	.word	0x00000000
        /*0070*/ 	.short	0x0013
        /*0072*/ 	.short	0x0098
        /*0074*/ 	.byte	0x00, 0xf0, 0x21, 0x00


	//----- nvinfo : EIATTR_KPARAM_INFO
	.align		4
.L_275:
        /*0078*/ 	.byte	0x04, 0x17
        /*007a*/ 	.short	(.L_277 - .L_276)
.L_276:
        /*007c*/ 	.word	0x00000000
        /*0080*/ 	.short	0x0012
        /*0082*/ 	.short	0x0090
        /*0084*/ 	.byte	0x00, 0xf0, 0x21, 0x00


	//----- nvinfo : EIATTR_KPARAM_INFO
	.align		4
.L_277:
        /*0088*/ 	.byte	0x04, 0x17
        /*008a*/ 	.short	(.L_279 - .L_278)
.L_278:
        /*008c*/ 	.word	0x00000000
        /*0090*/ 	.short	0x0011
        /*0092*/ 	.short	0x0088
        /*0094*/ 	.byte	0x00, 0xf0, 0x21, 0x00


	//----- nvinfo : EIATTR_KPARAM_INFO
	.align		4
.L_279:
        /*0098*/ 	.byte	0x04, 0x17
        /*009a*/ 	.short	(.L_281 - .L_280)
.L_280:
        /*009c*/ 	.word	0x00000000
        /*00a0*/ 	.short	0x0010
        /*00a2*/ 	.short	0x0080
        /*00a4*/ 	.byte	0x00, 0xf0, 0x21, 0x00


	//----- nvinfo : EIATTR_KPARAM_INFO
	.align		4
.L_281:
        /*00a8*/ 	.byte	0x04, 0x17
        /*00aa*/ 	.short	(.L_283 - .L_282)
.L_282:
        /*00ac*/ 	.word	0x00000000
        /*00b0*/ 	.short	0x000f
        /*00b2*/ 	.short	0x0078
        /*00b4*/ 	.byte	0x00, 0xf0, 0x21, 0x00


	//----- nvinfo : EIATTR_KPARAM_INFO
	.align		4
.L_283:
        /*00b8*/ 	.byte	0x04, 0x17
        /*00ba*/ 	.short	(.L_285 - .L_284)
.L_284:
        /*00bc*/ 	.word	0x00000000
        /*00c0*/ 	.short	0x000e
        /*00c2*/ 	.short	0x0070
        /*00c4*/ 	.byte	0x00, 0xf0, 0x21, 0x00


	//----- nvinfo : EIATTR_KPARAM_INFO
	.align		4
.L_285:
        /*00c8*/ 	.byte	0x04, 0x17
        /*00ca*/ 	.short	(.L_287 - .L_286)
.L_286:
        /*00cc*/ 	.word	0x00000000
        /*00d0*/ 	.short	0x000d
        /*00d2*/ 	.short	0x0068
        /*00d4*/ 	.byte	0x00, 0xf0, 0x21, 0x00


	//----- nvinfo : EIATTR_KPARAM_INFO
	.align		4
.L_287:
        /*00d8*/ 	.byte	0x04, 0x17
        /*00da*/ 	.short	(.L_289 - .L_288)
.L_288:
        /*00dc*/ 	.word	0x00000000
        /*00e0*/ 	.short	0x000c
        /*00e2*/ 	.short	0x0060
        /*00e4*/ 	.byte	0x00, 0xf0, 0x21, 0x00


	//----- nvinfo : EIATTR_KPARAM_INFO
	.align		4
.L_289:
        /*00e8*/ 	.byte	0x04, 0x17
        /*00ea*/ 	.short	(.L_291 - .L_290)
.L_290:
        /*00ec*/ 	.word	0x00000000
        /*00f0*/ 	.short	0x000b
        /*00f2*/ 	.short	0x0058
        /*00f4*/ 	.byte	0x00, 0xf0, 0x21, 0x00


	//----- nvinfo : EIATTR_KPARAM_INFO
	.align		4
.L_291:
        /*00f8*/ 	.byte	0x04, 0x17
        /*00fa*/ 	.short	(.L_293 - .L_292)
.L_292:
        /*00fc*/ 	.word	0x00000000
        /*0100*/ 	.short	0x000a
        /*0102*/ 	.short	0x0050
        /*0104*/ 	.byte	0x00, 0xf0, 0x21, 0x00


	//----- nvinfo : EIATTR_KPARAM_INFO
	.align		4
.L_293:
        /*0108*/ 	.byte	0x04, 0x17
        /*010a*/ 	.short	(.L_295 - .L_294)
.L_294:
        /*010c*/ 	.word	0x00000000
        /*0110*/ 	.short	0x0009
        /*0112*/ 	.short	0x0048
        /*0114*/ 	.byte	0x00, 0xf5, 0x21, 0x00


	//----- nvinfo : EIATTR_KPARAM_INFO
	.align		4
.L_295:
        /*0118*/ 	.byte	0x04, 0x17
        /*011a*/ 	.short	(.L_297 - .L_296)
.L_296:
        /*011c*/ 	.word	0x00000000
        /*0120*/ 	.short	0x0008
        /*0122*/ 	.short	0x0040
        /*0124*/ 	.byte	0x00, 0xf5, 0x21, 0x00


	//----- nvinfo : EIATTR_KPARAM_INFO
	.align		4
.L_297:
        /*0128*/ 	.byte	0x04, 0x17
        /*012a*/ 	.short	(.L_299 - .L_298)
.L_298:
        /*012c*/ 	.word	0x00000000
        /*0130*/ 	.short	0x0007
        /*0132*/ 	.short	0x0038
        /*0134*/ 	.byte	0x00, 0xf5, 0x21, 0x00


	//----- nvinfo : EIATTR_KPARAM_INFO
	.align		4
.L_299:
        /*0138*/ 	.byte	0x04, 0x17
        /*013a*/ 	.short	(.L_301 - .L_300)
.L_300:
        /*013c*/ 	.word	0x00000000
        /*0140*/ 	.short	0x0006
        /*0142*/ 	.short	0x0030
        /*0144*/ 	.byte	0x00, 0xf5, 0x21, 0x00


	//----- nvinfo : EIATTR_KPARAM_INFO
	.align		4
.L_301:
        /*0148*/ 	.byte	0x04, 0x17
        /*014a*/ 	.short	(.L_303 - .L_302)
.L_302:
        /*014c*/ 	.word	0x00000000
        /*0150*/ 	.short	0x0005
        /*0152*/ 	.short	0x0028
        /*0154*/ 	.byte	0x00, 0xf5, 0x21, 0x00


	//----- nvinfo : EIATTR_KPARAM_INFO
	.align		4
.L_303:
        /*0158*/ 	.byte	0x04, 0x17
        /*015a*/ 	.short	(.L_305 - .L_304)
.L_304:
        /*015c*/ 	.word	0x00000000
        /*0160*/ 	.short	0x0004
        /*0162*/ 	.short	0x0020
        /*0164*/ 	.byte	0x00, 0xf5, 0x21, 0x00


	//----- nvinfo : EIATTR_KPARAM_INFO
	.align		4
.L_305:
        /*0168*/ 	.byte	0x04, 0x17
        /*016a*/ 	.short	(.L_307 - .L_306)
.L_306:
        /*016c*/ 	.word	0x00000000
        /*0170*/ 	.short	0x0003
        /*0172*/ 	.short	0x0018
        /*0174*/ 	.byte	0x00, 0xf5, 0x21, 0x00


	//----- nvinfo : EIATTR_KPARAM_INFO
	.align		4
.L_307:
        /*0178*/ 	.byte	0x04, 0x17
        /*017a*/ 	.short	(.L_309 - .L_308)
.L_308:
        /*017c*/ 	.word	0x00000000
        /*0180*/ 	.short	0x0002
        /*0182*/ 	.short	0x0010
        /*0184*/ 	.byte	0x00, 0xf5, 0x21, 0x00


	//----- nvinfo : EIATTR_KPARAM_INFO
	.align		4
.L_309:
        /*0188*/ 	.byte	0x04, 0x17
        /*018a*/ 	.short	(.L_311 - .L_310)
.L_310:
        /*018c*/ 	.word	0x00000000
        /*0190*/ 	.short	0x0001
        /*0192*/ 	.short	0x0008
        /*0194*/ 	.byte	0x00, 0xf5, 0x21, 0x00


	//----- nvinfo : EIATTR_KPARAM_INFO
	.align		4
.L_311:
        /*0198*/ 	.byte	0x04, 0x17
        /*019a*/ 	.short	(.L_313 - .L_312)
.L_312:
        /*019c*/ 	.word	0x00000000
        /*01a0*/ 	.short	0x0000
        /*01a2*/ 	.short	0x0000
        /*01a4*/ 	.byte	0x00, 0xf5, 0x21, 0x00


	//----- nvinfo : EIATTR_SPARSE_MMA_MASK
	.align		4
.L_313:
        /*01a8*/ 	.byte	0x03, 0x50
        /*01aa*/ 	.short	0x0000


	//----- nvinfo : EIATTR_MAXREG_COUNT
	.align		4
        /*01ac*/ 	.byte	0x03, 0x1b
        /*01ae*/ 	.short	0x00ff


	//----- nvinfo : EIATTR_ANNOTATIONS
	.align		4
        /*01b0*/ 	.byte	0x04, 0x55
        /*01b2*/ 	.short	(.L_315 - .L_314)


	//   ....[0]....
.L_314:
        /* <DEDUP_REMOVED lines=76> */


	//----- nvinfo : EIATTR_MERCURY_ISA_VERSION
	.align		4
.L_315:
        /*0664*/ 	.byte	0x03, 0x5f
        /*0666*/ 	.short	0x0101


	//----- nvinfo : EIATTR_VRC_CTA_INIT_COUNT
	.align		4
        /*0668*/ 	.byte	0x02, 0x4a
	.zero		1
	.zero		1


	//----- nvinfo : EIATTR_EXIT_INSTR_OFFSETS
	.align		4
        /*066c*/ 	.byte	0x04, 0x1c
        /*066e*/ 	.short	(.L_317 - .L_316)


	//   ....[0]....
.L_316:
        /*0670*/ 	.word	0x00000040


	//   ....[1]....
        /*0674*/ 	.word	0x0000a760


	//----- nvinfo : EIATTR_CRS_STACK_SIZE
	.align		4
.L_317:
        /*0678*/ 	.byte	0x04, 0x1e
        /*067a*/ 	.short	(.L_319 - .L_318)
.L_318:
        /*067c*/ 	.word	0x00000000


	//----- nvinfo : EIATTR_CBANK_PARAM_SIZE
	.align		4
.L_319:
        /*0680*/ 	.byte	0x03, 0x19
        /*0682*/ 	.short	0x00bc


	//----- nvinfo : EIATTR_PARAM_CBANK
	.align		4
        /*0684*/ 	.byte	0x04, 0x0a
        /*0686*/ 	.short	(.L_321 - .L_320)
	.align		4
.L_320:
        /*0688*/ 	.word	index@(.nv.constant0._Z56dvc_ScaLBL_D3Q19_AAodd_FreeLeeModel_Combined_HigherOrderPiS_PdS0_S0_S0_S0_S0_S0_S0_dddddddddddiiiii)
        /*068c*/ 	.short	0x0380
        /*068e*/ 	.short	0x00bc


	//----- nvinfo : EIATTR_SW_WAR
	.align		4
.L_321:
        /*0690*/ 	.byte	0x04, 0x36
        /*0692*/ 	.short	(.L_323 - .L_322)
.L_322:
        /*0694*/ 	.word	0x00000008
.L_323:


//--------------------- .nv.info._Z45dvc_ScaLBL_D3Q19_AAeven_FreeLeeModel_CombinedPiPdS0_S0_S0_S0_S0_S0_S0_dddddddddddiiiii --------------------------
	.section	.nv.info._Z45dvc_ScaLBL_D3Q19_AAeven_FreeLeeModel_CombinedPiPdS0_S0_S0_S0_S0_S0_S0_dddddddddddiiiii,"",@"SHT_CUDA_INFO"
	.sectionflags	@""
	.align	4


	//----- nvinfo : EIATTR_CUDA_API_VERSION
	.align		4
        /*0000*/ 	.byte	0x04, 0x37
        /*0002*/ 	.short	(.L_325 - .L_324)
.L_324:
        /*0004*/ 	.word	0x00000082


	//----- nvinfo : EIATTR_KPARAM_INFO
	.align		4
.L_325:
        /*0008*/ 	.byte	0x04, 0x17
        /*000a*/ 	.short	(.L_327 - .L_326)
.L_326:
        /*000c*/ 	.word	0x00000000
        /*0010*/ 	.short	0x0018
        /*0012*/ 	.short	0x00b0
        /*0014*/ 	.byte	0x00, 0xf0, 0x11, 0x00


	//----- nvinfo : EIATTR_KPARAM_INFO
	.align		4
.L_327:
        /*0018*/ 	.byte	0x04, 0x17
        /*001a*/ 	.short	(.L_329 - .L_328)
.L_328:
        /*001c*/ 	.word	0x00000000
        /*0020*/ 	.short	0x0017
        /*0022*/ 	.short	0x00ac
        /*0024*/ 	.byte	0x00, 0xf0, 0x11, 0x00


	//----- nvinfo : EIATTR_KPARAM_INFO
	.align		4
.L_329:
        /*0028*/ 	.byte	0x04, 0x17
        /*002a*/ 	.short	(.L_331 - .L_330)
.L_330:
        /*002c*/ 	.word	0x00000000
        /*0030*/ 	.short	0x0016
        /*0032*/ 	.short	0x00a8
        /*0034*/ 	.byte	0x00, 0xf0, 0x11, 0x00


	//----- nvinfo : EIATTR_KPARAM_INFO
	.align		4
.L_331:
        /*0038*/ 	.byte	0x04, 0x17
        /*003a*/ 	.short	(.L_333 - .L_332)
.L_332:
        /*003c*/ 	.word	0x00000000
        /*0040*/ 	.short	0x0015
        /*0042*/ 	.short	0x00a4
        /*0044*/ 	.byte	0x00, 0xf0, 0x11, 0x00


	//----- nvinfo : EIATTR_KPARAM_INFO
	.align		4
.L_333:
        /*0048*/ 	.byte	0x04, 0x17
        /*004a*/ 	.short	(.L_335 - .L_334)
.L_334:
        /*004c*/ 	.word	0x00000000
        /*0050*/ 	.short	0x0014
        /*0052*/ 	.short	0x00a0
        /*0054*/ 	.byte	0x00, 0xf0, 0x11, 0x00


	//----- nvinfo : EIATTR_KPARAM_INFO
	.align		4
.L_335:
        /*0058*/ 	.byte	0x04, 0x17
        /*005a*/ 	.short	(.L_337 - .L_336)
.L_336:
        /*005c*/ 	.word	0x00000000
        /*0060*/ 	.short	0x0013
        /*0062*/ 	.short	0x0098
        /*0064*/ 	.byte	0x00, 0xf0, 0x21, 0x00


	//----- nvinfo : EIATTR_KPARAM_INFO
	.align		4
.L_337:
        /*0068*/ 	.byte	0x04, 0x17
        /*006a*/ 	.short	(.L_339 - .L_338)
.L_338:
        /*006c*/ 	.word	0x00000000
        /*0070*/ 	.short	0x0012
        /*0072*/ 	.short	0x0090
        /*0074*/ 	.byte	0x00, 0xf0, 0x21, 0x00


	//----- nvinfo : EIATTR_KPARAM_INFO
	.align		4
.L_339:
        /*0078*/ 	.byte	0x04, 0x17
        /*007a*/ 	.short	(.L_341 - .L_340)
.L_340:
        /*007c*/ 	.word	0x00000000
        /*0080*/ 	.short	0x0011
        /*0082*/ 	.short	0x0088
        /*0084*/ 	.byte	0x00, 0xf0, 0x21, 0x00


	//----- nvinfo : EIATTR_KPARAM_INFO
	.align		4
.L_341:
        /*0088*/ 	.byte	0x04, 0x17
        /*008a*/ 	.short	(.L_343 - .L_342)
.L_342:
        /*008c*/ 	.word	0x00000000
        /*0090*/ 	.short	0x0010
        /*0092*/ 	.short	0x0080
        /*0094*/ 	.byte	0x00, 0xf0, 0x21, 0x00


	//----- nvinfo : EIATTR_KPARAM_INFO
	.align		4
.L_343:
        /*0098*/ 	.byte	0x04, 0x17
        /*009a*/ 	.short	(.L_345 - .L_344)
.L_344:
        /*009c*/ 	.word	0x00000000
        /*00a0*/ 	.short	0x000f
        /*00a2*/ 	.short	0x0078
        /*00a4*/ 	.byte	0x00, 0xf0, 0x21, 0x00


	//----- nvinfo : EIATTR_KPARAM_INFO
	.align		4
.L_345:
        /*00a8*/ 	.byte	0x04, 0x17
        /*00aa*/ 	.short	(.L_347 - .L_346)
.L_346:
        /*00ac*/ 	.word	0x00000000
        /*00b0*/ 	.short	0x000e
        /*00b2*/ 	.short	0x0070
        /*00b4*/ 	.byte	0x00, 0xf0, 0x21, 0x00


	//----- nvinfo : EIATTR_KPARAM_INFO
	.align		4
.L_347:
        /*00b8*/ 	.byte	0x04, 0x17
        /*00ba*/ 	.short	(.L_349 - .L_348)
.L_348:
        /*00bc*/ 	.word	0x00000000
        /*00c0*/ 	.short	0x000d
        /*00c2*/ 	.short	0x0068
        /*00c4*/ 	.byte	0x00, 0xf0, 0x21, 0x00


	//----- nvinfo : EIATTR_KPARAM_INFO
	.align		4
.L_349:
        /*00c8*/ 	.byte	0x04, 0x17
        /*00ca*/ 	.short	(.L_351 - .L_350)
.L_350:
        /*00cc*/ 	.word	0x00000000
        /*00d0*/ 	.short	0x000c
        /*00d2*/ 	.short	0x0060
        /*00d4*/ 	.byte	0x00, 0xf0, 0x21, 0x00


	//----- nvinfo : EIATTR_KPARAM_INFO
	.align		4
.L_351:
        /*00d8*/ 	.byte	0x04, 0x17
        /*00da*/ 	.short	(.L_353 - .L_352)
.L_352:
        /*00dc*/ 	.word	0x00000000
        /*00e0*/ 	.short	0x000b
        /*00e2*/ 	.short	0x0058
        /*00e4*/ 	.byte	0x00, 0xf0, 0x21, 0x00


	//----- nvinfo : EIATTR_KPARAM_INFO
	.align		4
.L_353:
        /*00e8*/ 	.byte	0x04, 0x17
        /*00ea*/ 	.short	(.L_355 - .L_354)
.L_354:
        /*00ec*/ 	.word	0x00000000
        /*00f0*/ 	.short	0x000a
        /*00f2*/ 	.short	0x0050
        /*00f4*/ 	.byte	0x00, 0xf0, 0x21, 0x00


	//----- nvinfo : EIATTR_KPARAM_INFO
	.align		4
.L_355:
        /*00f8*/ 	.byte	0x04, 0x17
        /*00fa*/ 	.short	(.L_357 - .L_356)
.L_356:
        /*00fc*/ 	.word	0x00000000
        /*0100*/ 	.short	0x0009
        /*0102*/ 	.short	0x0048
        /*0104*/ 	.byte	0x00, 0xf0, 0x21, 0x00


	//----- nvinfo : EIATTR_KPARAM_INFO
	.align		4
.L_357:
        /*0108*/ 	.byte	0x04, 0x17
        /*010a*/ 	.short	(.L_359 - .L_358)
.L_358:
        /*010c*/ 	.word	0x00000000
        /*0110*/ 	.short	0x0008
        /*0112*/ 	.short	0x0040
        /*0114*/ 	.byte	0x00, 0xf5, 0x21, 0x00


	//----- nvinfo : EIATTR_KPARAM_INFO
	.align		4
.L_359:
        /*0118*/ 	.byte	0x04, 0x17
        /*011a*/ 	.short	(.L_361 - .L_360)
.L_360:
        /*011c*/ 	.word	0x00000000
        /*0120*/ 	.short	0x0007
        /*0122*/ 	.short	0x0038
        /*0124*/ 	.byte	0x00, 0xf5, 0x21, 0x00


	//----- nvinfo : EIATTR_KPARAM_INFO
	.align		4
.L_361:
        /*0128*/ 	.byte	0x04, 0x17
        /*012a*/ 	.short	(.L_363 - .L_362)
.L_362:
        /*012c*/ 	.word	0x00000000
        /*0130*/ 	.short	0x0006
        /*0132*/ 	.short	0x0030
        /*0134*/ 	.byte	0x00, 0xf5, 0x21, 0x00


	//----- nvinfo : EIATTR_KPARAM_INFO
	.align		4
.L_363:
        /*0138*/ 	.byte	0x04, 0x17
        /*013a*/ 	.short	(.L_365 - .L_364)
.L_364:
        /*013c*/ 	.word	0x00000000
        /*0140*/ 	.short	0x0005
        /*0142*/ 	.short	0x0028
        /*0144*/ 	.byte	0x00, 0xf5, 0x21, 0x00


	//----- nvinfo : EIATTR_KPARAM_INFO
	.align		4
.L_365:
        /*0148*/ 	.byte	0x04, 0x17
        /*014a*/ 	.short	(.L_367 - .L_366)
.L_366:
        /*014c*/ 	.word	0x00000000
        /*0150*/ 	.short	0x0004
        /*0152*/ 	.short	0x0020
        /*0154*/ 	.byte	0x00, 0xf5, 0x21, 0x00


	//----- nvinfo : EIATTR_KPARAM_INFO
	.align		4
.L_367:
        /*0158*/ 	.byte	0x04, 0x17
        /*015a*/ 	.short	(.L_369 - .L_368)
.L_368:
        /*015c*/ 	.word	0x00000000
        /*0160*/ 	.short	0x0003
        /*0162*/ 	.short	0x0018
        /*0164*/ 	.byte	0x00, 0xf5, 0x21, 0x00


	//----- nvinfo : EIATTR_KPARAM_INFO
	.align		4
.L_369:
        /*0168*/ 	.byte	0x04, 0x17
        /*016a*/ 	.short	(.L_371 - .L_370)
.L_370:
        /*016c*/ 	.word	0x00000000
        /*0170*/ 	.short	0x0002
        /*0172*/ 	.short	0x0010
        /*0174*/ 	.byte	0x00, 0xf5, 0x21, 0x00


	//----- nvinfo : EIATTR_KPARAM_INFO
	.align		4
.L_371:
        /*0178*/ 	.byte	0x04, 0x17
        /*017a*/ 	.short	(.L_373 - .L_372)
.L_372:
        /*017c*/ 	.word	0x00000000
        /*0180*/ 	.short	0x0001
        /*0182*/ 	.short	0x0008
        /*0184*/ 	.byte	0x00, 0xf5, 0x21, 0x00


	//----- nvinfo : EIATTR_KPARAM_INFO
	.align		4
.L_373:
        /*0188*/ 	.byte	0x04, 0x17
        /*018a*/ 	.short	(.L_375 - .L_374)
.L_374:
        /*018c*/ 	.word	0x00000000
        /*0190*/ 	.short	0x0000
        /*0192*/ 	.short	0x0000
        /*0194*/ 	.byte	0x00, 0xf5, 0x21, 0x00


	//----- nvinfo : EIATTR_SPARSE_MMA_MASK
	.align		4
.L_375:
        /*0198*/ 	.byte	0x03, 0x50
        /*019a*/ 	.short	0x0000


	//----- nvinfo : EIATTR_MAXREG_COUNT
	.align		4
        /*019c*/ 	.byte	0x03, 0x1b
        /*019e*/ 	.short	0x00ff


	//----- nvinfo : EIATTR_ANNOTATIONS
	.align		4
        /*01a0*/ 	.byte	0x04, 0x55
        /*01a2*/ 	.short	(.L_377 - .L_376)


	//   ....[0]....
.L_376:
        /* <DEDUP_REMOVED lines=85> */
        /*06e8*/ 	.byte	0x40, 0x9c, 0x00, 0x00


	//----- nvinfo : EIATTR_MERCURY_ISA_VERSION
	.align		4
.L_377:
        /*06ec*/ 	.byte	0x03, 0x5f
        /*06ee*/ 	.short	0x0101


	//----- nvinfo : EIATTR_VRC_CTA_INIT_COUNT
	.align		4
        /*06f0*/ 	.byte	0x02, 0x4a
	.zero		1
	.zero		1


	//----- nvinfo : EIATTR_EXIT_INSTR_OFFSETS
	.align		4
        /*06f4*/ 	.byte	0x04, 0x1c
        /*06f6*/ 	.short	(.L_379 - .L_378)


	//   ....[0]....
.L_378:
        /*06f8*/ 	.word	0x00000040


	//   ....[1]....
        /*06fc*/ 	.word	0x00009c60


	//----- nvinfo : EIATTR_CRS_STACK_SIZE
	.align		4
.L_379:
        /*0700*/ 	.byte	0x04, 0x1e
        /*0702*/ 	.short	(.L_381 - .L_380)
.L_380:
        /*0704*/ 	.word	0x00000000


	//----- nvinfo : EIATTR_CBANK_PARAM_SIZE
	.align		4
.L_381:
        /*0708*/ 	.byte	0x03, 0x19
        /*070a*/ 	.short	0x00b4


	//----- nvinfo : EIATTR_PARAM_CBANK
	.align		4
        /*070c*/ 	.byte	0x04, 0x0a
        /*070e*/ 	.short	(.L_383 - .L_382)
	.align		4
.L_382:
        /*0710*/ 	.word	index@(.nv.constant0._Z45dvc_ScaLBL_D3Q19_AAeven_FreeLeeModel_CombinedPiPdS0_S0_S0_S0_S0_S0_S0_dddddddddddiiiii)
        /*0714*/ 	.short	0x0380
        /*0716*/ 	.short	0x00b4


	//----- nvinfo : EIATTR_SW_WAR
	.align		4
.L_383:
        /*0718*/ 	.byte	0x04, 0x36
        /*071a*/ 	.short	(.L_385 - .L_384)
.L_384:
        /*071c*/ 	.word	0x00000008
.L_385:


//--------------------- .nv.info._Z44dvc_ScaLBL_D3Q19_AAodd_FreeLeeModel_CombinedPiS_PdS0_S0_S0_S0_S0_S0_S0_dddddddddddiiiii --------------------------
	.section	.nv.info._Z44dvc_ScaLBL_D3Q19_AAodd_FreeLeeModel_CombinedPiS_PdS0_S0_S0_S0_S0_S0_S0_dddddddddddiiiii,"",@"SHT_CUDA_INFO"
	.sectionflags	@""
	.align	4


	//----- nvinfo : EIATTR_CUDA_API_VERSION
	.align		4
        /*0000*/ 	.byte	0x04, 0x37
        /*0002*/ 	.short	(.L_387 - .L_386)
.L_386:
        /*0004*/ 	.word	0x00000082


	//----- nvinfo : EIATTR_KPARAM_INFO
	.align		4
.L_387:
        /*0008*/ 	.byte	0x04, 0x17
        /*000a*/ 	.short	(.L_389 - .L_388)
.L_388:
        /*000c*/ 	.word	0x00000000
        /*0010*/ 	.short	0x0019
        /*0012*/ 	.short	0x00b8
        /*0014*/ 	.byte	0x00, 0xf0, 0x11, 0x00


	//----- nvinfo : EIATTR_KPARAM_INFO
	.align		4
.L_389:
        /*0018*/ 	.byte	0x04, 0x17
        /*001a*/ 	.short	(.L_391 - .L_390)
.L_390:
        /*001c*/ 	.word	0x00000000
        /*0020*/ 	.short	0x0018
        /*0022*/ 	.short	0x00b4
        /*0024*/ 	.byte	0x00, 0xf0, 0x11, 0x00


	//----- nvinfo : EIATTR_KPARAM_INFO
	.align		4
.L_391:
        /*0028*/ 	.byte	0x04, 0x17
        /*002a*/ 	.short	(.L_393 - .L_392)
.L_392:
        /*002c*/ 	.word	0x00000000
        /*0030*/ 	.short	0x0017
        /*0032*/ 	.short	0x00b0
        /*0034*/ 	.byte	0x00, 0xf0, 0x11, 0x00


	//----- nvinfo : EIATTR_KPARAM_INFO
	.align		4
.L_393:
        /*0038*/ 	.byte	0x04, 0x17
        /*003a*/ 	.short	(.L_395 - .L_394)
.L_394:
        /*003c*/ 	.word	0x00000000
        /*0040*/ 	.short	0x0016
        /*0042*/ 	.short	0x00ac
        /*0044*/ 	.byte	0x00, 0xf0, 0x11, 0x00


	//----- nvinfo : EIATTR_KPARAM_INFO
	.align		4
.L_395:
        /*0048*/ 	.byte	0x04, 0x17
        /*004a*/ 	.short	(.L_397 - .L_396)
.L_396:
        /*004c*/ 	.word	0x00000000
        /*0050*/ 	.short	0x0015
        /*0052*/ 	.short	0x00a8
        /*0054*/ 	.byte	0x00, 0xf0, 0x11, 0x00


	//----- nvinfo : EIATTR_KPARAM_INFO
	.align		4
.L_397:
        /*0058*/ 	.byte	0x04, 0x17
        /*005a*/ 	.short	(.L_399 - .L_398)
.L_398:
        /*005c*/ 	.word	0x00000000
        /*0060*/ 	.short	0x0014
        /*0062*/ 	.short	0x00a0
        /*0064*/ 	.byte	0x00, 0xf0, 0x21, 0x00


	//----- nvinfo : EIATTR_KPARAM_INFO
	.align		4
.L_399:
        /*0068*/ 	.byte	0x04, 0x17
        /*006a*/ 	.short	(.L_401 - .L_400)
.L_400:
        /*006c*/ 	.word	0x00000000
        /*0070*/ 	.short	0x0013
        /*0072*/ 	.short	0x0098
        /*0074*/ 	.byte	0x00, 0xf0, 0x21, 0x00


	//----- nvinfo : EIATTR_KPARAM_INFO
	.align		4
.L_401:
        /*0078*/ 	.byte	0x04, 0x17
        /*007a*/ 	.short	(.L_403 - .L_402)
.L_402:
        /*007c*/ 	.word	0x00000000
        /*0080*/ 	.short	0x0012
        /*0082*/ 	.short	0x0090
        /*0084*/ 	.byte	0x00, 0xf0, 0x21, 0x00


	//----- nvinfo : EIATTR_KPARAM_INFO
	.align		4
.L_403:
        /*0088*/ 	.byte	0x04, 0x17
        /*008a*/ 	.short	(.L_405 - .L_404)
.L_404:
        /*008c*/ 	.word	0x00000000
        /*0090*/ 	.short	0x0011
        /*0092*/ 	.short	0x0088
        /*0094*/ 	.byte	0x00, 0xf0, 0x21, 0x00


	//----- nvinfo : EIATTR_KPARAM_INFO
	.align		4
.L_405:
        /*0098*/ 	.byte	0x04, 0x17
        /*009a*/ 	.short	(.L_407 - .L_406)
.L_406:
        /*009c*/ 	.word	0x00000000
        /*00a0*/ 	.short	0x0010
        /*00a2*/ 	.short	0x0080
        /*00a4*/ 	.byte	0x00, 0xf0, 0x21, 0x00


	//----- nvinfo : EIATTR_KPARAM_INFO
	.align		4
.L_407:
        /*00a8*/ 	.byte	0x04, 0x17
        /*00aa*/ 	.short	(.L_409 - .L_408)
.L_408:
        /*00ac*/ 	.word	0x00000000
        /*00b0*/ 	.short	0x000f
        /*00b2*/ 	.short	0x0078
        /*00b4*/ 	.byte	0x00, 0xf0, 0x21, 0x00


	//----- nvinfo : EIATTR_KPARAM_INFO
	.align		4
.L_409:
        /*00b8*/ 	.byte	0x04, 0x17
        /*00ba*/ 	.short	(.L_411 - .L_410)
.L_410:
        /*00bc*/ 	.word	0x00000000
        /*00c0*/ 	.short	0x000e
        /*00c2*/ 	.short	0x0070
        /*00c4*/ 	.byte	0x00, 0xf0, 0x21, 0x00


	//----- nvinfo : EIATTR_KPARAM_INFO
	.align		4
.L_411:
        /*00c8*/ 	.byte	0x04, 0x17
        /*00ca*/ 	.short	(.L_413 - .L_412)
.L_412:
        /*00cc*/ 	.word	0x00000000
        /*00d0*/ 	.short	0x000d
        /*00d2*/ 	.short	0x0068
        /*00d4*/ 	.byte	0x00, 0xf0, 0x21, 0x00


	//----- nvinfo : EIATTR_KPARAM_INFO
	.align		4
.L_413:
        /*00d8*/ 	.byte	0x04, 0x17
        /*00da*/ 	.short	(.L_415 - .L_414)
.L_414:
        /*00dc*/ 	.word	0x00000000
        /*00e0*/ 	.short	0x000c
        /*00e2*/ 	.short	0x0060
        /*00e4*/ 	.byte	0x00, 0xf0, 0x21, 0x00


	//----- nvinfo : EIATTR_KPARAM_INFO
	.align		4
.L_415:
        /*00e8*/ 	.byte	0x04, 0x17
        /*00ea*/ 	.short	(.L_417 - .L_416)
.L_416:
        /*00ec*/ 	.word	0x00000000
        /*00f0*/ 	.short	0x000b
        /*00f2*/ 	.short	0x0058
        /*00f4*/ 	.byte	0x00, 0xf0, 0x21, 0x00


	//----- nvinfo : EIATTR_KPARAM_INFO
	.align		4
.L_417:
        /*00f8*/ 	.byte	0x04, 0x17
        /*00fa*/ 	.short	(.L_419 - .L_418)
.L_418:
        /*00fc*/ 	.word	0x00000000
        /*0100*/ 	.short	0x000a
        /*0102*/ 	.short	0x0050
        /*0104*/ 	.byte	0x00, 0xf0, 0x21, 0x00


	//----- nvinfo : EIATTR_KPARAM_INFO
	.align		4
.L_419:
        /*0108*/ 	.byte	0x04, 0x17
        /*010a*/ 	.short	(.L_421 - .L_420)
.L_420:
        /*010c*/ 	.word	0x00000000
        /*0110*/ 	.short	0x0009
        /*0112*/ 	.short	0x0048
        /*0114*/ 	.byte	0x00, 0xf5, 0x21, 0x00


	//----- nvinfo : EIATTR_KPARAM_INFO
	.align		4
.L_421:
        /*0118*/ 	.byte	0x04, 0x17
        /*011a*/ 	.short	(.L_423 - .L_422)
.L_422:
        /*011c*/ 	.word	0x00000000
        /*0120*/ 	.short	0x0008
        /*0122*/ 	.short	0x0040
        /*0124*/ 	.byte	0x00, 0xf5, 0x21, 0x00


	//----- nvinfo : EIATTR_KPARAM_INFO
	.align		4
.L_423:
        /*0128*/ 	.byte	0x04, 0x17
        /*012a*/ 	.short	(.L_425 - .L_424)
.L_424:
        /*012c*/ 	.word	0x00000000
        /*0130*/ 	.short	0x0007
        /*0132*/ 	.short	0x0038
        /*0134*/ 	.byte	0x00, 0xf5, 0x21, 0x00


	//----- nvinfo : EIATTR_KPARAM_INFO
	.align		4
.L_425:
        /*0138*/ 	.byte	0x04, 0x17
        /*013a*/ 	.short	(.L_427 - .L_426)
.L_426:
        /*013c*/ 	.word	0x00000000
        /*0140*/ 	.short	0x0006
        /*0142*/ 	.short	0x0030
        /*0144*/ 	.byte	0x00, 0xf5, 0x21, 0x00


	//----- nvinfo : EIATTR_KPARAM_INFO
	.align		4
.L_427:
        /*0148*/ 	.byte	0x04, 0x17
        /*014a*/ 	.short	(.L_429 - .L_428)
.L_428:
        /*014c*/ 	.word	0x00000000
        /*0150*/ 	.short	0x0005
        /*0152*/ 	.short	0x0028
        /*0154*/ 	.byte	0x00, 0xf5, 0x21, 0x00


	//----- nvinfo : EIATTR_KPARAM_INFO
	.align		4
.L_429:
        /*0158*/ 	.byte	0x04, 0x17
        /*015a*/ 	.short	(.L_431 - .L_430)
.L_430:
        /*015c*/ 	.word	0x00000000
        /*0160*/ 	.short	0x0004
        /*0162*/ 	.short	0x0020
        /*0164*/ 	.byte	0x00, 0xf5, 0x21, 0x00


	//----- nvinfo : EIATTR_KPARAM_INFO
	.align		4
.L_431:
        /*0168*/ 	.byte	0x04, 0x17
        /*016a*/ 	.short	(.L_433 - .L_432)
.L_432:
        /*016c*/ 	.word	0x00000000
        /*0170*/ 	.short	0x0003
        /*0172*/ 	.short	0x0018
        /*0174*/ 	.byte	0x00, 0xf5, 0x21, 0x00


	//----- nvinfo : EIATTR_KPARAM_INFO
	.align		4
.L_433:
        /*0178*/ 	.byte	0x04, 0x17
        /*017a*/ 	.short	(.L_435 - .L_434)
.L_434:
        /*017c*/ 	.word	0x00000000
        /*0180*/ 	.short	0x0002
        /*0182*/ 	.short	0x0010
        /*0184*/ 	.byte	0x00, 0xf5, 0x21, 0x00


	//----- nvinfo : EIATTR_KPARAM_INFO
	.align		4
.L_435:
        /*0188*/ 	.byte	0x04, 0x17
        /*018a*/ 	.short	(.L_437 - .L_436)
.L_436:
        /*018c*/ 	.word	0x00000000
        /*0190*/ 	.short	0x0001
        /*0192*/ 	.short	0x0008
        /*0194*/ 	.byte	0x00, 0xf5, 0x21, 0x00


	//----- nvinfo : EIATTR_KPARAM_INFO
	.align		4
.L_437:
        /*0198*/ 	.byte	0x04, 0x17
        /*019a*/ 	.short	(.L_439 - .L_438)
.L_438:
        /*019c*/ 	.word	0x00000000
        /*01a0*/ 	.short	0x0000
        /*01a2*/ 	.short	0x0000
        /*01a4*/ 	.byte	0x00, 0xf5, 0x21, 0x00


	//----- nvinfo : EIATTR_SPARSE_MMA_MASK
	.align		4
.L_439:
        /*01a8*/ 	.byte	0x03, 0x50
        /*01aa*/ 	.short	0x0000


	//----- nvinfo : EIATTR_MAXREG_COUNT
	.align		4
        /*01ac*/ 	.byte	0x03, 0x1b
        /*01ae*/ 	.short	0x00ff


	//----- nvinfo : EIATTR_ANNOTATIONS
	.align		4
        /*01b0*/ 	.byte	0x04, 0x55
        /*01b2*/ 	.short	(.L_441 - .L_440)


	//   ....[0]....
.L_440:
        /* <DEDUP_REMOVED lines=73> */


	//----- nvinfo : EIATTR_MERCURY_ISA_VERSION
	.align		4
.L_441:
        /*0634*/ 	.byte	0x03, 0x5f
        /*0636*/ 	.short	0x0101


	//----- nvinfo : EIATTR_VRC_CTA_INIT_COUNT
	.align		4
        /*0638*/ 	.byte	0x02, 0x4a
	.zero		1
	.zero		1


	//----- nvinfo : EIATTR_EXIT_INSTR_OFFSETS
	.align		4
        /*063c*/ 	.byte	0x04, 0x1c
        /*063e*/ 	.short	(.L_443 - .L_442)


	//   ....[0]....
.L_442:
        /*0640*/ 	.word	0x00000040


	//   ....[1]....
        /*0644*/ 	.word	0x00009ba0


	//----- nvinfo : EIATTR_CRS_STACK_SIZE
	.align		4
.L_443:
        /*0648*/ 	.byte	0x04, 0x1e
        /*064a*/ 	.short	(.L_445 - .L_444)
.L_444:
        /*064c*/ 	.word	0x00000000


	//----- nvinfo : EIATTR_CBANK_PARAM_SIZE
	.align		4
.L_445:
        /*0650*/ 	.byte	0x03, 0x19
        /*0652*/ 	.short	0x00bc


	//----- nvinfo : EIATTR_PARAM_CBANK
	.align		4
        /*0654*/ 	.byte	0x04, 0x0a
        /*0656*/ 	.short	(.L_447 - .L_446)
	.align		4
.L_446:
        /*0658*/ 	.word	index@(.nv.constant0._Z44dvc_ScaLBL_D3Q19_AAodd_FreeLeeModel_CombinedPiS_PdS0_S0_S0_S0_S0_S0_S0_dddddddddddiiiii)
        /*065c*/ 	.short	0x0380
        /*065e*/ 	.short	0x00bc


	//----- nvinfo : EIATTR_SW_WAR
	.align		4
.L_447:
        /*0660*/ 	.byte	0x04, 0x36
        /*0662*/ 	.short	(.L_449 - .L_448)
.L_448:
        /*0664*/ 	.word	0x00000008
.L_449:


//--------------------- .nv.info._Z36dvc_ScaLBL_D3Q19_AAeven_FreeLeeModelPiPdS0_S0_S0_S0_S0_S0_ddddddddddiiiii --------------------------
	.section	.nv.info._Z36dvc_ScaLBL_D3Q19_AAeven_FreeLeeModelPiPdS0_S0_S0_S0_S0_S0_ddddddddddiiiii,"",@"SHT_CUDA_INFO"
	.sectionflags	@""
	.align	4


	//----- nvinfo : EIATTR_CUDA_API_VERSION
	.align		4
        /*0000*/ 	.byte	0x04, 0x37
        /*0002*/ 	.short	(.L_451 - .L_450)
.L_450:
        /*0004*/ 	.word	0x00000082


	//----- nvinfo : EIATTR_KPARAM_INFO
	.align		4
.L_451:
        /*0008*/ 	.byte	0x04, 0x17
        /*000a*/ 	.short	(.L_453 - .L_452)
.L_452:
        /*000c*/ 	.word	0x00000000
        /*0010*/ 	.short	0x0016
        /*0012*/ 	.short	0x00a0
        /*0014*/ 	.byte	0x00, 0xf0, 0x11, 0x00


	//----- nvinfo : EIATTR_KPARAM_INFO
	.align		4
.L_453:
        /*0018*/ 	.byte	0x04, 0x17
        /*001a*/ 	.short	(.L_455 - .L_454)
.L_454:
        /*001c*/ 	.word	0x00000000
        /*0020*/ 	.short	0x0015
        /*0022*/ 	.short	0x009c
        /*0024*/ 	.byte	0x00, 0xf0, 0x11, 0x00


	//----- nvinfo : EIATTR_KPARAM_INFO
	.align		4
.L_455:
        /*0028*/ 	.byte	0x04, 0x17
        /*002a*/ 	.short	(.L_457 - .L_456)
.L_456:
        /*002c*/ 	.word	0x00000000
        /*0030*/ 	.short	0x0014
        /*0032*/ 	.short	0x0098
        /*0034*/ 	.byte	0x00, 0xf0, 0x11, 0x00


	//----- nvinfo : EIATTR_KPARAM_INFO
	.align		4
.L_457:
        /*0038*/ 	.byte	0x04, 0x17
        /*003a*/ 	.short	(.L_459 - .L_458)
.L_458:
        /*003c*/ 	.word	0x00000000
        /*0040*/ 	.short	0x0013
        /*0042*/ 	.short	0x0094
        /*0044*/ 	.byte	0x00, 0xf0, 0x11, 0x00


	//----- nvinfo : EIATTR_KPARAM_INFO
	.align		4
.L_459:
        /*0048*/ 	.byte	0x04, 0x17
        /*004a*/ 	.short	(.L_461 - .L_460)
.L_460:
        /*004c*/ 	.word	0x00000000
        /*0050*/ 	.short	0x0012
        /*0052*/ 	.short	0x0090
        /*0054*/ 	.byte	0x00, 0xf0, 0x11, 0x00


	//----- nvinfo : EIATTR_KPARAM_INFO
	.align		4
.L_461:
        /*0058*/ 	.byte	0x04, 0x17
        /*005a*/ 	.short	(.L_463 - .L_462)
.L_462:
        /*005c*/ 	.word	0x00000000
        /*0060*/ 	.short	0x0011
        /*0062*/ 	.short	0x0088
        /*0064*/ 	.byte	0x00, 0xf0, 0x21, 0x00


	//----- nvinfo : EIATTR_KPARAM_INFO
	.align		4
.L_463:
        /*0068*/ 	.byte	0x04, 0x17
        /*006a*/ 	.short	(.L_465 - .L_464)
.L_464:
        /*006c*/ 	.word	0x00000000
        /*0070*/ 	.short	0x0010
        /*0072*/ 	.short	0x0080
        /*0074*/ 	.byte	0x00, 0xf0, 0x21, 0x00


	//----- nvinfo : EIATTR_KPARAM_INFO
	.align		4
.L_465:
        /*0078*/ 	.byte	0x04, 0x17
        /*007a*/ 	.short	(.L_467 - .L_466)
.L_466:
        /*007c*/ 	.word	0x00000000
        /*0080*/ 	.short	0x000f
        /*0082*/ 	.short	0x0078
        /*0084*/ 	.byte	0x00, 0xf0, 0x21, 0x00


	//----- nvinfo : EIATTR_KPARAM_INFO
	.align		4
.L_467:
        /*0088*/ 	.byte	0x04, 0x17
        /*008a*/ 	.short	(.L_469 - .L_468)
.L_468:
        /*008c*/ 	.word	0x00000000
        /*0090*/ 	.short	0x000e
        /*0092*/ 	.short	0x0070
        /*0094*/ 	.byte	0x00, 0xf0, 0x21, 0x00


	//----- nvinfo : EIATTR_KPARAM_INFO
	.align		4
.L_469:
        /*0098*/ 	.byte	0x04, 0x17
        /*009a*/ 	.short	(.L_471 - .L_470)
.L_470:
        /*009c*/ 	.word	0x00000000
        /*00a0*/ 	.short	0x000d
        /*00a2*/ 	.short	0x0068
        /*00a4*/ 	.byte	0x00, 0xf0, 0x21, 0x00


	//----- nvinfo : EIATTR_KPARAM_INFO
	.align		4
.L_471:
        /*00a8*/ 	.byte	0x04, 0x17
        /*00aa*/ 	.short	(.L_473 - .L_472)
.L_472:
        /*00ac*/ 	.word	0x00000000
        /*00b0*/ 	.short	0x000c
        /*00b2*/ 	.short	0x0060
        /*00b4*/ 	.byte	0x00, 0xf0, 0x21, 0x00


	//----- nvinfo : EIATTR_KPARAM_INFO
	.align		4
.L_473:
        /*00b8*/ 	.byte	0x04, 0x17
        /*00ba*/ 	.short	(.L_475 - .L_474)
.L_474:
        /*00bc*/ 	.word	0x00000000
        /*00c0*/ 	.short	0x000b
        /*00c2*/ 	.short	0x0058
        /*00c4*/ 	.byte	0x00, 0xf0, 0x21, 0x00


	//----- nvinfo : EIATTR_KPARAM_INFO
	.align		4
.L_475:
        /*00c8*/ 	.byte	0x04, 0x17
        /*00ca*/ 	.short	(.L_477 - .L_476)
.L_476:
        /*00cc*/ 	.word	0x00000000
        /*00d0*/ 	.short	0x000a
        /*00d2*/ 	.short	0x0050
        /*00d4*/ 	.byte	0x00, 0xf0, 0x21, 0x00


	//----- nvinfo : EIATTR_KPARAM_INFO
	.align		4
.L_477:
        /*00d8*/ 	.byte	0x04, 0x17
        /*00da*/ 	.short	(.L_479 - .L_478)
.L_478:
        /*00dc*/ 	.word	0x00000000
        /*00e0*/ 	.short	0x0009
        /*00e2*/ 	.short	0x0048
        /*00e4*/ 	.byte	0x00, 0xf0, 0x21, 0x00


	//----- nvinfo : EIATTR_KPARAM_INFO
	.align		4
.L_479:
        /*00e8*/ 	.byte	0x04, 0x17
        /*00ea*/ 	.short	(.L_481 - .L_480)
.L_480:
        /*00ec*/ 	.word	0x00000000
        /*00f0*/ 	.short	0x0008
        /*00f2*/ 	.short	0x0040
        /*00f4*/ 	.byte	0x00, 0xf0, 0x21, 0x00


	//----- nvinfo : EIATTR_KPARAM_INFO
	.align		4
.L_481:
        /*00f8*/ 	.byte	0x04, 0x17
        /*00fa*/ 	.short	(.L_483 - .L_482)
.L_482:
        /*00fc*/ 	.word	0x00000000
        /*0100*/ 	.short	0x0007
        /*0102*/ 	.short	0x0038
        /*0104*/ 	.byte	0x00, 0xf5, 0x21, 0x00


	//----- nvinfo : EIATTR_KPARAM_INFO
	.align		4
.L_483:
        /*0108*/ 	.byte	0x04, 0x17
        /*010a*/ 	.short	(.L_485 - .L_484)
.L_484:
        /*010c*/ 	.word	0x00000000
        /*0110*/ 	.short	0x0006
        /*0112*/ 	.short	0x0030
        /*0114*/ 	.byte	0x00, 0xf5, 0x21, 0x00


	//----- nvinfo : EIATTR_KPARAM_INFO
	.align		4
.L_485:
        /*0118*/ 	.byte	0x04, 0x17
        /*011a*/ 	.short	(.L_487 - .L_486)
.L_486:
        /*011c*/ 	.word	0x00000000
        /*0120*/ 	.short	0x0005
        /*0122*/ 	.short	0x0028
        /*0124*/ 	.byte	0x00, 0xf5, 0x21, 0x00


	//----- nvinfo : EIATTR_KPARAM_INFO
	.align		4
.L_487:
        /*0128*/ 	.byte	0x04, 0x17
        /*012a*/ 	.short	(.L_489 - .L_488)
.L_488:
        /*012c*/ 	.word	0x00000000
        /*0130*/ 	.short	0x0004
        /*0132*/ 	.short	0x0020
        /*0134*/ 	.byte	0x00, 0xf5, 0x21, 0x00


	//----- nvinfo : EIATTR_KPARAM_INFO
	.align		4
.L_489:
        /*0138*/ 	.byte	0x04, 0x17
        /*013a*/ 	.short	(.L_491 - .L_490)
.L_490:
        /*013c*/ 	.word	0x00000000
        /*0140*/ 	.short	0x0003
        /*0142*/ 	.short	0x0018
        /*0144*/ 	.byte	0x00, 0xf5, 0x21, 0x00


	//----- nvinfo : EIATTR_KPARAM_INFO
	.align		4
.L_491:
        /*0148*/ 	.byte	0x04, 0x17
        /*014a*/ 	.short	(.L_493 - .L_492)
.L_492:
        /*014c*/ 	.word	0x00000000
        /*0150*/ 	.short	0x0002
        /*0152*/ 	.short	0x0010
        /*0154*/ 	.byte	0x00, 0xf5, 0x21, 0x00


	//----- nvinfo : EIATTR_KPARAM_INFO
	.align		4
.L_493:
        /*0158*/ 	.byte	0x04, 0x17
        /*015a*/ 	.short	(.L_495 - .L_494)
.L_494:
        /*015c*/ 	.word	0x00000000
        /*0160*/ 	.short	0x0001
        /*0162*/ 	.short	0x0008
        /*0164*/ 	.byte	0x00, 0xf5, 0x21, 0x00


	//----- nvinfo : EIATTR_KPARAM_INFO
	.align		4
.L_495:
        /*0168*/ 	.byte	0x04, 0x17
        /*016a*/ 	.short	(.L_497 - .L_496)
.L_496:
        /*016c*/ 	.word	0x00000000
        /*0170*/ 	.short	0x0000
        /*0172*/ 	.short	0x0000
        /*0174*/ 	.byte	0x00, 0xf5, 0x21, 0x00


	//----- nvinfo : EIATTR_SPARSE_MMA_MASK
	.align		4
.L_497:
        /*0178*/ 	.byte	0x03, 0x50
        /*017a*/ 	.short	0x0000


	//----- nvinfo : EIATTR_MAXREG_COUNT
	.align		4
        /*017c*/ 	.byte	0x03, 0x1b
        /*017e*/ 	.short	0x00ff


	//----- nvinfo : EIATTR_ANNOTATIONS
	.align		4
        /*0180*/ 	.byte	0x04, 0x55
        /*0182*/ 	.short	(.L_499 - .L_498)


	//   ....[0]....
.L_498:
        /* <DEDUP_REMOVED lines=73> */


	//----- nvinfo : EIATTR_MERCURY_ISA_VERSION
	.align		4
.L_499:
        /*0604*/ 	.byte	0x03, 0x5f
        /*0606*/ 	.short	0x0101


	//----- nvinfo : EIATTR_VRC_CTA_INIT_COUNT
	.align		4
        /*0608*/ 	.byte	0x02, 0x4a
	.zero		1
	.zero		1


	//----- nvinfo : EIATTR_EXIT_INSTR_OFFSETS
	.align		4
        /*060c*/ 	.byte	0x04, 0x1c
        /*060e*/ 	.short	(.L_501 - .L_500)


	//   ....[0]....
.L_500:
        /*0610*/ 	.word	0x00000040


	//   ....[1]....
        /*0614*/ 	.word	0x00008150


	//----- nvinfo : EIATTR_CRS_STACK_SIZE
	.align		4
.L_501:
        /*0618*/ 	.byte	0x04, 0x1e
        /*061a*/ 	.short	(.L_503 - .L_502)
.L_502:
        /*061c*/ 	.word	0x00000000


	//----- nvinfo : EIATTR_CBANK_PARAM_SIZE
	.align		4
.L_503:
        /*0620*/ 	.byte	0x03, 0x19
        /*0622*/ 	.short	0x00a4


	//----- nvinfo : EIATTR_PARAM_CBANK
	.align		4
        /*0624*/ 	.byte	0x04, 0x0a
        /*0626*/ 	.short	(.L_505 - .L_504)
	.align		4
.L_504:
        /*0628*/ 	.word	index@(.nv.constant0._Z36dvc_ScaLBL_D3Q19_AAeven_FreeLeeModelPiPdS0_S0_S0_S0_S0_S0_ddddddddddiiiii)
        /*062c*/ 	.short	0x0380
        /*062e*/ 	.short	0x00a4


	//----- nvinfo : EIATTR_SW_WAR
	.align		4
.L_505:
        /*0630*/ 	.byte	0x04, 0x36
        /*0632*/ 	.short	(.L_507 - .L_506)
.L_506:
        /*0634*/ 	.word	0x00000008
.L_507:


//--------------------- .nv.info._Z35dvc_ScaLBL_D3Q19_AAodd_FreeLeeModelPiS_PdS0_S0_S0_S0_S0_S0_ddddddddddiiiii --------------------------
	.section	.nv.info._Z35dvc_ScaLBL_D3Q19_AAodd_FreeLeeModelPiS_PdS0_S0_S0_S0_S0_S0_ddddddddddiiiii,"",@"SHT_CUDA_INFO"
	.sectionflags	@""
	.align	4


	//----- nvinfo : EIATTR_CUDA_API_VERSION
	.align		4
        /*0000*/ 	.byte	0x04, 0x37
        /*0002*/ 	.short	(.L_509 - .L_508)
.L_508:
        /*0004*/ 	.word	0x00000082


	//----- nvinfo : EIATTR_KPARAM_INFO
	.align		4
.L_509:
        /*0008*/ 	.byte	0x04, 0x17
        /*000a*/ 	.short	(.L_511 - .L_510)
.L_510:
        /*000c*/ 	.word	0x00000000
        /*0010*/ 	.short	0x0017
        /*0012*/ 	.short	0x00a8
        /*0014*/ 	.byte	0x00, 0xf0, 0x11, 0x00


	//----- nvinfo : EIATTR_KPARAM_INFO
	.align		4
.L_511:
        /*0018*/ 	.byte	0x04, 0x17
        /*001a*/ 	.short	(.L_513 - .L_512)
.L_512:
        /*001c*/ 	.word	0x00000000
        /*0020*/ 	.short	0x0016
        /*0022*/ 	.short	0x00a4
        /*0024*/ 	.byte	0x00, 0xf0, 0x11, 0x00


	//----- nvinfo : EIATTR_KPARAM_INFO
	.align		4
.L_513:
        /*0028*/ 	.byte	0x04, 0x17
        /*002a*/ 	.short	(.L_515 - .L_514)
.L_514:
        /*002c*/ 	.word	0x00000000
        /*0030*/ 	.short	0x0015
        /*0032*/ 	.short	0x00a0
        /*0034*/ 	.byte	0x00, 0xf0, 0x11, 0x00


	//----- nvinfo : EIATTR_KPARAM_INFO
	.align		4
.L_515:
        /*0038*/ 	.byte	0x04, 0x17
        /*003a*/ 	.short	(.L_517 - .L_516)
.L_516:
        /*003c*/ 	.word	0x00000000
        /*0040*/ 	.short	0x0014
        /*0042*/ 	.short	0x009c
        /*0044*/ 	.byte	0x00, 0xf0, 0x11, 0x00


	//----- nvinfo : EIATTR_KPARAM_INFO
	.align		4
.L_517:
        /*0048*/ 	.byte	0x04, 0x17
        /*004a*/ 	.short	(.L_519 - .L_518)
.L_518:
        /*004c*/ 	.word	0x00000000
        /*0050*/ 	.short	0x0013
        /*0052*/ 	.short	0x0098
        /*0054*/ 	.byte	0x00, 0xf0, 0x11, 0x00


	//----- nvinfo : EIATTR_KPARAM_INFO
	.align		4
.L_519:
        /*0058*/ 	.byte	0x04, 0x17
        /*005a*/ 	.short	(.L_521 - .L_520)
.L_520:
        /*005c*/ 	.word	0x00000000
        /*0060*/ 	.short	0x0012
        /*0062*/ 	.short	0x0090
        /*0064*/ 	.byte	0x00, 0xf0, 0x21, 0x00


	//----- nvinfo : EIATTR_KPARAM_INFO
	.align		4
.L_521:
        /*0068*/ 	.byte	0x04, 0x17
        /*006a*/ 	.short	(.L_523 - .L_522)
.L_522:
        /*006c*/ 	.word	0x00000000
        /*0070*/ 	.short	0x0011
        /*0072*/ 	.short	0x0088
        /*0074*/ 	.byte	0x00, 0xf0, 0x21, 0x00


	//----- nvinfo : EIATTR_KPARAM_INFO
	.align		4
.L_523:
        /*0078*/ 	.byte	0x04, 0x17
        /*007a*/ 	.short	(.L_525 - .L_524)
.L_524:
        /*007c*/ 	.word	0x00000000
        /*0080*/ 	.short	0x0010
        /*0082*/ 	.short	0x0080
        /*0084*/ 	.byte	0x00, 0xf0, 0x21, 0x00


	//----- nvinfo : EIATTR_KPARAM_INFO
	.align		4
.L_525:
        /*0088*/ 	.byte	0x04, 0x17
        /*008a*/ 	.short	(.L_527 - .L_526)
.L_526:
        /*008c*/ 	.word	0x00000000
        /*0090*/ 	.short	0x000f
        /*0092*/ 	.short	0x0078
        /*0094*/ 	.byte	0x00, 0xf0, 0x21, 0x00


	//----- nvinfo : EIATTR_KPARAM_INFO
	.align		4
.L_527:
        /*0098*/ 	.byte	0x04, 0x17
        /*009a*/ 	.short	(.L_529 - .L_528)
.L_528:
        /*009c*/ 	.word	0x00000000
        /*00a0*/ 	.short	0x000e
        /*00a2*/ 	.short	0x0070
        /*00a4*/ 	.byte	0x00, 0xf0, 0x21, 0x00


	//----- nvinfo : EIATTR_KPARAM_INFO
	.align		4
.L_529:
        /*00a8*/ 	.byte	0x04, 0x17
        /*00aa*/ 	.short	(.L_531 - .L_530)
.L_530:
        /*00ac*/ 	.word	0x00000000
        /*00b0*/ 	.short	0x000d
        /*00b2*/ 	.short	0x0068
        /*00b4*/ 	.byte	0x00, 0xf0, 0x21, 0x00


	//----- nvinfo : EIATTR_KPARAM_INFO
	.align		4
.L_531:
        /*00b8*/ 	.byte	0x04, 0x17
        /*00ba*/ 	.short	(.L_533 - .L_532)
.L_532:
        /*00bc*/ 	.word	0x00000000
        /*00c0*/ 	.short	0x000c
        /*00c2*/ 	.short	0x0060
        /*00c4*/ 	.byte	0x00, 0xf0, 0x21, 0x00


	//----- nvinfo : EIATTR_KPARAM_INFO
	.align		4
.L_533:
        /*00c8*/ 	.byte	0x04, 0x17
        /*00ca*/ 	.short	(.L_535 - .L_534)
.L_534:
        /*00cc*/ 	.word	0x00000000
        /*00d0*/ 	.short	0x000b
        /*00d2*/ 	.short	0x0058
        /*00d4*/ 	.byte	0x00, 0xf0, 0x21, 0x00


	//----- nvinfo : EIATTR_KPARAM_INFO
	.align		4
.L_535:
        /*00d8*/ 	.byte	0x04, 0x17
        /*00da*/ 	.short	(.L_537 - .L_536)
.L_536:
        /*00dc*/ 	.word	0x00000000
        /*00e0*/ 	.short	0x000a
        /*00e2*/ 	.short	0x0050
        /*00e4*/ 	.byte	0x00, 0xf0, 0x21, 0x00


	//----- nvinfo : EIATTR_KPARAM_INFO
	.align		4
.L_537:
        /*00e8*/ 	.byte	0x04, 0x17
        /*00ea*/ 	.short	(.L_539 - .L_538)
.L_538:
        /*00ec*/ 	.word	0x00000000
        /*00f0*/ 	.short	0x0009
        /*00f2*/ 	.short	0x0048
        /*00f4*/ 	.byte	0x00, 0xf0, 0x21, 0x00


	//----- nvinfo : EIATTR_KPARAM_INFO
	.align		4
.L_539:
        /*00f8*/ 	.byte	0x04, 0x17
        /*00fa*/ 	.short	(.L_541 - .L_540)
.L_540:
        /*00fc*/ 	.word	0x00000000
        /*0100*/ 	.short	0x0008
        /*0102*/ 	.short	0x0040
        /*0104*/ 	.byte	0x00, 0xf5, 0x21, 0x00


	//----- nvinfo : EIATTR_KPARAM_INFO
	.align		4
.L_541:
        /*0108*/ 	.byte	0x04, 0x17
        /*010a*/ 	.short	(.L_543 - .L_542)
.L_542:
        /*010c*/ 	.word	0x00000000
        /*0110*/ 	.short	0x0007
        /*0112*/ 	.short	0x0038
        /*0114*/ 	.byte	0x00, 0xf5, 0x21, 0x00


	//----- nvinfo : EIATTR_KPARAM_INFO
	.align		4
.L_543:
        /*0118*/ 	.byte	0x04, 0x17
        /*011a*/ 	.short	(.L_545 - .L_544)
.L_544:
        /*011c*/ 	.word	0x00000000
        /*0120*/ 	.short	0x0006
        /*0122*/ 	.short	0x0030
        /*0124*/ 	.byte	0x00, 0xf5, 0x21, 0x00


	//----- nvinfo : EIATTR_KPARAM_INFO
	.align		4
.L_545:
        /*0128*/ 	.byte	0x04, 0x17
        /*012a*/ 	.short	(.L_547 - .L_546)
.L_546:
        /*012c*/ 	.word	0x00000000
        /*0130*/ 	.short	0x0005
        /*0132*/ 	.short	0x0028
        /*0134*/ 	.byte	0x00, 0xf5, 0x21, 0x00


	//----- nvinfo : EIATTR_KPARAM_INFO
	.align		4
.L_547:
        /*0138*/ 	.byte	0x04, 0x17
        /*013a*/ 	.short	(.L_549 - .L_548)
.L_548:
        /*013c*/ 	.word	0x00000000
        /*0140*/ 	.short	0x0004
        /*0142*/ 	.short	0x0020
        /*0144*/ 	.byte	0x00, 0xf5, 0x21, 0x00


	//----- nvinfo : EIATTR_KPARAM_INFO
	.align		4
.L_549:
        /*0148*/ 	.byte	0x04, 0x17
        /*014a*/ 	.short	(.L_551 - .L_550)
.L_550:
        /*014c*/ 	.word	0x00000000
        /*0150*/ 	.short	0x0003
        /*0152*/ 	.short	0x0018
        /*0154*/ 	.byte	0x00, 0xf5, 0x21, 0x00


	//----- nvinfo : EIATTR_KPARAM_INFO
	.align		4
.L_551:
        /*0158*/ 	.byte	0x04, 0x17
        /*015a*/ 	.short	(.L_553 - .L_552)
.L_552:
        /*015c*/ 	.word	0x00000000
        /*0160*/ 	.short	0x0002
        /*0162*/ 	.short	0x0010
        /*0164*/ 	.byte	0x00, 0xf5, 0x21, 0x00


	//----- nvinfo : EIATTR_KPARAM_INFO
	.align		4
.L_553:
        /*0168*/ 	.byte	0x04, 0x17
        /*016a*/ 	.short	(.L_555 - .L_554)
.L_554:
        /*016c*/ 	.word	0x00000000
        /*0170*/ 	.short	0x0001
        /*0172*/ 	.short	0x0008
        /*0174*/ 	.byte	0x00, 0xf5, 0x21, 0x00


	//----- nvinfo : EIATTR_KPARAM_INFO
	.align		4
.L_555:
        /*0178*/ 	.byte	0x04, 0x17
        /*017a*/ 	.short	(.L_557 - .L_556)
.L_556:
        /*017c*/ 	.word	0x00000000
        /*0180*/ 	.short	0x0000
        /*0182*/ 	.short	0x0000
        /*0184*/ 	.byte	0x00, 0xf5, 0x21, 0x00


	//----- nvinfo : EIATTR_SPARSE_MMA_MASK
	.align		4
.L_557:
        /*0188*/ 	.byte	0x03, 0x50
        /*018a*/ 	.short	0x0000


	//----- nvinfo : EIATTR_MAXREG_COUNT
	.align		4
        /*018c*/ 	.byte	0x03, 0x1b
        /*018e*/ 	.short	0x00ff


	//----- nvinfo : EIATTR_ANNOTATIONS
	.align		4
        /*0190*/ 	.byte	0x04, 0x55
        /*0192*/ 	.short	(.L_559 - .L_558)


	//   ....[0]....
.L_558:
        /* <DEDUP_REMOVED lines=56> */


	//----- nvinfo : EIATTR_MERCURY_ISA_VERSION
	.align		4
.L_559:
        /*0504*/ 	.byte	0x03, 0x5f
        /*0506*/ 	.short	0x0101


	//----- nvinfo : EIATTR_VRC_CTA_INIT_COUNT
	.align		4
        /*0508*/ 	.byte	0x02, 0x4a
	.zero		1
	.zero		1


	//----- nvinfo : EIATTR_EXIT_INSTR_OFFSETS
	.align		4
        /*050c*/ 	.byte	0x04, 0x1c
        /*050e*/ 	.short	(.L_561 - .L_560)


	//   ....[0]....
.L_560:
        /*0510*/ 	.word	0x00000040


	//   ....[1]....
        /*0514*/ 	.word	0x00007f80


	//----- nvinfo : EIATTR_CRS_STACK_SIZE
	.align		4
.L_561:
        /*0518*/ 	.byte	0x04, 0x1e
        /*051a*/ 	.short	(.L_563 - .L_562)
.L_562:
        /*051c*/ 	.word	0x00000000


	//----- nvinfo : EIATTR_CBANK_PARAM_SIZE
	.align		4
.L_563:
        /*0520*/ 	.byte	0x03, 0x19
        /*0522*/ 	.short	0x00ac


	//----- nvinfo : EIATTR_PARAM_CBANK
	.align		4
        /*0524*/ 	.byte	0x04, 0x0a
        /*0526*/ 	.short	(.L_565 - .L_564)
	.align		4
.L_564:
        /*0528*/ 	.word	index@(.nv.constant0._Z35dvc_ScaLBL_D3Q19_AAodd_FreeLeeModelPiS_PdS0_S0_S0_S0_S0_S0_ddddddddddiiiii)
        /*052c*/ 	.short	0x0380
        /*052e*/ 	.short	0x00ac


	//----- nvinfo : EIATTR_SW_WAR
	.align		4
.L_565:
        /*0530*/ 	.byte	0x04, 0x36
        /*0532*/ 	.short	(.L_567 - .L_566)
.L_566:
        /*0534*/ 	.word	0x00000008
.L_567:


//--------------------- .nv.info._Z33dvc_ScaLBL_D3Q7_ComputePhaseFieldPiPdS0_S0_ddiii --------------------------
	.section	.nv.info._Z33dvc_ScaLBL_D3Q7_ComputePhaseFieldPiPdS0_S0_ddiii,"",@"SHT_CUDA_INFO"
	.sectionflags	@""
	.align	4


	//----- nvinfo : EIATTR_CUDA_API_VERSION
	.align		4
        /*0000*/ 	.byte	0x04, 0x37
        /*0002*/ 	.short	(.L_569 - .L_568)
.L_568:
        /*0004*/ 	.word	0x00000082


	//----- nvinfo : EIATTR_KPARAM_INFO
	.align		4
.L_569:
        /*0008*/ 	.byte	0x04, 0x17
        /*000a*/ 	.short	(.L_571 - .L_570)
.L_570:
        /*000c*/ 	.word	0x00000000
        /*0010*/ 	.short	0x0008
        /*0012*/ 	.short	0x0038
        /*0014*/ 	.byte	0x00, 0xf0, 0x11, 0x00


	//----- nvinfo : EIATTR_KPARAM_INFO
	.align		4
.L_571:
        /*0018*/ 	.byte	0x04, 0x17
        /*001a*/ 	.short	(.L_573 - .L_572)
.L_572:
        /*001c*/ 	.word	0x00000000
        /*0020*/ 	.short	0x0007
        /*0022*/ 	.short	0x0034
        /*0024*/ 	.byte	0x00, 0xf0, 0x11, 0x00


	//----- nvinfo : EIATTR_KPARAM_INFO
	.align		4
.L_573:
        /*0028*/ 	.byte	0x04, 0x17
        /*002a*/ 	.short	(.L_575 - .L_574)
.L_574:
        /*002c*/ 	.word	0x00000000
        /*0030*/ 	.short	0x0006
        /*0032*/ 	.short	0x0030
        /*0034*/ 	.byte	0x00, 0xf0, 0x11, 0x00


	//----- nvinfo : EIATTR_KPARAM_INFO
	.align		4
.L_575:
        /*0038*/ 	.byte	0x04, 0x17
        /*003a*/ 	.short	(.L_577 - .L_576)
.L_576:
        /*003c*/ 	.word	0x00000000
        /*0040*/ 	.short	0x0005
        /*0042*/ 	.short	0x0028
        /*0044*/ 	.byte	0x00, 0xf0, 0x21, 0x00


	//----- nvinfo : EIATTR_KPARAM_INFO
	.align		4
.L_577:
        /*0048*/ 	.byte	0x04, 0x17
        /*004a*/ 	.short	(.L_579 - .L_578)
.L_578:
        /*004c*/ 	.word	0x00000000
        /*0050*/ 	.short	0x0004
        /*0052*/ 	.short	0x0020
        /*0054*/ 	.byte	0x00, 0xf0, 0x21, 0x00


	//----- nvinfo : EIATTR_KPARAM_INFO
	.align		4
.L_579:
        /*0058*/ 	.byte	0x04, 0x17
        /*005a*/ 	.short	(.L_581 - .L_580)
.L_580:
        /*005c*/ 	.word	0x00000000
        /*0060*/ 	.short	0x0003
        /*0062*/ 	.short	0x0018
        /*0064*/ 	.byte	0x00, 0xf5, 0x21, 0x00


	//----- nvinfo : EIATTR_KPARAM_INFO
	.align		4
.L_581:
        /*0068*/ 	.byte	0x04, 0x17
        /*006a*/ 	.short	(.L_583 - .L_582)
.L_582:
        /*006c*/ 	.word	0x00000000
        /*0070*/ 	.short	0x0002
        /*0072*/ 	.short	0x0010
        /*0074*/ 	.byte	0x00, 0xf5, 0x21, 0x00


	//----- nvinfo : EIATTR_KPARAM_INFO
	.align		4
.L_583:
        /*0078*/ 	.byte	0x04, 0x17
        /*007a*/ 	.short	(.L_585 - .L_584)
.L_584:
        /*007c*/ 	.word	0x00000000
        /*0080*/ 	.short	0x0001
        /*0082*/ 	.short	0x0008
        /*0084*/ 	.byte	0x00, 0xf5, 0x21, 0x00


	//----- nvinfo : EIATTR_KPARAM_INFO
	.align		4
.L_585:
        /*0088*/ 	.byte	0x04, 0x17
        /*008a*/ 	.short	(.L_587 - .L_586)
.L_586:
        /*008c*/ 	.word	0x00000000
        /*0090*/ 	.short	0x0000
        /*0092*/ 	.short	0x0000
        /*0094*/ 	.byte	0x00, 0xf5, 0x21, 0x00


	//----- nvinfo : EIATTR_SPARSE_MMA_MASK
	.align		4
.L_587:
        /*0098*/ 	.byte	0x03, 0x50
        /*009a*/ 	.short	0x0000


	//----- nvinfo : EIATTR_MAXREG_COUNT
	.align		4
        /*009c*/ 	.byte	0x03, 0x1b
        /*009e*/ 	.short	0x00ff


	//----- nvinfo : EIATTR_MERCURY_ISA_VERSION
	.align		4
        /*00a0*/ 	.byte	0x03, 0x5f
        /*00a2*/ 	.short	0x0101


	//----- nvinfo : EIATTR_VRC_CTA_INIT_COUNT
	.align		4
        /*00a4*/ 	.byte	0x02, 0x4a
	.zero		1
	.zero		1


	//----- nvinfo : EIATTR_EXIT_INSTR_OFFSETS
	.align		4
        /*00a8*/ 	.byte	0x04, 0x1c
        /*00aa*/ 	.short	(.L_589 - .L_588)


	//   ....[0]....
.L_588:
        /*00ac*/ 	.word	0x00000030


	//   ....[1]....
        /*00b0*/ 	.word	0x00000c30


	//   ....[2]....
        /*00b4*/ 	.word	0x000011e0


	//   ....[3]....
        /*00b8*/ 	.word	0x00001260


	//   ....[4]....
        /*00bc*/ 	.word	0x000014a0


	//----- nvinfo : EIATTR_CRS_STACK_SIZE
	.align		4
.L_589:
        /*00c0*/ 	.byte	0x04, 0x1e
        /*00c2*/ 	.short	(.L_591 - .L_590)
.L_590:
        /*00c4*/ 	.word	0x00000000


	//----- nvinfo : EIATTR_CBANK_PARAM_SIZE
	.align		4
.L_591:
        /*00c8*/ 	.byte	0x03, 0x19
        /*00ca*/ 	.short	0x003c


	//----- nvinfo : EIATTR_PARAM_CBANK
	.align		4
        /*00cc*/ 	.byte	0x04, 0x0a
        /*00ce*/ 	.short	(.L_593 - .L_592)
	.align		4
.L_592:
        /*00d0*/ 	.word	index@(.nv.constant0._Z33dvc_ScaLBL_D3Q7_ComputePhaseFieldPiPdS0_S0_ddiii)
        /*00d4*/ 	.short	0x0380
        /*00d6*/ 	.short	0x003c


	//----- nvinfo : EIATTR_SW_WAR
	.align		4
.L_593:
        /*00d8*/ 	.byte	0x04, 0x36
        /*00da*/ 	.short	(.L_595 - .L_594)
.L_594:
        /*00dc*/ 	.word	0x00000008
.L_595:


//--------------------- .nv.info._Z41dvc_ScaLBL_D3Q7_AAeven_FreeLee_PhaseFieldPiPdS0_S0_S0_S0_ddddiii --------------------------
	.section	.nv.info._Z41dvc_ScaLBL_D3Q7_AAeven_FreeLee_PhaseFieldPiPdS0_S0_S0_S0_ddddiii,"",@"SHT_CUDA_INFO"
	.sectionflags	@""
	.align	4


	//----- nvinfo : EIATTR_CUDA_API_VERSION
	.align		4
        /*0000*/ 	.byte	0x04, 0x37
        /*0002*/ 	.short	(.L_597 - .L_596)
.L_596:
        /*0004*/ 	.word	0x00000082


	//----- nvinfo : EIATTR_KPARAM_INFO
	.align		4
.L_597:
        /*0008*/ 	.byte	0x04, 0x17
        /*000a*/ 	.short	(.L_599 - .L_598)
.L_598:
        /*000c*/ 	.word	0x00000000
        /*0010*/ 	.short	0x000c
        /*0012*/ 	.short	0x0058
        /*0014*/ 	.byte	0x00, 0xf0, 0x11, 0x00


	//----- nvinfo : EIATTR_KPARAM_INFO
	.align		4
.L_599:
        /*0018*/ 	.byte	0x04, 0x17
        /*001a*/ 	.short	(.L_601 - .L_600)
.L_600:
        /*001c*/ 	.word	0x00000000
        /*0020*/ 	.short	0x000b
        /*0022*/ 	.short	0x0054
        /*0024*/ 	.byte	0x00, 0xf0, 0x11, 0x00


	//----- nvinfo : EIATTR_KPARAM_INFO
	.align		4
.L_601:
        /*0028*/ 	.byte	0x04, 0x17
        /*002a*/ 	.short	(.L_603 - .L_602)
.L_602:
        /*002c*/ 	.word	0x00000000
        /*0030*/ 	.short	0x000a
        /*0032*/ 	.short	0x0050
        /*0034*/ 	.byte	0x00, 0xf0, 0x11, 0x00


	//----- nvinfo : EIATTR_KPARAM_INFO
	.align		4
.L_603:
        /*0038*/ 	.byte	0x04, 0x17
        /*003a*/ 	.short	(.L_605 - .L_604)
.L_604:
        /*003c*/ 	.word	0x00000000
        /*0040*/ 	.short	0x0009
        /*0042*/ 	.short	0x0048
        /*0044*/ 	.byte	0x00, 0xf0, 0x21, 0x00


	//----- nvinfo : EIATTR_KPARAM_INFO
	.align		4
.L_605:
        /*0048*/ 	.byte	0x04, 0x17
        /*004a*/ 	.short	(.L_607 - .L_606)
.L_606:
        /*004c*/ 	.word	0x00000000
        /*0050*/ 	.short	0x0008
        /*0052*/ 	.short	0x0040
        /*0054*/ 	.byte	0x00, 0xf0, 0x21, 0x00


	//----- nvinfo : EIATTR_KPARAM_INFO
	.align		4
.L_607:
        /*0058*/ 	.byte	0x04, 0x17
        /*005a*/ 	.short	(.L_609 - .L_608)
.L_608:
        /*005c*/ 	.word	0x00000000
        /*0060*/ 	.short	0x0007
        /*0062*/ 	.short	0x0038
        /*0064*/ 	.byte	0x00, 0xf0, 0x21, 0x00


	//----- nvinfo : EIATTR_KPARAM_INFO
	.align		4
.L_609:
        /*0068*/ 	.byte	0x04, 0x17
        /*006a*/ 	.short	(.L_611 - .L_610)
.L_610:
        /*006c*/ 	.word	0x00000000
        /*0070*/ 	.short	0x0006
        /*0072*/ 	.short	0x0030
        /*0074*/ 	.byte	0x00, 0xf0, 0x21, 0x00


	//----- nvinfo : EIATTR_KPARAM_INFO
	.align		4
.L_611:
        /*0078*/ 	.byte	0x04, 0x17
        /*007a*/ 	.short	(.L_613 - .L_612)
.L_612:
        /*007c*/ 	.word	0x00000000
        /*0080*/ 	.short	0x0005
        /*0082*/ 	.short	0x0028
        /*0084*/ 	.byte	0x00, 0xf5, 0x21, 0x00


	//----- nvinfo : EIATTR_KPARAM_INFO
	.align		4
.L_613:
        /*0088*/ 	.byte	0x04, 0x17
        /*008a*/ 	.short	(.L_615 - .L_614)
.L_614:
        /*008c*/ 	.word	0x00000000
        /*0090*/ 	.short	0x0004
        /*0092*/ 	.short	0x0020
        /*0094*/ 	.byte	0x00, 0xf5, 0x21, 0x00


	//----- nvinfo : EIATTR_KPARAM_INFO
	.align		4
.L_615:
        /*0098*/ 	.byte	0x04, 0x17
        /*009a*/ 	.short	(.L_617 - .L_616)
.L_616:
        /*009c*/ 	.word	0x00000000
        /*00a0*/ 	.short	0x0003
        /*00a2*/ 	.short	0x0018
        /*00a4*/ 	.byte	0x00, 0xf5, 0x21, 0x00


	//----- nvinfo : EIATTR_KPARAM_INFO
	.align		4
.L_617:
        /*00a8*/ 	.byte	0x04, 0x17
        /*00aa*/ 	.short	(.L_619 - .L_618)
.L_618:
        /*00ac*/ 	.word	0x00000000
        /*00b0*/ 	.short	0x0002
        /*00b2*/ 	.short	0x0010
        /*00b4*/ 	.byte	0x00, 0xf5, 0x21, 0x00


	//----- nvinfo : EIATTR_KPARAM_INFO
	.align		4
.L_619:
        /*00b8*/ 	.byte	0x04, 0x17
        /*00ba*/ 	.short	(.L_621 - .L_620)
.L_620:
        /*00bc*/ 	.word	0x00000000
        /*00c0*/ 	.short	0x0001
        /*00c2*/ 	.short	0x0008
        /*00c4*/ 	.byte	0x00, 0xf5, 0x21, 0x00


	//----- nvinfo : EIATTR_KPARAM_INFO
	.align		4
.L_621:
        /*00c8*/ 	.byte	0x04, 0x17
        /*00ca*/ 	.short	(.L_623 - .L_622)
.L_622:
        /*00cc*/ 	.word	0x00000000
        /*00d0*/ 	.short	0x0000
        /*00d2*/ 	.short	0x0000
        /*00d4*/ 	.byte	0x00, 0xf5, 0x21, 0x00


	//----- nvinfo : EIATTR_SPARSE_MMA_MASK
	.align		4
.L_623:
        /*00d8*/ 	.byte	0x03, 0x50
        /*00da*/ 	.short	0x0000


	//----- nvinfo : EIATTR_MAXREG_COUNT
	.align		4
        /*00dc*/ 	.byte	0x03, 0x1b
        /*00de*/ 	.short	0x00ff


	//----- nvinfo : EIATTR_MERCURY_ISA_VERSION
	.align		4
        /*00e0*/ 	.byte	0x03, 0x5f
        /*00e2*/ 	.short	0x0101


	//----- nvinfo : EIATTR_VRC_CTA_INIT_COUNT
	.align		4
        /*00e4*/ 	.byte	0x02, 0x4a
	.zero		1
	.zero		1


	//----- nvinfo : EIATTR_EXIT_INSTR_OFFSETS
	.align		4
        /*00e8*/ 	.byte	0x04, 0x1c
        /*00ea*/ 	.short	(.L_625 - .L_624)


	//   ....[0]....
.L_624:
        /*00ec*/ 	.word	0x00000030


	//   ....[1]....
        /*00f0*/ 	.word	0x00001a00


	//----- nvinfo : EIATTR_CRS_STACK_SIZE
	.align		4
.L_625:
        /*00f4*/ 	.byte	0x04, 0x1e
        /*00f6*/ 	.short	(.L_627 - .L_626)
.L_626:
        /*00f8*/ 	.word	0x00000000


	//----- nvinfo : EIATTR_CBANK_PARAM_SIZE
	.align		4
.L_627:
        /*00fc*/ 	.byte	0x03, 0x19
        /*00fe*/ 	.short	0x005c


	//----- nvinfo : EIATTR_PARAM_CBANK
	.align		4
        /*0100*/ 	.byte	0x04, 0x0a
        /*0102*/ 	.short	(.L_629 - .L_628)
	.align		4
.L_628:
        /*0104*/ 	.word	index@(.nv.constant0._Z41dvc_ScaLBL_D3Q7_AAeven_FreeLee_PhaseFieldPiPdS0_S0_S0_S0_ddddiii)
        /*0108*/ 	.short	0x0380
        /*010a*/ 	.short	0x005c


	//----- nvinfo : EIATTR_SW_WAR
	.align		4
.L_629:
        /*010c*/ 	.byte	0x04, 0x36
        /*010e*/ 	.short	(.L_631 - .L_630)
.L_630:
        /*0110*/ 	.word	0x00000008
.L_631:


//--------------------- .nv.info._Z40dvc_ScaLBL_D3Q7_AAodd_FreeLee_PhaseFieldPiS_PdS0_S0_S0_S0_ddddiii --------------------------
	.section	.nv.info._Z40dvc_ScaLBL_D3Q7_AAodd_FreeLee_PhaseFieldPiS_PdS0_S0_S0_S0_ddddiii,"",@"SHT_CUDA_INFO"
	.sectionflags	@""
	.align	4


	//----- nvinfo : EIATTR_CUDA_API_VERSION
	.align		4
        /*0000*/ 	.byte	0x04, 0x37
        /*0002*/ 	.short	(.L_633 - .L_632)
.L_632:
        /*0004*/ 	.word	0x00000082


	//----- nvinfo : EIATTR_KPARAM_INFO
	.align		4
.L_633:
        /*0008*/ 	.byte	0x04, 0x17
        /*000a*/ 	.short	(.L_635 - .L_634)
.L_634:
        /*000c*/ 	.word	0x00000000
        /*0010*/ 	.short	0x000d
        /*0012*/ 	.short	0x0060
        /*0014*/ 	.byte	0x00, 0xf0, 0x11, 0x00


	//----- nvinfo : EIATTR_KPARAM_INFO
	.align		4
.L_635:
        /*0018*/ 	.byte	0x04, 0x17
        /*001a*/ 	.short	(.L_637 - .L_636)
.L_636:
        /*001c*/ 	.word	0x00000000
        /*0020*/ 	.short	0x000c
        /*0022*/ 	.short	0x005c
        /*0024*/ 	.byte	0x00, 0xf0, 0x11, 0x00


	//----- nvinfo : EIATTR_KPARAM_INFO
	.align		4
.L_637:
        /*0028*/ 	.byte	0x04, 0x17
        /*002a*/ 	.short	(.L_639 - .L_638)
.L_638:
        /*002c*/ 	.word	0x00000000
        /*0030*/ 	.short	0x000b
        /*0032*/ 	.short	0x0058
        /*0034*/ 	.byte	0x00, 0xf0, 0x11, 0x00


	//----- nvinfo : EIATTR_KPARAM_INFO
	.align		4
.L_639:
        /*0038*/ 	.byte	0x04, 0x17
        /*003a*/ 	.short	(.L_641 - .L_640)
.L_640:
        /*003c*/ 	.word	0x00000000
        /*0040*/ 	.short	0x000a
        /*0042*/ 	.short	0x0050
        /*0044*/ 	.byte	0x00, 0xf0, 0x21, 0x00


	//----- nvinfo : EIATTR_KPARAM_INFO
	.align		4
.L_641:
        /*0048*/ 	.byte	0x04, 0x17
        /*004a*/ 	.short	(.L_643 - .L_642)
.L_642:
        /*004c*/ 	.word	0x00000000
        /*0050*/ 	.short	0x0009
        /*0052*/ 	.short	0x0048
        /*0054*/ 	.byte	0x00, 0xf0, 0x21, 0x00


	//----- nvinfo : EIATTR_KPARAM_INFO
	.align		4
.L_643:
        /*0058*/ 	.byte	0x04, 0x17
        /*005a*/ 	.short	(.L_645 - .L_644)
.L_644:
        /*005c*/ 	.word	0x00000000
        /*0060*/ 	.short	0x0008
        /*0062*/ 	.short	0x0040
        /*0064*/ 	.byte	0x00, 0xf0, 0x21, 0x00


	//----- nvinfo : EIATTR_KPARAM_INFO
	.align		4
.L_645:
        /*0068*/ 	.byte	0x04, 0x17
        /*006a*/ 	.short	(.L_647 - .L_646)
.L_646:
        /*006c*/ 	.word	0x00000000
        /*0070*/ 	.short	0x0007
        /*0072*/ 	.short	0x0038
        /*0074*/ 	.byte	0x00, 0xf0, 0x21, 0x00


	//----- nvinfo : EIATTR_KPARAM_INFO
	.align		4
.L_647:
        /*0078*/ 	.byte	0x04, 0x17
        /*007a*/ 	.short	(.L_649 - .L_648)
.L_648:
        /*007c*/ 	.word	0x00000000
        /*0080*/ 	.short	0x0006
        /*0082*/ 	.short	0x0030
        /*0084*/ 	.byte	0x00, 0xf5, 0x21, 0x00


	//----- nvinfo : EIATTR_KPARAM_INFO
	.align		4
.L_649:
        /*0088*/ 	.byte	0x04, 0x17
        /*008a*/ 	.short	(.L_651 - .L_650)
.L_650:
        /*008c*/ 	.word	0x00000000
        /*0090*/ 	.short	0x0005
        /*0092*/ 	.short	0x0028
        /*0094*/ 	.byte	0x00, 0xf5, 0x21, 0x00


	//----- nvinfo : EIATTR_KPARAM_INFO
	.align		4
.L_651:
        /*0098*/ 	.byte	0x04, 0x17
        /*009a*/ 	.short	(.L_653 - .L_652)
.L_652:
        /*009c*/ 	.word	0x00000000
        /*00a0*/ 	.short	0x0004
        /*00a2*/ 	.short	0x0020
        /*00a4*/ 	.byte	0x00, 0xf5, 0x21, 0x00


	//----- nvinfo : EIATTR_KPARAM_INFO
	.align		4
.L_653:
        /*00a8*/ 	.byte	0x04, 0x17
        /*00aa*/ 	.short	(.L_655 - .L_654)
.L_654:
        /*00ac*/ 	.word	0x00000000
        /*00b0*/ 	.short	0x0003
        /*00b2*/ 	.short	0x0018
        /*00b4*/ 	.byte	0x00, 0xf5, 0x21, 0x00


	//----- nvinfo : EIATTR_KPARAM_INFO
	.align		4
.L_655:
        /*00b8*/ 	.byte	0x04, 0x17
        /*00ba*/ 	.short	(.L_657 - .L_656)
.L_656:
        /*00bc*/ 	.word	0x00000000
        /*00c0*/ 	.short	0x0002
        /*00c2*/ 	.short	0x0010
        /*00c4*/ 	.byte	0x00, 0xf5, 0x21, 0x00


	//----- nvinfo : EIATTR_KPARAM_INFO
	.align		4
.L_657:
        /*00c8*/ 	.byte	0x04, 0x17
        /*00ca*/ 	.short	(.L_659 - .L_658)
.L_658:
        /*00cc*/ 	.word	0x00000000
        /*00d0*/ 	.short	0x0001
        /*00d2*/ 	.short	0x0008
        /*00d4*/ 	.byte	0x00, 0xf5, 0x21, 0x00


	//----- nvinfo : EIATTR_KPARAM_INFO
	.align		4
.L_659:
        /*00d8*/ 	.byte	0x04, 0x17
        /*00da*/ 	.short	(.L_661 - .L_660)
.L_660:
        /*00dc*/ 	.word	0x00000000
        /*00e0*/ 	.short	0x0000
        /*00e2*/ 	.short	0x0000
        /*00e4*/ 	.byte	0x00, 0xf5, 0x21, 0x00


	//----- nvinfo : EIATTR_SPARSE_MMA_MASK
	.align		4
.L_661:
        /*00e8*/ 	.byte	0x03, 0x50
        /*00ea*/ 	.short	0x0000


	//----- nvinfo : EIATTR_MAXREG_COUNT
	.align		4
        /*00ec*/ 	.byte	0x03, 0x1b
        /*00ee*/ 	.short	0x00ff


	//----- nvinfo : EIATTR_MERCURY_ISA_VERSION
	.align		4
        /*00f0*/ 	.byte	0x03, 0x5f
        /*00f2*/ 	.short	0x0101


	//----- nvinfo : EIATTR_VRC_CTA_INIT_COUNT
	.align		4
        /*00f4*/ 	.byte	0x02, 0x4a
	.zero		1
	.zero		1


	//----- nvinfo : EIATTR_EXIT_INSTR_OFFSETS
	.align		4
        /*00f8*/ 	.byte	0x04, 0x1c
        /*00fa*/ 	.short	(.L_663 - .L_662)


	//   ....[0]....
.L_662:
        /*00fc*/ 	.word	0x00000030


	//   ....[1]....
        /*0100*/ 	.word	0x00001a80


	//----- nvinfo : EIATTR_CRS_STACK_SIZE
	.align		4
.L_663:
        /*0104*/ 	.byte	0x04, 0x1e
        /*0106*/ 	.short	(.L_665 - .L_664)
.L_664:
        /*0108*/ 	.word	0x00000000


	//----- nvinfo : EIATTR_CBANK_PARAM_SIZE
	.align		4
.L_665:
        /*010c*/ 	.byte	0x03, 0x19
        /*010e*/ 	.short	0x0064


	//----- nvinfo : EIATTR_PARAM_CBANK
	.align		4
        /*0110*/ 	.byte	0x04, 0x0a
        /*0112*/ 	.short	(.L_667 - .L_666)
	.align		4
.L_666:
        /*0114*/ 	.word	index@(.nv.constant0._Z40dvc_ScaLBL_D3Q7_AAodd_FreeLee_PhaseFieldPiS_PdS0_S0_S0_S0_ddddiii)
        /*0118*/ 	.short	0x0380
        /*011a*/ 	.short	0x0064


	//----- nvinfo : EIATTR_SW_WAR
	.align		4
.L_667:
        /*011c*/ 	.byte	0x04, 0x36
        /*011e*/ 	.short	(.L_669 - .L_668)
.L_668:
        /*0120*/ 	.word	0x00000008
.L_669:


//--------------------- .nv.info._Z46dvc_ScaLBL_D3Q7_AAeven_FreeLeeModel_PhaseFieldPiPdS0_S0_ddiii --------------------------
	.section	.nv.info._Z46dvc_ScaLBL_D3Q7_AAeven_FreeLeeModel_PhaseFieldPiPdS0_S0_ddiii,"",@"SHT_CUDA_INFO"
	.sectionflags	@""
	.align	4


	//----- nvinfo : EIATTR_CUDA_API_VERSION
	.align		4
        /*0000*/ 	.byte	0x04, 0x37
        /*0002*/ 	.short	(.L_671 - .L_670)
.L_670:
        /*0004*/ 	.word	0x00000082


	//----- nvinfo : EIATTR_KPARAM_INFO
	.align		4
.L_671:
        /*0008*/ 	.byte	0x04, 0x17
        /*000a*/ 	.short	(.L_673 - .L_672)
.L_672:
        /*000c*/ 	.word	0x00000000
        /*0010*/ 	.short	0x0008
        /*0012*/ 	.short	0x0038
        /*0014*/ 	.byte	0x00, 0xf0, 0x11, 0x00


	//----- nvinfo : EIATTR_KPARAM_INFO
	.align		4
.L_673:
        /*0018*/ 	.byte	0x04, 0x17
        /*001a*/ 	.short	(.L_675 - .L_674)
.L_674:
        /*001c*/ 	.word	0x00000000
        /*0020*/ 	.short	0x0007
        /*0022*/ 	.short	0x0034
        /*0024*/ 	.byte	0x00, 0xf0, 0x11, 0x00


	//----- nvinfo : EIATTR_KPARAM_INFO
	.align		4
.L_675:
        /*0028*/ 	.byte	0x04, 0x17
        /*002a*/ 	.short	(.L_677 - .L_676)
.L_676:
        /*002c*/ 	.word	0x00000000
        /*0030*/ 	.short	0x0006
        /*0032*/ 	.short	0x0030
        /*0034*/ 	.byte	0x00, 0xf0, 0x11, 0x00


	//----- nvinfo : EIATTR_KPARAM_INFO
	.align		4
.L_677:
        /*0038*/ 	.byte	0x04, 0x17
        /*003a*/ 	.short	(.L_679 - .L_678)
.L_678:
        /*003c*/ 	.word	0x00000000
        /*0040*/ 	.short	0x0005
        /*0042*/ 	.short	0x0028
        /*0044*/ 	.byte	0x00, 0xf0, 0x21, 0x00


	//----- nvinfo : EIATTR_KPARAM_INFO
	.align		4
.L_679:
        /*0048*/ 	.byte	0x04, 0x17
        /*004a*/ 	.short	(.L_681 - .L_680)
.L_680:
        /*004c*/ 	.word	0x00000000
        /*0050*/ 	.short	0x0004
        /*0052*/ 	.short	0x0020
        /*0054*/ 	.byte	0x00, 0xf0, 0x21, 0x00


	//----- nvinfo : EIATTR_KPARAM_INFO
	.align		4
.L_681:
        /*0058*/ 	.byte	0x04, 0x17
        /*005a*/ 	.short	(.L_683 - .L_682)
.L_682:
        /*005c*/ 	.word	0x00000000
        /*0060*/ 	.short	0x0003
        /*0062*/ 	.short	0x0018
        /*0064*/ 	.byte	0x00, 0xf5, 0x21, 0x00


	//----- nvinfo : EIATTR_KPARAM_INFO
	.align		4
.L_683:
        /*0068*/ 	.byte	0x04, 0x17
        /*006a*/ 	.short	(.L_685 - .L_684)
.L_684:
        /*006c*/ 	.word	0x00000000
        /*0070*/ 	.short	0x0002
        /*0072*/ 	.short	0x0010
        /*0074*/ 	.byte	0x00, 0xf5, 0x21, 0x00


	//----- nvinfo : EIATTR_KPARAM_INFO
	.align		4
.L_685:
        /*0078*/ 	.byte	0x04, 0x17
        /*007a*/ 	.short	(.L_687 - .L_686)
.L_686:
        /*007c*/ 	.word	0x00000000
        /*0080*/ 	.short	0x0001
        /*0082*/ 	.short	0x0008
        /*0084*/ 	.byte	0x00, 0xf5, 0x21, 0x00


	//----- nvinfo : EIATTR_KPARAM_INFO
	.align		4
.L_687:
        /*0088*/ 	.byte	0x04, 0x17
        /*008a*/ 	.short	(.L_689 - .L_688)
.L_688:
        /*008c*/ 	.word	0x00000000
        /*0090*/ 	.short	0x0000
        /*0092*/ 	.short	0x0000
        /*0094*/ 	.byte	0x00, 0xf5, 0x21, 0x00


	//----- nvinfo : EIATTR_SPARSE_MMA_MASK
	.align		4
.L_689:
        /*0098*/ 	.byte	0x03, 0x50
        /*009a*/ 	.short	0x0000


	//----- nvinfo : EIATTR_MAXREG_COUNT
	.align		4
        /*009c*/ 	.byte	0x03, 0x1b
        /*009e*/ 	.short	0x00ff


	//----- nvinfo : EIATTR_MERCURY_ISA_VERSION
	.align		4
        /*00a0*/ 	.byte	0x03, 0x5f
        /*00a2*/ 	.short	0x0101


	//----- nvinfo : EIATTR_VRC_CTA_INIT_COUNT
	.align		4
        /*00a4*/ 	.byte	0x02, 0x4a
	.zero		1
	.zero		1


	//----- nvinfo : EIATTR_EXIT_INSTR_OFFSETS
	.align		4
        /*00a8*/ 	.byte	0x04, 0x1c
        /*00aa*/ 	.short	(.L_691 - .L_690)


	//   ....[0]....
.L_690:
        /*00ac*/ 	.word	0x00000030


	//   ....[1]....
        /*00b0*/ 	.word	0x00000dc0


	//   ....[2]....
        /*00b4*/ 	.word	0x00001420


	//   ....[3]....
        /*00b8*/ 	.word	0x00001480


	//   ....[4]....
        /*00bc*/ 	.word	0x00001710


	//----- nvinfo : EIATTR_CRS_STACK_SIZE
	.align		4
.L_691:
        /*00c0*/ 	.byte	0x04, 0x1e
        /*00c2*/ 	.short	(.L_693 - .L_692)
.L_692:
        /*00c4*/ 	.word	0x00000000


	//----- nvinfo : EIATTR_CBANK_PARAM_SIZE
	.align		4
.L_693:
        /*00c8*/ 	.byte	0x03, 0x19
        /*00ca*/ 	.short	0x003c


	//----- nvinfo : EIATTR_PARAM_CBANK
	.align		4
        /*00cc*/ 	.byte	0x04, 0x0a
        /*00ce*/ 	.short	(.L_695 - .L_694)
	.align		4
.L_694:
        /*00d0*/ 	.word	index@(.nv.constant0._Z46dvc_ScaLBL_D3Q7_AAeven_FreeLeeModel_PhaseFieldPiPdS0_S0_ddiii)
        /*00d4*/ 	.short	0x0380
        /*00d6*/ 	.short	0x003c


	//----- nvinfo : EIATTR_SW_WAR
	.align		4
.L_695:
        /*00d8*/ 	.byte	0x04, 0x36
        /*00da*/ 	.short	(.L_697 - .L_696)
.L_696:
        /*00dc*/ 	.word	0x00000008
.L_697:


//--------------------- .nv.info._Z45dvc_ScaLBL_D3Q7_AAodd_FreeLeeModel_PhaseFieldPiS_PdS0_S0_ddiii --------------------------
	.section	.nv.info._Z45dvc_ScaLBL_D3Q7_AAodd_FreeLeeModel_PhaseFieldPiS_PdS0_S0_ddiii,"",@"SHT_CUDA_INFO"
	.sectionflags	@""
	.align	4


	//----- nvinfo : EIATTR_CUDA_API_VERSION
	.align		4
        /*0000*/ 	.byte	0x04, 0x37
        /*0002*/ 	.short	(.L_699 - .L_698)
.L_698:
        /*0004*/ 	.word	0x00000082


	//----- nvinfo : EIATTR_KPARAM_INFO
	.align		4
.L_699:
        /*0008*/ 	.byte	0x04, 0x17
        /*000a*/ 	.short	(.L_701 - .L_700)
.L_700:
        /*000c*/ 	.word	0x00000000
        /*0010*/ 	.short	0x0009
        /*0012*/ 	.short	0x0040
        /*0014*/ 	.byte	0x00, 0xf0, 0x11, 0x00


	//----- nvinfo : EIATTR_KPARAM_INFO
	.align		4
.L_701:
        /*0018*/ 	.byte	0x04, 0x17
        /*001a*/ 	.short	(.L_703 - .L_702)
.L_702:
        /*001c*/ 	.word	0x00000000
        /*0020*/ 	.short	0x0008
        /*0022*/ 	.short	0x003c
        /*0024*/ 	.byte	0x00, 0xf0, 0x11, 0x00


	//----- nvinfo : EIATTR_KPARAM_INFO
	.align		4
.L_703:
        /*0028*/ 	.byte	0x04, 0x17
        /*002a*/ 	.short	(.L_705 - .L_704)
.L_704:
        /*002c*/ 	.word	0x00000000
        /*0030*/ 	.short	0x0007
        /*0032*/ 	.short	0x0038
        /*0034*/ 	.byte	0x00, 0xf0, 0x11, 0x00


	//----- nvinfo : EIATTR_KPARAM_INFO
	.align		4
.L_705:
        /*0038*/ 	.byte	0x04, 0x17
        /*003a*/ 	.short	(.L_707 - .L_706)
.L_706:
        /*003c*/ 	.word	0x00000000
        /*0040*/ 	.short	0x0006
        /*0042*/ 	.short	0x0030
        /*0044*/ 	.byte	0x00, 0xf0, 0x21, 0x00


	//----- nvinfo : EIATTR_KPARAM_INFO
	.align		4
.L_707:
        /*0048*/ 	.byte	0x04, 0x17
        /*004a*/ 	.short	(.L_709 - .L_708)
.L_708:
        /*004c*/ 	.word	0x00000000
        /*0050*/ 	.short	0x0005
        /*0052*/ 	.short	0x0028
        /*0054*/ 	.byte	0x00, 0xf0, 0x21, 0x00


	//----- nvinfo : EIATTR_KPARAM_INFO
	.align		4
.L_709:
        /*0058*/ 	.byte	0x04, 0x17
        /*005a*/ 	.short	(.L_711 - .L_710)
.L_710:
        /*005c*/ 	.word	0x00000000
        /*0060*/ 	.short	0x0004
        /*0062*/ 	.short	0x0020
        /*0064*/ 	.byte	0x00, 0xf5, 0x21, 0x00


	//----- nvinfo : EIATTR_KPARAM_INFO
	.align		4
.L_711:
        /*0068*/ 	.byte	0x04, 0x17
        /*006a*/ 	.short	(.L_713 - .L_712)
.L_712:
        /*006c*/ 	.word	0x00000000
        /*0070*/ 	.short	0x0003
        /*0072*/ 	.short	0x0018
        /*0074*/ 	.byte	0x00, 0xf5, 0x21, 0x00


	//----- nvinfo : EIATTR_KPARAM_INFO
	.align		4
.L_713:
        /*0078*/ 	.byte	0x04, 0x17
        /*007a*/ 	.short	(.L_715 - .L_714)
.L_714:
        /*007c*/ 	.word	0x00000000
        /*0080*/ 	.short	0x0002
        /*0082*/ 	.short	0x0010
        /*0084*/ 	.byte	0x00, 0xf5, 0x21, 0x00


	//----- nvinfo : EIATTR_KPARAM_INFO
	.align		4
.L_715:
        /*0088*/ 	.byte	0x04, 0x17
        /*008a*/ 	.short	(.L_717 - .L_716)
.L_716:
        /*008c*/ 	.word	0x00000000
        /*0090*/ 	.short	0x0001
        /*0092*/ 	.short	0x0008
        /*0094*/ 	.byte	0x00, 0xf5, 0x21, 0x00


	//----- nvinfo : EIATTR_KPARAM_INFO
	.align		4
.L_717:
        /*0098*/ 	.byte	0x04, 0x17
        /*009a*/ 	.short	(.L_719 - .L_718)
.L_718:
        /*009c*/ 	.word	0x00000000
        /*00a0*/ 	.short	0x0000
        /*00a2*/ 	.short	0x0000
        /*00a4*/ 	.byte	0x00, 0xf5, 0x21, 0x00


	//----- nvinfo : EIATTR_SPARSE_MMA_MASK
	.align		4
.L_719:
        /*00a8*/ 	.byte	0x03, 0x50
        /*00aa*/ 	.short	0x0000


	//----- nvinfo : EIATTR_MAXREG_COUNT
	.align		4
        /*00ac*/ 	.byte	0x03, 0x1b
        /*00ae*/ 	.short	0x00ff


	//----- nvinfo : EIATTR_MERCURY_ISA_VERSION
	.align		4
        /*00b0*/ 	.byte	0x03, 0x5f
        /*00b2*/ 	.short	0x0101


	//----- nvinfo : EIATTR_VRC_CTA_INIT_COUNT
	.align		4
        /*00b4*/ 	.byte	0x02, 0x4a
	.zero		1
	.zero		1


	//----- nvinfo : EIATTR_EXIT_INSTR_OFFSETS
	.align		4
        /*00b8*/ 	.byte	0x04, 0x1c
        /*00ba*/ 	.short	(.L_721 - .L_720)


	//   ....[0]....
.L_720:
        /*00bc*/ 	.word	0x00000030


	//   ....[1]....
        /*00c0*/ 	.word	0x00000860


	//   ....[2]....
        /*00c4*/ 	.word	0x000008c0


	//   ....[3]....
        /*00c8*/ 	.word	0x00000bd0


	//----- nvinfo : EIATTR_CRS_STACK_SIZE
	.align		4
.L_721:
        /*00cc*/ 	.byte	0x04, 0x1e
        /*00ce*/ 	.short	(.L_723 - .L_722)
.L_722:
        /*00d0*/ 	.word	0x00000000


	//----- nvinfo : EIATTR_CBANK_PARAM_SIZE
	.align		4
.L_723:
        /*00d4*/ 	.byte	0x03, 0x19
        /*00d6*/ 	.short	0x0044


	//----- nvinfo : EIATTR_PARAM_CBANK
	.align		4
        /*00d8*/ 	.byte	0x04, 0x0a
        /*00da*/ 	.short	(.L_725 - .L_724)
	.align		4
.L_724:
        /*00dc*/ 	.word	index@(.nv.constant0._Z45dvc_ScaLBL_D3Q7_AAodd_FreeLeeModel_PhaseFieldPiS_PdS0_S0_ddiii)
        /*00e0*/ 	.short	0x0380
        /*00e2*/ 	.short	0x0044


	//----- nvinfo : EIATTR_SW_WAR
	.align		4
.L_725:
        /*00e4*/ 	.byte	0x04, 0x36
        /*00e6*/ 	.short	(.L_727 - .L_726)
.L_726:
        /*00e8*/ 	.word	0x00000008
.L_727:


//--------------------- .nv.info._Z39dvc_ScaLBL_FreeLeeModel_PhaseField_InitPiPdS0_S0_S0_ddddiii --------------------------
	.section	.nv.info._Z39dvc_ScaLBL_FreeLeeModel_PhaseField_InitPiPdS0_S0_S0_ddddiii,"",@"SHT_CUDA_INFO"
	.sectionflags	@""
	.align	4


	//----- nvinfo : EIATTR_CUDA_API_VERSION
	.align		4
        /*0000*/ 	.byte	0x04, 0x37
        /*0002*/ 	.short	(.L_729 - .L_728)
.L_728:
        /*0004*/ 	.word	0x00000082


	//----- nvinfo : EIATTR_KPARAM_INFO
	.align		4
.L_729:
        /*0008*/ 	.byte	0x04, 0x17
        /*000a*/ 	.short	(.L_731 - .L_730)
.L_730:
        /*000c*/ 	.word	0x00000000
        /*0010*/ 	.short	0x000b
        /*0012*/ 	.short	0x0050
        /*0014*/ 	.byte	0x00, 0xf0, 0x11, 0x00


	//----- nvinfo : EIATTR_KPARAM_INFO
	.align		4
.L_731:
        /*0018*/ 	.byte	0x04, 0x17
        /*001a*/ 	.short	(.L_733 - .L_732)
.L_732:
        /*001c*/ 	.word	0x00000000
        /*0020*/ 	.short	0x000a
        /*0022*/ 	.short	0x004c
        /*0024*/ 	.byte	0x00, 0xf0, 0x11, 0x00


	//----- nvinfo : EIATTR_KPARAM_INFO
	.align		4
.L_733:
        /*0028*/ 	.byte	0x04, 0x17
        /*002a*/ 	.short	(.L_735 - .L_734)
.L_734:
        /*002c*/ 	.word	0x00000000
        /*0030*/ 	.short	0x0009
        /*0032*/ 	.short	0x0048
        /*0034*/ 	.byte	0x00, 0xf0, 0x11, 0x00


	//----- nvinfo : EIATTR_KPARAM_INFO
	.align		4
.L_735:
        /*0038*/ 	.byte	0x04, 0x17
        /*003a*/ 	.short	(.L_737 - .L_736)
.L_736:
        /*003c*/ 	.word	0x00000000
        /*0040*/ 	.short	0x0008
        /*0042*/ 	.short	0x0040
        /*0044*/ 	.byte	0x00, 0xf0, 0x21, 0x00


	//----- nvinfo : EIATTR_KPARAM_INFO
	.align		4
.L_737:
        /*0048*/ 	.byte	0x04, 0x17
        /*004a*/ 	.short	(.L_739 - .L_738)
.L_738:
        /*004c*/ 	.word	0x00000000
        /*0050*/ 	.short	0x0007
        /*0052*/ 	.short	0x0038
        /*0054*/ 	.byte	0x00, 0xf0, 0x21, 0x00


	//----- nvinfo : EIATTR_KPARAM_INFO
	.align		4
.L_739:
        /*0058*/ 	.byte	0x04, 0x17
        /*005a*/ 	.short	(.L_741 - .L_740)
.L_740:
        /*005c*/ 	.word	0x00000000
        /*0060*/ 	.short	0x0006
        /*0062*/ 	.short	0x0030
        /*0064*/ 	.byte	0x00, 0xf0, 0x21, 0x00


	//----- nvinfo : EIATTR_KPARAM_INFO
	.align		4
.L_741:
        /*0068*/ 	.byte	0x04, 0x17
        /*006a*/ 	.short	(.L_743 - .L_742)
.L_742:
        /*006c*/ 	.word	0x00000000
        /*0070*/ 	.short	0x0005
        /*0072*/ 	.short	0x0028
        /*0074*/ 	.byte	0x00, 0xf0, 0x21, 0x00


	//----- nvinfo : EIATTR_KPARAM_INFO
	.align		4
.L_743:
        /*0078*/ 	.byte	0x04, 0x17
        /*007a*/ 	.short	(.L_745 - .L_744)
.L_744:
        /*007c*/ 	.word	0x00000000
        /*0080*/ 	.short	0x0004
        /*0082*/ 	.short	0x0020
        /*0084*/ 	.byte	0x00, 0xf5, 0x21, 0x00


	//----- nvinfo : EIATTR_KPARAM_INFO
	.align		4
.L_745:
        /*0088*/ 	.byte	0x04, 0x17
        /*008a*/ 	.short	(.L_747 - .L_746)
.L_746:
        /*008c*/ 	.word	0x00000000
        /*0090*/ 	.short	0x0003
        /*0092*/ 	.short	0x0018
        /*0094*/ 	.byte	0x00, 0xf5, 0x21, 0x00


	//----- nvinfo : EIATTR_KPARAM_INFO
	.align		4
.L_747:
        /*0098*/ 	.byte	0x04, 0x17
        /*009a*/ 	.short	(.L_749 - .L_748)
.L_748:
        /*009c*/ 	.word	0x00000000
        /*00a0*/ 	.short	0x0002
        /*00a2*/ 	.short	0x0010
        /*00a4*/ 	.byte	0x00, 0xf5, 0x21, 0x00


	//----- nvinfo : EIATTR_KPARAM_INFO
	.align		4
.L_749:
        /*00a8*/ 	.byte	0x04, 0x17
        /*00aa*/ 	.short	(.L_751 - .L_750)
.L_750:
        /*00ac*/ 	.word	0x00000000
        /*00b0*/ 	.short	0x0001
        /*00b2*/ 	.short	0x0008
        /*00b4*/ 	.byte	0x00, 0xf5, 0x21, 0x00


	//----- nvinfo : EIATTR_KPARAM_INFO
	.align		4
.L_751:
        /*00b8*/ 	.byte	0x04, 0x17
        /*00ba*/ 	.short	(.L_753 - .L_752)
.L_752:
        /*00bc*/ 	.word	0x00000000
        /*00c0*/ 	.short	0x0000
        /*00c2*/ 	.short	0x0000
        /*00c4*/ 	.byte	0x00, 0xf5, 0x21, 0x00


	//----- nvinfo : EIATTR_SPARSE_MMA_MASK
	.align		4
.L_753:
        /*00c8*/ 	.byte	0x03, 0x50
        /*00ca*/ 	.short	0x0000


	//----- nvinfo : EIATTR_MAXREG_COUNT
	.align		4
        /*00cc*/ 	.byte	0x03, 0x1b
        /*00ce*/ 	.short	0x00ff


	//----- nvinfo : EIATTR_MERCURY_ISA_VERSION
	.align		4
        /*00d0*/ 	.byte	0x03, 0x5f
        /*00d2*/ 	.short	0x0101


	//----- nvinfo : EIATTR_VRC_CTA_INIT_COUNT
	.align		4
        /*00d4*/ 	.byte	0x02, 0x4a
	.zero		1
	.zero		1


	//----- nvinfo : EIATTR_EXIT_INSTR_OFFSETS
	.align		4
        /*00d8*/ 	.byte	0x04, 0x1c
        /*00da*/ 	.short	(.L_755 - .L_754)


	//   ....[0]....
.L_754:
        /*00dc*/ 	.word	0x00000040


	//   ....[1]....
        /*00e0*/ 	.word	0x00000ce0


	//   ....[2]....
        /*00e4*/ 	.word	0x00002450


	//----- nvinfo : EIATTR_CRS_STACK_SIZE
	.align		4
.L_755:
        /*00e8*/ 	.byte	0x04, 0x1e
        /*00ea*/ 	.short	(.L_757 - .L_756)
.L_756:
        /*00ec*/ 	.word	0x00000000


	//----- nvinfo : EIATTR_CBANK_PARAM_SIZE
	.align		4
.L_757:
        /*00f0*/ 	.byte	0x03, 0x19
        /*00f2*/ 	.short	0x0054


	//----- nvinfo : EIATTR_PARAM_CBANK
	.align		4
        /*00f4*/ 	.byte	0x04, 0x0a
        /*00f6*/ 	.short	(.L_759 - .L_758)
	.align		4
.L_758:
        /*00f8*/ 	.word	index@(.nv.constant0._Z39dvc_ScaLBL_FreeLeeModel_PhaseField_InitPiPdS0_S0_S0_ddddiii)
        /*00fc*/ 	.short	0x0380
        /*00fe*/ 	.short	0x0054


	//----- nvinfo : EIATTR_SW_WAR
	.align		4
.L_759:
        /*0100*/ 	.byte	0x04, 0x36
        /*0102*/ 	.short	(.L_761 - .L_760)
.L_760:
        /*0104*/ 	.word	0x00000008
.L_761:


//--------------------- .nv.info._Z46dvc_ScaLBL_D3Q19_FreeLeeModel_SingleFluid_InitPddddi --------------------------
	.section	.nv.info._Z46dvc_ScaLBL_D3Q19_FreeLeeModel_SingleFluid_InitPddddi,"",@"SHT_CUDA_INFO"
	.sectionflags	@""
	.align	4


	//----- nvinfo : EIATTR_CUDA_API_VERSION
	.align		4
        /*0000*/ 	.byte	0x04, 0x37
        /*0002*/ 	.short	(.L_763 - .L_762)
.L_762:
        /*0004*/ 	.word	0x00000082


	//----- nvinfo : EIATTR_KPARAM_INFO
	.align		4
.L_763:
        /*0008*/ 	.byte	0x04, 0x17
        /*000a*/ 	.short	(.L_765 - .L_764)
.L_764:
        /*000c*/ 	.word	0x00000000
        /*0010*/ 	.short	0x0004
        /*0012*/ 	.short	0x0020
        /*0014*/ 	.byte	0x00, 0xf0, 0x11, 0x00


	//----- nvinfo : EIATTR_KPARAM_INFO
	.align		4
.L_765:
        /*0018*/ 	.byte	0x04, 0x17
        /*001a*/ 	.short	(.L_767 - .L_766)
.L_766:
        /*001c*/ 	.word	0x00000000
        /*0020*/ 	.short	0x0003
        /*0022*/ 	.short	0x0018
        /*0024*/ 	.byte	0x00, 0xf0, 0x21, 0x00


	//----- nvinfo : EIATTR_KPARAM_INFO
	.align		4
.L_767:
        /*0028*/ 	.byte	0x04, 0x17
        /*002a*/ 	.short	(.L_769 - .L_768)
.L_768:
        /*002c*/ 	.word	0x00000000
        /*0030*/ 	.short	0x0002
        /*0032*/ 	.short	0x0010
        /*0034*/ 	.byte	0x00, 0xf0, 0x21, 0x00


	//----- nvinfo : EIATTR_KPARAM_INFO
	.align		4
.L_769:
        /*0038*/ 	.byte	0x04, 0x17
        /*003a*/ 	.short	(.L_771 - .L_770)
.L_770:
        /*003c*/ 	.word	0x00000000
        /*0040*/ 	.short	0x0001
        /*0042*/ 	.short	0x0008
        /*0044*/ 	.byte	0x00, 0xf0, 0x21, 0x00


	//----- nvinfo : EIATTR_KPARAM_INFO
	.align		4
.L_771:
        /*0048*/ 	.byte	0x04, 0x17
        /*004a*/ 	.short	(.L_773 - .L_772)
.L_772:
        /*004c*/ 	.word	0x00000000
        /*0050*/ 	.short	0x0000
        /*0052*/ 	.short	0x0000
        /*0054*/ 	.byte	0x00, 0xf5, 0x21, 0x00


	//----- nvinfo : EIATTR_SPARSE_MMA_MASK
	.align		4
.L_773:
        /*0058*/ 	.byte	0x03, 0x50
        /*005a*/ 	.short	0x0000


	//----- nvinfo : EIATTR_MAXREG_COUNT
	.align		4
        /*005c*/ 	.byte	0x03, 0x1b
        /*005e*/ 	.short	0x00ff


	//----- nvinfo : EIATTR_MERCURY_ISA_VERSION
	.align		4
        /*0060*/ 	.byte	0x03, 0x5f
        /*0062*/ 	.short	0x0101


	//----- nvinfo : EIATTR_VRC_CTA_INIT_COUNT
	.align		4
        /*0064*/ 	.byte	0x02, 0x4a
	.zero		1
	.zero		1


	//----- nvinfo : EIATTR_EXIT_INSTR_OFFSETS
	.align		4
        /*0068*/ 	.byte	0x04, 0x1c
        /*006a*/ 	.short	(.L_775 - .L_774)


	//   ....[0]....
.L_774:
        /*006c*/ 	.word	0x00000040


	//   ....[1]....
        /*0070*/ 	.word	0x00000e20


	//   ....[2]....
        /*0074*/ 	.word	0x00000e80


	//   ....[3]....
        /*0078*/ 	.word	0x00001190


	//----- nvinfo : EIATTR_CRS_STACK_SIZE
	.align		4
.L_775:
        /*007c*/ 	.byte	0x04, 0x1e
        /*007e*/ 	.short	(.L_777 - .L_776)
.L_776:
        /*0080*/ 	.word	0x00000000


	//----- nvinfo : EIATTR_CBANK_PARAM_SIZE
	.align		4
.L_777:
        /*0084*/ 	.byte	0x03, 0x19
        /*0086*/ 	.short	0x0024


	//----- nvinfo : EIATTR_PARAM_CBANK
	.align		4
        /*0088*/ 	.byte	0x04, 0x0a
        /*008a*/ 	.short	(.L_779 - .L_778)
	.align		4
.L_778:
        /*008c*/ 	.word	index@(.nv.constant0._Z46dvc_ScaLBL_D3Q19_FreeLeeModel_SingleFluid_InitPddddi)
        /*0090*/ 	.short	0x0380
        /*0092*/ 	.short	0x0024


	//----- nvinfo : EIATTR_SW_WAR
	.align		4
.L_779:
        /*0094*/ 	.byte	0x04, 0x36
        /*0096*/ 	.short	(.L_781 - .L_780)
.L_780:
        /*0098*/ 	.word	0x00000008
.L_781:


//--------------------- .nv.info._Z43dvc_ScaLBL_D3Q19_FreeLeeModel_TwoFluid_InitPdS_S_dddi --------------------------
	.section	.nv.info._Z43dvc_ScaLBL_D3Q19_FreeLeeModel_TwoFluid_InitPdS_S_dddi,"",@"SHT_CUDA_INFO"
	.sectionflags	@""
	.align	4


	//----- nvinfo : EIATTR_CUDA_API_VERSION
	.align		4
        /*0000*/ 	.byte	0x04, 0x37
        /*0002*/ 	.short	(.L_783 - .L_782)
.L_782:
        /*0004*/ 	.word	0x00000082


	//----- nvinfo : EIATTR_KPARAM_INFO
	.align		4
.L_783:
        /*0008*/ 	.byte	0x04, 0x17
        /*000a*/ 	.short	(.L_785 - .L_784)
.L_784:
        /*000c*/ 	.word	0x00000000
        /*0010*/ 	.short	0x0006
        /*0012*/ 	.short	0x0030
        /*0014*/ 	.byte	0x00, 0xf0, 0x11, 0x00


	//----- nvinfo : EIATTR_KPARAM_INFO
	.align		4
.L_785:
        /*0018*/ 	.byte	0x04, 0x17
        /*001a*/ 	.short	(.L_787 - .L_786)
.L_786:
        /*001c*/ 	.word	0x00000000
        /*0020*/ 	.short	0x0005
        /*0022*/ 	.short	0x0028
        /*0024*/ 	.byte	0x00, 0xf0, 0x21, 0x00


	//----- nvinfo : EIATTR_KPARAM_INFO
	.align		4
.L_787:
        /*0028*/ 	.byte	0x04, 0x17
        /*002a*/ 	.short	(.L_789 - .L_788)
.L_788:
        /*002c*/ 	.word	0x00000000
        /*0030*/ 	.short	0x0004
        /*0032*/ 	.short	0x0020
        /*0034*/ 	.byte	0x00, 0xf0, 0x21, 0x00


	//----- nvinfo : EIATTR_KPARAM_INFO
	.align		4
.L_789:
        /*0038*/ 	.byte	0x04, 0x17
        /*003a*/ 	.short	(.L_791 - .L_790)
.L_790:
        /*003c*/ 	.word	0x00000000
        /*0040*/ 	.short	0x0003
        /*0042*/ 	.short	0x0018
        /*0044*/ 	.byte	0x00, 0xf0, 0x21, 0x00


	//----- nvinfo : EIATTR_KPARAM_INFO
	.align		4
.L_791:
        /*0048*/ 	.byte	0x04, 0x17
        /*004a*/ 	.short	(.L_793 - .L_792)
.L_792:
        /*004c*/ 	.word	0x00000000
        /*0050*/ 	.short	0x0002
        /*0052*/ 	.short	0x0010
        /*0054*/ 	.byte	0x00, 0xf5, 0x21, 0x00


	//----- nvinfo : EIATTR_KPARAM_INFO
	.align		4
.L_793:
        /*0058*/ 	.byte	0x04, 0x17
        /*005a*/ 	.short	(.L_795 - .L_794)
.L_794:
        /*005c*/ 	.word	0x00000000
        /*0060*/ 	.short	0x0001
        /*0062*/ 	.short	0x0008
        /*0064*/ 	.byte	0x00, 0xf5, 0x21, 0x00


	//----- nvinfo : EIATTR_KPARAM_INFO
	.align		4
.L_795:
        /*0068*/ 	.byte	0x04, 0x17
        /*006a*/ 	.short	(.L_797 - .L_796)
.L_796:
        /*006c*/ 	.word	0x00000000
        /*0070*/ 	.short	0x0000
        /*0072*/ 	.short	0x0000
        /*0074*/ 	.byte	0x00, 0xf5, 0x21, 0x00


	//----- nvinfo : EIATTR_SPARSE_MMA_MASK
	.align		4
.L_797:
        /*0078*/ 	.byte	0x03, 0x50
        /*007a*/ 	.short	0x0000


	//----- nvinfo : EIATTR_MAXREG_COUNT
	.align		4
        /*007c*/ 	.byte	0x03, 0x1b
        /*007e*/ 	.short	0x00ff


	//----- nvinfo : EIATTR_MERCURY_ISA_VERSION
	.align		4
        /*0080*/ 	.byte	0x03, 0x5f
        /*0082*/ 	.short	0x0101


	//----- nvinfo : EIATTR_VRC_CTA_INIT_COUNT
	.align		4
        /*0084*/ 	.byte	0x02, 0x4a
	.zero		1
	.zero		1


	//----- nvinfo : EIATTR_EXIT_INSTR_OFFSETS
	.align		4
        /*0088*/ 	.byte	0x04, 0x1c
        /*008a*/ 	.short	(.L_799 - .L_798)


	//   ....[0]....
.L_798:
        /*008c*/ 	.word	0x00000030


	//   ....[1]....
        /*0090*/ 	.word	0x00000a10


	//----- nvinfo : EIATTR_CRS_STACK_SIZE
	.align		4
.L_799:
        /*0094*/ 	.byte	0x04, 0x1e
        /*0096*/ 	.short	(.L_801 - .L_800)
.L_800:
        /*0098*/ 	.word	0x00000000


	//----- nvinfo : EIATTR_CBANK_PARAM_SIZE
	.align		4
.L_801:
        /*009c*/ 	.byte	0x03, 0x19
        /*009e*/ 	.short	0x0034


	//----- nvinfo : EIATTR_PARAM_CBANK
	.align		4
        /*00a0*/ 	.byte	0x04, 0x0a
        /*00a2*/ 	.short	(.L_803 - .L_802)
	.align		4
.L_802:
        /*00a4*/ 	.word	index@(.nv.constant0._Z43dvc_ScaLBL_D3Q19_FreeLeeModel_TwoFluid_InitPdS_S_dddi)
        /*00a8*/ 	.short	0x0380
        /*00aa*/ 	.short	0x0034


	//----- nvinfo : EIATTR_SW_WAR
	.align		4
.L_803:
        /*00ac*/ 	.byte	0x04, 0x36
        /*00ae*/ 	.short	(.L_805 - .L_804)
.L_804:
        /*00b0*/ 	.word	0x00000008
.L_805:


//--------------------- .nv.callgraph             --------------------------
	.section	.nv.callgraph,"",@"SHT_CUDA_CALLGRAPH"
	.align	4
	.sectionentsize	8
	.align		4
        /*0000*/ 	.word	0x00000000
	.align		4
        /*0004*/ 	.word	0xffffffff
	.align		4
        /*0008*/ 	.word	0x00000000
	.align		4
        /*000c*/ 	.word	0xfffffffe
	.align		4
        /*0010*/ 	.word	0x00000000
	.align		4
        /*0014*/ 	.word	0xfffffffd
	.align		4
        /*0018*/ 	.word	0x00000000
	.align		4
        /*001c*/ 	.word	0xfffffffc


//--------------------- .text._Z52dvc_ScaLBL_D3Q19_AAeven_FreeLeeModel_SingleFluid_BGKPdS_S_dddddiii --------------------------
	.section	.text._Z52dvc_ScaLBL_D3Q19_AAeven_FreeLeeModel_SingleFluid_BGKPdS_S_dddddiii,"ax",@progbits
	.align	128
        .global         _Z52dvc_ScaLBL_D3Q19_AAeven_FreeLeeModel_SingleFluid_BGKPdS_S_dddddiii
        .type           _Z52dvc_ScaLBL_D3Q19_AAeven_FreeLeeModel_SingleFluid_BGKPdS_S_dddddiii,@function
        .size           _Z52dvc_ScaLBL_D3Q19_AAeven_FreeLeeModel_SingleFluid_BGKPdS_S_dddddiii,(.L_x_712 - _Z52dvc_ScaLBL_D3Q19_AAeven_FreeLeeModel_SingleFluid_BGKPdS_S_dddddiii)
        .other          _Z52dvc_ScaLBL_D3Q19_AAeven_FreeLeeModel_SingleFluid_BGKPdS_S_dddddiii,@"STO_CUDA_ENTRY STV_DEFAULT"
_Z52dvc_ScaLBL_D3Q19_AAeven_FreeLeeModel_SingleFluid_BGKPdS_S_dddddiii:
.text._Z52dvc_ScaLBL_D3Q19_AAeven_FreeLeeModel_SingleFluid_BGKPdS_S_dddddiii:
[----:B------:R-:W-:Y:S08]  /*0000*/  LDC R1, c[0x0][0x37c] ;  /* 0x0000df00ff017b82 */ /* 0x000ff00000000800 */
[----:B------:R-:W0:Y:S02]  /*0010*/  LDC R9, c[0x0][0x3c8] ;  /* 0x0000f200ff097b82 */ /* 0x000e240000000800 */
[----:B0-----:R-:W-:-:S13]  /*0020*/  ISETP.GE.AND P0, PT, R9, -0x3ffff, PT ;  /* 0xfffc00010900780c */ /* 0x001fda0003f06270 */
[----:B------:R-:W-:Y:S05]  /*0030*/  @!P0 EXIT ;  /* 0x000000000000894d */ /* 0x000fea0003800000 */
[----:B------:R-:W0:Y:S01]  /*0040*/  LDCU UR5, c[0x0][0x3a4] ;  /* 0x00007480ff0577ac */ /* 0x000e220008000800 */
[----:B------:R-:W1:Y:S01]  /*0050*/  LDC.64 R6, c[0x0][0x3a0] ;  /* 0x0000e800ff067b82 */ /* 0x000e620000000a00 */
[----:B------:R-:W-:Y:S01]  /*0060*/  IMAD.MOV.U32 R2, RZ, RZ, 0x1 ;  /* 0x00000001ff027424 */ /* 0x000fe200078e00ff */
[----:B------:R-:W-:-:S04]  /*0070*/  SHF.R.S32.HI R0, RZ, 0x1f, R9 ;  /* 0x0000001fff007819 */ /* 0x000fc80000011409 */
[----:B------:R-:W-:Y:S02]  /*0080*/  LEA.HI R0, R0, R9, RZ, 0x12 ;  /* 0x0000000900007211 */ /* 0x000fe400078f90ff */
[----:B------:R-:W2:Y:S02]  /*0090*/  LDC R14, c[0x0][0x360] ;  /* 0x0000d800ff0e7b82 */ /* 0x000ea40000000800 */
[----:B------:R-:W-:-:S05]  /*00a0*/  SHF.R.S32.HI R0, RZ, 0x12, R0 ;  /* 0x00000012ff007819 */ /* 0x000fca0000011400 */
[----:B------:R-:W-:Y:S01]  /*00b0*/  IMAD.MOV R18, RZ, RZ, -R0 ;  /* 0x000000ffff127224 */ /* 0x000fe200078e0a00 */
[----:B------:R-:W3:Y:S01]  /*00c0*/  S2UR UR4, SR_CTAID.X ;  /* 0x00000000000479c3 */ /* 0x000ee20000002500 */
[----:B0-----:R-:W1:Y:S02]  /*00d0*/  MUFU.RCP64H R3, UR5 ;  /* 0x0000000500037d08 */ /* 0x001e640008001800 */
[----:B-1----:R-:W-:-:S08]  /*00e0*/  DFMA R4, R2, -R6, 1 ;  /* 0x3ff000000204742b */ /* 0x002fd00000000806 */
[----:B------:R-:W-:-:S08]  /*00f0*/  DFMA R4, R4, R4, R4 ;  /* 0x000000040404722b */ /* 0x000fd00000000004 */
[----:B------:R-:W-:-:S08]  /*0100*/  DFMA R4, R2, R4, R2 ;  /* 0x000000040204722b */ /* 0x000fd00000000002 */
[----:B------:R-:W-:-:S08]  /*0110*/  DFMA R2, R4, -R6, 1 ;  /* 0x3ff000000402742b */ /* 0x000fd00000000806 */
[----:B------:R-:W-:-:S08]  /*0120*/  DFMA R2, R4, R2, R4 ;  /* 0x000000020402722b */ /* 0x000fd00000000004 */
[----:B------:R-:W-:-:S08]  /*0130*/  DMUL R4, R2, 3 ;  /* 0x4008000002047828 */ /* 0x000fd00000000000 */
[----:B------:R-:W-:-:S08]  /*0140*/  DFMA R6, R4, -R6, 3 ;  /* 0x400800000406742b */ /* 0x000fd00000000806 */
[----:B------:R-:W-:-:S10]  /*0150*/  DFMA R2, R2, R6, R4 ;  /* 0x000000060202722b */ /* 0x000fd40000000004 */
[----:B------:R-:W-:-:S05]  /*0160*/  FFMA R4, RZ, UR5, R3 ;  /* 0x00000005ff047c23 */ /* 0x000fca0008000003 */
[----:B------:R-:W-:-:S13]  /*0170*/  FSETP.GT.AND P0, PT, |R4|, 1.469367938527859385e-39, PT ;  /* 0x001000000400780b */ /* 0x000fda0003f04200 */
[----:B--23--:R-:W-:Y:S05]  /*0180*/  @P0 BRA `(.L_x_0) ;  /* 0x0000000000240947 */ /* 0x00cfea0003800000 */
[----:B------:R-:W0:Y:S01]  /*0190*/  LDCU.64 UR6, c[0x0][0x3a0] ;  /* 0x00007400ff0677ac */ /* 0x000e220008000a00 */
[----:B------:R-:W-:Y:S02]  /*01a0*/  MOV R22, RZ ;  /* 0x000000ff00167202 */ /* 0x000fe40000000f00 */
[----:B------:R-:W-:Y:S02]  /*01b0*/  MOV R19, 0x40080000 ;  /* 0x4008000000137802 */ /* 0x000fe40000000f00 */
[----:B------:R-:W-:Y:S01]  /*01c0*/  MOV R20, 0x200 ;  /* 0x0000020000147802 */ /* 0x000fe20000000f00 */
[----:B0-----:R-:W-:Y:S02]  /*01d0*/  IMAD.U32 R148, RZ, RZ, UR6 ;  /* 0x00000006ff947e24 */ /* 0x001fe4000f8e00ff */
[----:B------:R-:W-:-:S07]  /*01e0*/  IMAD.U32 R149, RZ, RZ, UR7 ;  /* 0x00000007ff957e24 */ /* 0x000fce000f8e00ff */
[----:B------:R-:W-:Y:S05]  /*01f0*/  CALL.REL.NOINC `($__internal_0_$__cuda_sm20_div_rn_f64_full) ;  /* 0x0000004400ec7944 */ /* 0x000fea0003c00000 */
[----:B------:R-:W-:Y:S02]  /*0200*/  IMAD.MOV.U32 R2, RZ, RZ, R22 ;  /* 0x000000ffff027224 */ /* 0x000fe400078e0016 */
[----:B------:R-:W-:-:S07]  /*0210*/  IMAD.MOV.U32 R3, RZ, RZ, R19 ;  /* 0x000000ffff037224 */ /* 0x000fce00078e0013 */
.L_x_0:
[----:B------:R-:W0:Y:S01]  /*0220*/  MUFU.RCP64H R5, 3 ;  /* 0x4008000000057908 */ /* 0x000e220000001800 */
[----:B------:R-:W-:Y:S01]  /*0230*/  MOV R8, 0x0 ;  /* 0x0000000000087802 */ /* 0x000fe20000000f00 */
[----:B------:R-:W-:Y:S01]  /*0240*/  IMAD.MOV.U32 R9, RZ, RZ, 0x40080000 ;  /* 0x40080000ff097424 */ /* 0x000fe200078e00ff */
[----:B------:R-:W1:Y:S01]  /*0250*/  LDC.64 R22, c[0x0][0x3a8] ;  /* 0x0000ea00ff167b82 */ /* 0x000e620000000a00 */
[----:B------:R-:W-:-:S06]  /*0260*/  IMAD.MOV.U32 R4, RZ, RZ, 0x1 ;  /* 0x00000001ff047424 */ /* 0x000fcc00078e00ff */
[----:B0-----:R-:W-:-:S08]  /*0270*/  DFMA R6, R4, -R8, 1 ;  /* 0x3ff000000406742b */ /* 0x001fd00000000808 */
[----:B------:R-:W-:Y:S02]  /*0280*/  DFMA R6, R6, R6, R6 ;  /* 0x000000060606722b */ /* 0x000fe40000000006 */
[----:B-1----:R-:W-:-:S06]  /*0290*/  DMUL R22, R22, 0.5 ;  /* 0x3fe0000016167828 */ /* 0x002fcc0000000000 */
[----:B------:R-:W-:-:S04]  /*02a0*/  DFMA R6, R4, R6, R4 ;  /* 0x000000060406722b */ /* 0x000fc80000000004 */
[----:B------:R-:W-:-:S04]  /*02b0*/  FSETP.GEU.AND P1, PT, |R23|, 6.5827683646048100446e-37, PT ;  /* 0x036000001700780b */ /* 0x000fc80003f2e200 */
[----:B------:R-:W-:-:S08]  /*02c0*/  DFMA R4, R6, -R8, 1 ;  /* 0x3ff000000604742b */ /* 0x000fd00000000808 */
[----:B------:R-:W-:-:S08]  /*02d0*/  DFMA R4, R6, R4, R6 ;  /* 0x000000040604722b */ /* 0x000fd00000000006 */
[----:B------:R-:W-:-:S08]  /*02e0*/  DMUL R6, R22, R4 ;  /* 0x0000000416067228 */ /* 0x000fd00000000000 */
[----:B------:R-:W-:-:S08]  /*02f0*/  DFMA R8, R6, -3, R22 ;  /* 0xc00800000608782b */ /* 0x000fd00000000016 */
[----:B------:R-:W-:-:S10]  /*0300*/  DFMA R4, R4, R8, R6 ;  /* 0x000000080404722b */ /* 0x000fd40000000006 */
[----:B------:R-:W-:-:S05]  /*0310*/  FFMA R6, RZ, 2.125, R5 ;  /* 0x40080000ff067823 */ /* 0x000fca0000000005 */
[----:B------:R-:W-:-:S13]  /*0320*/  FSETP.GT.AND P0, PT, |R6|, 1.469367938527859385e-39, PT ;  /* 0x001000000600780b */ /* 0x000fda0003f04200 */
[----:B------:R-:W-:Y:S05]  /*0330*/  @P0 BRA P1, `(.L_x_1) ;  /* 0x00000000001c0947 */ /* 0x000fea0000800000 */
[----:B------:R-:W-:Y:S01]  /*0340*/  MOV R19, R23 ;  /* 0x0000001700137202 */ /* 0x000fe20000000f00 */
[----:B------:R-:W-:Y:S01]  /*0350*/  IMAD.MOV.U32 R148, RZ, RZ, RZ ;  /* 0x000000ffff947224 */ /* 0x000fe200078e00ff */
[----:B------:R-:W-:Y:S01]  /*0360*/  MOV R20, 0x390 ;  /* 0x0000039000147802 */ /* 0x000fe20000000f00 */
[----:B------:R-:W-:-:S07]  /*0370*/  IMAD.MOV.U32 R149, RZ, RZ, 0x40080000 ;  /* 0x40080000ff957424 */ /* 0x000fce00078e00ff */
[----:B------:R-:W-:Y:S05]  /*0380*/  CALL.REL.NOINC `($__internal_0_$__cuda_sm20_div_rn_f64_full) ;  /* 0x0000004400887944 */ /* 0x000fea0003c00000 */
[----:B------:R-:W-:Y:S01]  /*0390*/  MOV R4, R22 ;  /* 0x0000001600047202 */ /* 0x000fe20000000f00 */
[----:B------:R-:W-:-:S07]  /*03a0*/  IMAD.MOV.U32 R5, RZ, RZ, R19 ;  /* 0x000000ffff057224 */ /* 0x000fce00078e0013 */
.L_x_1:
[----:B------:R-:W0:Y:S01]  /*03b0*/  MUFU.RCP64H R7, 3 ;  /* 0x4008000000077908 */ /* 0x000e220000001800 */
[----:B------:R-:W-:Y:S01]  /*03c0*/  IMAD.MOV.U32 R8, RZ, RZ, 0x0 ;  /* 0x00000000ff087424 */ /* 0x000fe200078e00ff */
[----:B------:R-:W-:Y:S01]  /*03d0*/  MOV R9, 0x40080000 ;  /* 0x4008000000097802 */ /* 0x000fe20000000f00 */
[----:B------:R-:W-:Y:S01]  /*03e0*/  IMAD.MOV.U32 R6, RZ, RZ, 0x1 ;  /* 0x00000001ff067424 */ /* 0x000fe200078e00ff */
[----:B------:R-:W1:Y:S05]  /*03f0*/  LDC.64 R22, c[0x0][0x3b0] ;  /* 0x0000ec00ff167b82 */ /* 0x000e6a0000000a00 */
        /* <DEDUP_REMOVED lines=13> */
[----:B------:R-:W-:Y:S01]  /*04d0*/  IMAD.MOV.U32 R19, RZ, RZ, R23 ;  /* 0x000000ffff137224 */ /* 0x000fe200078e0017 */
[----:B------:R-:W-:Y:S01]  /*04e0*/  MOV R148, RZ ;  /* 0x000000ff00947202 */ /* 0x000fe20000000f00 */
[----:B------:R-:W-:Y:S01]  /*04f0*/  IMAD.MOV.U32 R149, RZ, RZ, 0x40080000 ;  /* 0x40080000ff957424 */ /* 0x000fe200078e00ff */
[----:B------:R-:W-:-:S07]  /*0500*/  MOV R20, 0x520 ;  /* 0x0000052000147802 */ /* 0x000fce0000000f00 */
[----:B------:R-:W-:Y:S05]  /*0510*/  CALL.REL.NOINC `($__internal_0_$__cuda_sm20_div_rn_f64_full) ;  /* 0x0000004400247944 */ /* 0x000fea0003c00000 */
[----:B------:R-:W-:Y:S01]  /*0520*/  IMAD.MOV.U32 R6, RZ, RZ, R22 ;  /* 0x000000ffff067224 */ /* 0x000fe200078e0016 */
[----:B------:R-:W-:-:S07]  /*0530*/  MOV R7, R19 ;  /* 0x0000001300077202 */ /* 0x000fce0000000f00 */
.L_x_2:
[----:B------:R-:W0:Y:S01]  /*0540*/  MUFU.RCP64H R9, 3 ;  /* 0x4008000000097908 */ /* 0x000e220000001800 */
[----:B------:R-:W-:Y:S01]  /*0550*/  IMAD.MOV.U32 R10, RZ, RZ, 0x0 ;  /* 0x00000000ff0a7424 */ /* 0x000fe200078e00ff */
[----:B------:R-:W-:Y:S01]  /*0560*/  MOV R8, 0x1 ;  /* 0x0000000100087802 */ /* 0x000fe20000000f00 */
[----:B------:R-:W-:Y:S01]  /*0570*/  IMAD.MOV.U32 R11, RZ, RZ, 0x40080000 ;  /* 0x40080000ff0b7424 */ /* 0x000fe200078e00ff */
[----:B------:R-:W1:Y:S01]  /*0580*/  LDC.64 R22, c[0x0][0x3b8] ;  /* 0x0000ee00ff167b82 */ /* 0x000e620000000a00 */
[----:B------:R-:W2:Y:S04]  /*0590*/  S2R R17, SR_TID.X ;  /* 0x0000000000117919 */ /* 0x000ea80000002100 */
        /* <DEDUP_REMOVED lines=12> */
[----:B--2---:R-:W-:Y:S05]  /*0660*/  @P0 BRA P1, `(.L_x_3) ;  /* 0x00000000001c0947 */ /* 0x004fea0000800000 */
[----:B------:R-:W-:Y:S01]  /*0670*/  IMAD.MOV.U32 R19, RZ, RZ, R23 ;  /* 0x000000ffff137224 */ /* 0x000fe200078e0017 */
[----:B------:R-:W-:Y:S01]  /*0680*/  MOV R149, 0x40080000 ;  /* 0x4008000000957802 */ /* 0x000fe20000000f00 */
[----:B------:R-:W-:Y:S01]  /*0690*/  IMAD.MOV.U32 R148, RZ, RZ, RZ ;  /* 0x000000ffff947224 */ /* 0x000fe200078e00ff */
[----:B------:R-:W-:-:S07]  /*06a0*/  MOV R20, 0x6c0 ;  /* 0x000006c000147802 */ /* 0x000fce0000000f00 */
[----:B------:R-:W-:Y:S05]  /*06b0*/  CALL.REL.NOINC `($__internal_0_$__cuda_sm20_div_rn_f64_full) ;  /* 0x0000004000bc7944 */ /* 0x000fea0003c00000 */
[----:B------:R-:W-:Y:S02]  /*06c0*/  IMAD.MOV.U32 R8, RZ, RZ, R22 ;  /* 0x000000ffff087224 */ /* 0x000fe400078e0016 */
[----:B------:R-:W-:-:S07]  /*06d0*/  IMAD.MOV.U32 R9, RZ, RZ, R19 ;  /* 0x000000ffff097224 */ /* 0x000fce00078e0013 */
.L_x_3:
[----:B------:R-:W0:Y:S01]  /*06e0*/  LDC R20, c[0x0][0x3c8] ;  /* 0x0000f200ff147b82 */ /* 0x000e220000000800 */
[----:B------:R-:W1:Y:S01]  /*06f0*/  LDCU UR8, c[0x0][0x3c0] ;  /* 0x00007800ff0877ac */ /* 0x000e620008000800 */
[----:B------:R-:W-:Y:S01]  /*0700*/  IMAD R11, R14, UR4, RZ ;  /* 0x000000040e0b7c24 */ /* 0x000fe2000f8e02ff */
[----:B------:R-:W2:Y:S03]  /*0710*/  LDCU.64 UR12, c[0x0][0x358] ;  /* 0x00006b00ff0c77ac */ /* 0x000ea60008000a00 */
[----:B------:R-:W-:Y:S01]  /*0720*/  IMAD R0, R0, R11, R11 ;  /* 0x0000000b00007224 */ /* 0x000fe200078e020b */
[----:B------:R-:W3:Y:S01]  /*0730*/  LDCU UR18, c[0x0][0x39c] ;  /* 0x00007380ff1277ac */ /* 0x000ee20008000800 */
[----:B------:R-:W4:Y:S01]  /*0740*/  LDCU.64 UR14, c[0x0][0x3b8] ;  /* 0x00007700ff0e77ac */ /* 0x000f220008000a00 */
[----:B------:R-:W0:Y:S02]  /*0750*/  LDCU.64 UR16, c[0x0][0x3a8] ;  /* 0x00007500ff1077ac */ /* 0x000e240008000a00 */
[----:B-1----:R-:W-:Y:S01]  /*0760*/  IADD3 R17, PT, PT, R0, UR8, R17 ;  /* 0x0000000800117c10 */ /* 0x002fe2000fffe011 */
[----:B------:R-:W1:Y:S03]  /*0770*/  LDCU UR19, c[0x0][0x3c4] ;  /* 0x00007880ff1377ac */ /* 0x000e660008000800 */
[C---:B0-----:R-:W-:Y:S01]  /*0780*/  LEA R16, R20.reuse, R17, 0x3 ;  /* 0x0000001114107211 */ /* 0x041fe200078e18ff */
[C-C-:B------:R-:W-:Y:S01]  /*0790*/  IMAD R15, R20.reuse, 0xc, R17.reuse ;  /* 0x0000000c140f7824 */ /* 0x140fe200078e0211 */
[----:B------:R-:W0:Y:S01]  /*07a0*/  LDCU.128 UR4, c[0x0][0x3b0] ;  /* 0x00007600ff0477ac */ /* 0x000e220008000c00 */
[----:B------:R-:W-:-:S02]  /*07b0*/  IMAD R14, R20, 0x10, R17 ;  /* 0x00000010140e7824 */ /* 0x000fc400078e0211 */
[C-C-:B------:R-:W-:Y:S01]  /*07c0*/  IMAD R13, R20.reuse, 0x4, R17.reuse ;  /* 0x00000004140d7824 */ /* 0x140fe200078e0211 */
[----:B------:R-:W0:Y:S01]  /*07d0*/  LDCU.128 UR8, c[0x0][0x3a0] ;  /* 0x00007400ff0877ac */ /* 0x000e220008000c00 */
[C-C-:B------:R-:W-:Y:S02]  /*07e0*/  IMAD R12, R20.reuse, 0x6, R17.reuse ;  /* 0x00000006140c7824 */ /* 0x140fe400078e0211 */
[C-C-:B------:R-:W-:Y:S02]  /*07f0*/  IMAD R11, R20.reuse, 0xa, R17.reuse ;  /* 0x0000000a140b7824 */ /* 0x140fe400078e0211 */
[C-C-:B------:R-:W-:Y:S02]  /*0800*/  IMAD R10, R20.reuse, 0xe, R17.reuse ;  /* 0x0000000e140a7824 */ /* 0x140fe400078e0211 */
[----:B-1234-:R-:W-:-:S07]  /*0810*/  IMAD R0, R20, 0x12, R17 ;  /* 0x0000001214007824 */ /* 0x01efce00078e0211 */
.L_x_44:
[----:B------:R-:W-:Y:S01]  /*0820*/  ISETP.GE.AND P0, PT, R17, UR19, PT ;  /* 0x0000001311007c0c */ /* 0x000fe2000bf06270 */
[----:B------:R-:W-:-:S12]  /*0830*/  BSSY.RECONVERGENT B0, `(.L_x_4) ;  /* 0x0000409000007945 */ /* 0x000fd80003800200 */
[----:B--2---:R-:W-:Y:S05]  /*0840*/  @P0 BRA `(.L_x_5) ;  /* 0x00000040001c0947 */ /* 0x004fea0003800000 */
[----:B------:R-:W1:Y:S08]  /*0850*/  LDC.64 R84, c[0x0][0x380] ;  /* 0x0000e000ff547b82 */ /* 0x000e700000000a00 */
[----:B------:R-:W2:Y:S01]  /*0860*/  LDC R89, c[0x0][0x3c8] ;  /* 0x0000f200ff597b82 */ /* 0x000ea20000000800 */
[----:B-1----:R-:W-:-:S05]  /*0870*/  IMAD.WIDE R130, R17, 0x8, R84 ;  /* 0x0000000811827825 */ /* 0x002fca00078e0254 */
[----:B------:R-:W3:Y:S01]  /*0880*/  LDG.E.64 R128, desc[UR12][R130.64] ;  /* 0x0000000c82807981 */ /* 0x000ee2000c1e1b00 */
[C---:B--2---:R-:W-:Y:S01]  /*0890*/  IMAD.WIDE R136, R89.reuse, 0x8, R130 ;  /* 0x0000000859887825 */ /* 0x044fe200078e0282 */
[----:B------:R-:W-:-:S04]  /*08a0*/  SHF.L.U32 R27, R89, 0x1, RZ ;  /* 0x00000001591b7819 */ /* 0x000fc800000006ff */
[----:B------:R-:W3:Y:S01]  /*08b0*/  LDG.E.64 R134, desc[UR12][R136.64] ;  /* 0x0000000c88867981 */ /* 0x000ee2000c1e1b00 */
[----:B------:R-:W-:-:S05]  /*08c0*/  IMAD.WIDE R26, R27, 0x8, R130 ;  /* 0x000000081b1a7825 */ /* 0x000fca00078e0282 */
[----:B------:R-:W2:Y:S01]  /*08d0*/  LDG.E.64 R132, desc[UR12][R26.64] ;  /* 0x0000000c1a847981 */ /* 0x000ea2000c1e1b00 */
[----:B------:R-:W-:-:S05]  /*08e0*/  IMAD.WIDE R28, R89, 0x8, R26 ;  /* 0x00000008591c7825 */ /* 0x000fca00078e021a */
[----:B------:R-:W4:Y:S01]  /*08f0*/  LDG.E.64 R30, desc[UR12][R28.64] ;  /* 0x0000000c1c1e7981 */ /* 0x000f22000c1e1b00 */
[----:B------:R-:W-:-:S05]  /*0900*/  IMAD.WIDE R32, R13, 0x8, R84 ;  /* 0x000000080d207825 */ /* 0x000fca00078e0254 */
[----:B------:R-:W5:Y:S01]  /*0910*/  LDG.E.64 R34, desc[UR12][R32.64] ;  /* 0x0000000c20227981 */ /* 0x000f62000c1e1b00 */
[----:B------:R-:W-:-:S04]  /*0920*/  IMAD.WIDE R36, R89, 0x8, R32 ;  /* 0x0000000859247825 */ /* 0x000fc800078e0220 */
[--C-:B------:R-:W-:Y:S01]  /*0930*/  IMAD.WIDE R38, R16, 0x8, R84.reuse ;  /* 0x0000000810267825 */ /* 0x100fe200078e0254 */
[----:B------:R-:W5:Y:S03]  /*0940*/  LDG.E.64 R40, desc[UR12][R36.64] ;  /* 0x0000000c24287981 */ /* 0x000f66000c1e1b00 */
[----:B------:R-:W-:Y:S01]  /*0950*/  IMAD.WIDE R42, R12, 0x8, R84 ;  /* 0x000000080c2a7825 */ /* 0x000fe200078e0254 */
[----:B------:R-:W5:Y:S04]  /*0960*/  LDG.E.64 R44, desc[UR12][R38.64] ;  /* 0x0000000c262c7981 */ /* 0x000f68000c1e1b00 */
[----:B------:R-:W5:Y:S01]  /*0970*/  LDG.E.64 R46, desc[UR12][R42.64] ;  /* 0x0000000c2a2e7981 */ /* 0x000f62000c1e1b00 */
[----:B------:R-:W-:-:S05]  /*0980*/  IMAD.WIDE R48, R89, 0x8, R42 ;  /* 0x0000000859307825 */ /* 0x000fca00078e022a */
[----:B------:R-:W5:Y:S01]  /*0990*/  LDG.E.64 R50, desc[UR12][R48.64] ;  /* 0x0000000c30327981 */ /* 0x000f62000c1e1b00 */
[----:B------:R-:W-:-:S04]  /*09a0*/  IMAD.WIDE R52, R15, 0x8, R84 ;  /* 0x000000080f347825 */ /* 0x000fc800078e0254 */
[----:B------:R-:W-:Y:S01]  /*09b0*/  IMAD.WIDE R54, R11, 0x8, R84 ;  /* 0x000000080b367825 */ /* 0x000fe200078e0254 */
[----:B------:R-:W5:Y:S04]  /*09c0*/  LDG.E.64 R56, desc[UR12][R52.64] ;  /* 0x0000000c34387981 */ /* 0x000f68000c1e1b00 */
        /* <DEDUP_REMOVED lines=13> */
[----:B------:R-:W-:-:S05]  /*0aa0*/  IMAD.WIDE R84, R0, 0x8, R84 ;  /* 0x0000000800547825 */ /* 0x000fca00078e0254 */
[----:B------:R-:W5:Y:S01]  /*0ab0*/  LDG.E.64 R86, desc[UR12][R84.64] ;  /* 0x0000000c54567981 */ /* 0x000f62000c1e1b00 */
[----:B------:R-:W-:-:S05]  /*0ac0*/  IMAD.WIDE R88, R89, 0x8, R70 ;  /* 0x0000000859587825 */ /* 0x000fca00078e0246 */
[----:B------:R-:W5:Y:S01]  /*0ad0*/  LDG.E.64 R90, desc[UR12][R88.64] ;  /* 0x0000000c585a7981 */ /* 0x000f62000c1e1b00 */
[----:B------:R-:W1:Y:S01]  /*0ae0*/  MUFU.RCP64H R113, UR18 ;  /* 0x0000001200717d08 */ /* 0x000e620008001800 */
[----:B------:R-:W-:Y:S01]  /*0af0*/  IMAD.MOV.U32 R112, RZ, RZ, 0x1 ;  /* 0x00000001ff707424 */ /* 0x000fe200078e00ff */
[----:B------:R-:W-:Y:S01]  /*0b00*/  UMOV UR20, 0x55555555 ;  /* 0x5555555500147882 */ /* 0x000fe20000000000 */
[----:B------:R-:W-:Y:S01]  /*0b10*/  UMOV UR21, 0x3fe55555 ;  /* 0x3fe5555500157882 */ /* 0x000fe20000000000 */
[----:B---3--:R-:W-:-:S08]  /*0b20*/  DADD R20, R128, R134 ;  /* 0x0000000080147229 */ /* 0x008fd00000000086 */
[----:B--2---:R-:W-:-:S08]  /*0b30*/  DADD R20, R132, R20 ;  /* 0x0000000084147229 */ /* 0x004fd00000000014 */
[----:B----4-:R-:W-:-:S08]  /*0b40*/  DADD R20, R30, R20 ;  /* 0x000000001e147229 */ /* 0x010fd00000000014 */
[----:B-----5:R-:W-:Y:S02]  /*0b50*/  DADD R24, R34, R20 ;  /* 0x0000000022187229 */ /* 0x020fe40000000014 */
[----:B------:R-:W-:Y:S02]  /*0b60*/  DADD R20, R132, -R134 ;  /* 0x0000000084147229 */ /* 0x000fe40000000886 */
[----:B------:R-:W-:-:S04]  /*0b70*/  DADD R22, R34, -R30 ;  /* 0x0000000022167229 */ /* 0x000fc8000000081e */
[----:B------:R-:W-:Y:S02]  /*0b80*/  DADD R24, R40, R24 ;  /* 0x0000000028187229 */ /* 0x000fe40000000018 */
[C---:B------:R-:W-:Y:S02]  /*0b90*/  DADD R20, R44.reuse, R20 ;  /* 0x000000002c147229 */ /* 0x040fe40000000014 */
[----:B------:R-:W-:-:S04]  /*0ba0*/  DADD R22, R44, R22 ;  /* 0x000000002c167229 */ /* 0x000fc80000000016 */
[C---:B------:R-:W-:Y:S02]  /*0bb0*/  DADD R92, R46.reuse, R24 ;  /* 0x000000002e5c7229 */ /* 0x040fe40000000018 */
[----:B------:R-:W-:Y:S02]  /*0bc0*/  DADD R24, R46, -R40 ;  /* 0x000000002e187229 */ /* 0x000fe40000000828 */
[C---:B------:R-:W-:Y:S02]  /*0bd0*/  DADD R20, -R50.reuse, R20 ;  /* 0x0000000032147229 */ /* 0x040fe40000000114 */
[C---:B------:R-:W-:Y:S02]  /*0be0*/  DADD R22, -R50.reuse, R22 ;  /* 0x0000000032167229 */ /* 0x040fe40000000116 */
[----:B------:R-:W-:Y:S02]  /*0bf0*/  DADD R92, R50, R92 ;  /* 0x00000000325c7229 */ /* 0x000fe4000000005c */
[----:B------:R-:W-:-:S02]  /*0c00*/  DADD R24, R56, R24 ;  /* 0x0000000038187229 */ /* 0x000fc40000000018 */
[C---:B------:R-:W-:Y:S02]  /*0c10*/  DADD R20, R58.reuse, R20 ;  /* 0x000000003a147229 */ /* 0x040fe40000000014 */
[----:B------:R-:W-:Y:S02]  /*0c20*/  DADD R22, -R58, R22 ;  /* 0x000000003a167229 */ /* 0x000fe40000000116 */
[----:B------:R-:W-:Y:S02]  /*0c30*/  DADD R92, R44, R92 ;  /* 0x000000002c5c7229 */ /* 0x000fe4000000005c */
[----:B------:R-:W-:Y:S02]  /*0c40*/  DADD R24, -R64, R24 ;  /* 0x0000000040187229 */ /* 0x000fe40000000118 */
[C---:B------:R-:W-:Y:S02]  /*0c50*/  DADD R20, -R66.reuse, R20 ;  /* 0x0000000042147229 */ /* 0x040fe40000000114 */
[----:B------:R-:W-:-:S02]  /*0c60*/  DADD R22, R66, R22 ;  /* 0x0000000042167229 */ /* 0x000fc40000000016 */
[----:B------:R-:W-:Y:S02]  /*0c70*/  DADD R92, R66, R92 ;  /* 0x00000000425c7229 */ /* 0x000fe4000000005c */
[----:B------:R-:W-:Y:S02]  /*0c80*/  DADD R24, -R72, R24 ;  /* 0x0000000048187229 */ /* 0x000fe40000000118 */
[----:B------:R-:W-:Y:S02]  /*0c90*/  DADD R20, R56, R20 ;  /* 0x0000000038147229 */ /* 0x000fe40000000014 */
[----:B------:R-:W-:Y:S02]  /*0ca0*/  DADD R22, R74, R22 ;  /* 0x000000004a167229 */ /* 0x000fe40000000016 */
[----:B------:R-:W-:Y:S02]  /*0cb0*/  DADD R92, R58, R92 ;  /* 0x000000003a5c7229 */ /* 0x000fe4000000005c */
[----:B------:R-:W-:-:S02]  /*0cc0*/  DADD R24, R80, R24 ;  /* 0x0000000050187229 */ /* 0x000fc40000000018 */
[----:B------:R-:W-:Y:S02]  /*0cd0*/  DADD R20, -R64, R20 ;  /* 0x0000000040147229 */ /* 0x000fe40000000114 */
[----:B------:R-:W-:Y:S02]  /*0ce0*/  DADD R22, -R82, R22 ;  /* 0x0000000052167229 */ /* 0x000fe40000000116 */
[----:B------:R-:W-:Y:S02]  /*0cf0*/  DADD R92, R64, R92 ;  /* 0x00000000405c7229 */ /* 0x000fe4000000005c */
[----:B------:R-:W-:Y:S02]  /*0d00*/  DADD R24, R74, R24 ;  /* 0x000000004a187229 */ /* 0x000fe40000000018 */
[----:B------:R-:W-:Y:S02]  /*0d10*/  DADD R20, R72, R20 ;  /* 0x0000000048147229 */ /* 0x000fe40000000014 */
[----:B------:R-:W-:-:S02]  /*0d20*/  DADD R22, R86, R22 ;  /* 0x0000000056167229 */ /* 0x000fc40000000016 */
[----:B------:R-:W-:Y:S02]  /*0d30*/  DADD R92, R56, R92 ;  /* 0x00000000385c7229 */ /* 0x000fe4000000005c */
[----:B------:R-:W-:Y:S02]  /*0d40*/  DADD R24, -R82, R24 ;  /* 0x0000000052187229 */ /* 0x000fe40000000118 */
[----:B------:R-:W-:Y:S02]  /*0d50*/  DADD R20, -R80, R20 ;  /* 0x0000000050147229 */ /* 0x000fe40000000114 */
[----:B------:R-:W-:Y:S02]  /*0d60*/  DADD R22, -R90, R22 ;  /* 0x000000005a167229 */ /* 0x000fe40000000116 */
[----:B------:R-:W-:Y:S02]  /*0d70*/  DADD R94, R80, R92 ;  /* 0x00000000505e7229 */ /* 0x000fe4000000005c */
[----:B------:R-:W-:-:S02]  /*0d80*/  DADD R24, -R86, R24 ;  /* 0x0000000056187229 */ /* 0x000fc40000000118 */
[----:B------:R-:W-:Y:S02]  /*0d90*/  DADD R92, R20, R4 ;  /* 0x00000000145c7229 */ /* 0x000fe40000000004 */
[----:B------:R-:W-:Y:S01]  /*0da0*/  DADD R22, R22, R6 ;  /* 0x0000000016167229 */ /* 0x000fe20000000006 */
[----:B------:R-:W1:Y:S01]  /*0db0*/  LDC.64 R20, c[0x0][0x398] ;  /* 0x0000e600ff147b82 */ /* 0x000e620000000a00 */
[----:B------:R-:W-:Y:S02]  /*0dc0*/  DADD R96, R72, R94 ;  /* 0x0000000048607229 */ /* 0x000fe4000000005e */
[----:B------:R-:W-:Y:S02]  /*0dd0*/  DADD R24, R90, R24 ;  /* 0x000000005a187229 */ /* 0x000fe40000000018 */
[-C--:B------:R-:W-:Y:S02]  /*0de0*/  DMUL R92, R92, R2.reuse ;  /* 0x000000025c5c7228 */ /* 0x080fe40000000000 */
[----:B------:R-:W-:-:S02]  /*0df0*/  DMUL R94, R22, R2 ;  /* 0x00000002165e7228 */ /* 0x000fc40000000000 */
[----:B------:R-:W-:Y:S02]  /*0e00*/  DADD R22, R82, R96 ;  /* 0x0000000052167229 */ /* 0x000fe40000000060 */
[----:B------:R-:W-:Y:S02]  /*0e10*/  DADD R24, R24, R8 ;  /* 0x0000000018187229 */ /* 0x000fe40000000008 */
[C---:B------:R-:W-:Y:S02]  /*0e20*/  DMUL R96, R92.reuse, R92 ;  /* 0x0000005c5c607228 */ /* 0x040fe40000000000 */
[----:B0-----:R-:W-:Y:S02]  /*0e30*/  DMUL R98, R92, UR10 ;  /* 0x0000000a5c627c28 */ /* 0x001fe40008000000 */
[----:B------:R-:W-:Y:S02]  /*0e40*/  DMUL R100, R94, UR4 ;  /* 0x000000045e647c28 */ /* 0x000fe40008000000 */
[----:B------:R-:W-:-:S02]  /*0e50*/  DADD R22, R74, R22 ;  /* 0x000000004a167229 */ /* 0x000fc40000000016 */
[----:B------:R-:W-:Y:S02]  /*0e60*/  DMUL R102, R24, R2 ;  /* 0x0000000218667228 */ /* 0x000fe40000000000 */
[----:B------:R-:W-:Y:S02]  /*0e70*/  DADD R24, R96, -UR20 ;  /* 0x8000001460187e29 */ /* 0x000fe40008000000 */
[----:B------:R-:W-:Y:S02]  /*0e80*/  DMUL R104, R94, R94 ;  /* 0x0000005e5e687228 */ /* 0x000fe40000000000 */
[----:B------:R-:W-:Y:S02]  /*0e90*/  DADD R106, R98, R100 ;  /* 0x00000000626a7229 */ /* 0x000fe40000000064 */
[----:B------:R-:W-:Y:S02]  /*0ea0*/  DADD R22, R90, R22 ;  /* 0x000000005a167229 */ /* 0x000fe40000000016 */
[----:B-1----:R-:W-:-:S02]  /*0eb0*/  DFMA R116, R112, -R20, 1 ;  /* 0x3ff000007074742b */ /* 0x002fc40000000814 */
[----:B------:R-:W-:Y:S02]  /*0ec0*/  DADD R114, R24, R104 ;  /* 0x0000000018727229 */ /* 0x000fe40000000068 */
[C---:B------:R-:W-:Y:S02]  /*0ed0*/  DMUL R108, R102.reuse, R102 ;  /* 0x00000066666c7228 */ /* 0x040fe40000000000 */
[----:B------:R-:W-:Y:S02]  /*0ee0*/  DFMA R24, R102, UR6, R106 ;  /* 0x0000000666187c2b */ /* 0x000fe4000800006a */
[----:B------:R-:W-:Y:S02]  /*0ef0*/  DADD R110, R86, R22 ;  /* 0x00000000566e7229 */ /* 0x000fe40000000016 */
[----:B------:R-:W-:Y:S01]  /*0f00*/  DFMA R118, R116, R116, R116 ;  /* 0x000000747476722b */ /* 0x000fe20000000074 */
[----:B------:R-:W-:Y:S01]  /*0f10*/  UMOV UR21, 0x3fd55555 ;  /* 0x3fd5555500157882 */ /* 0x000fe20000000000 */
[----:B------:R-:W-:-:S02]  /*0f20*/  DADD R114, R114, R108 ;  /* 0x0000000072727229 */ /* 0x000fc4000000006c */
[----:B------:R-:W-:Y:S02]  /*0f30*/  DMUL R116, R24, 0.25 ;  /* 0x3fd0000018747828 */ /* 0x000fe40000000000 */
[----:B------:R-:W-:Y:S02]  /*0f40*/  DFMA R22, R110, -UR20, R128 ;  /* 0x800000146e167c2b */ /* 0x000fe40008000080 */
[----:B------:R-:W-:Y:S02]  /*0f50*/  DFMA R120, R112, R118, R112 ;  /* 0x000000767078722b */ /* 0x000fe40000000070 */
[----:B------:R-:W-:Y:S01]  /*0f60*/  DADD R112, R96, R104 ;  /* 0x0000000060707229 */ /* 0x000fe20000000068 */
[----:B------:R-:W-:Y:S01]  /*0f70*/  IMAD.MOV.U32 R118, RZ, RZ, 0x55555555 ;  /* 0x55555555ff767424 */ /* 0x000fe200078e00ff */
[----:B------:R-:W-:Y:S02]  /*0f80*/  MOV R119, 0x3fc55555 ;  /* 0x3fc5555500777802 */ /* 0x000fe40000000f00 */
[----:B------:R-:W-:-:S02]  /*0f90*/  DFMA R22, R114, R116, R22 ;  /* 0x000000747216722b */ /* 0x000fc40000000016 */
[----:B------:R-:W-:Y:S02]  /*0fa0*/  DFMA R122, R120, -R20, 1 ;  /* 0x3ff00000787a742b */ /* 0x000fe40000000814 */
[----:B------:R-:W-:Y:S02]  /*0fb0*/  DMUL R118, R118, UR8 ;  /* 0x0000000876767c28 */ /* 0x000fe40008000000 */
[----:B------:R-:W-:-:S04]  /*0fc0*/  DADD R116, R108, R112 ;  /* 0x000000006c747229 */ /* 0x000fc80000000070 */
[----:B------:R-:W-:-:S04]  /*0fd0*/  DFMA R122, R120, R122, R120 ;  /* 0x0000007a787a722b */ /* 0x000fc80000000078 */
[----:B------:R-:W-:-:S08]  /*0fe0*/  DFMA R116, R116, R118, R22 ;  /* 0x000000767474722b */ /* 0x000fd00000000016 */
[----:B------:R-:W-:-:S08]  /*0ff0*/  DMUL R22, R116, R122 ;  /* 0x0000007a74167228 */ /* 0x000fd00000000000 */
[----:B------:R-:W-:-:S08]  /*1000*/  DFMA R20, R22, -R20, R116 ;  /* 0x800000141614722b */ /* 0x000fd00000000074 */
[----:B------:R-:W-:Y:S01]  /*1010*/  DFMA R22, R122, R20, R22 ;  /* 0x000000147a16722b */ /* 0x000fe20000000016 */
[----:B------:R-:W-:-:S09]  /*1020*/  FSETP.GEU.AND P1, PT, |R117|, 6.5827683646048100446e-37, PT ;  /* 0x036000007500780b */ /* 0x000fd20003f2e200 */
[----:B------:R-:W-:-:S05]  /*1030*/  FFMA R19, RZ, UR18, R23 ;  /* 0x00000012ff137c23 */ /* 0x000fca0008000017 */
[----:B------:R-:W-:Y:S01]  /*1040*/  FSETP.GT.AND P0, PT, |R19|, 1.469367938527859385e-39, PT ;  /* 0x001000001300780b */ /* 0x000fe20003f04200 */
[----:B------:R-:W-:Y:S01]  /*1050*/  DMUL R24, R24, 0.5 ;  /* 0x3fe0000018187828 */ /* 0x000fe20000000000 */
[----:B------:R-:W-:Y:S07]  /*1060*/  BSSY.RECONVERGENT B2, `(.L_x_6) ;  /* 0x000000b000027945 */ /* 0x000fee0003800200 */
[----:B------:R-:W-:-:S04]  /*1070*/  DFMA R128, R24, R114, R128 ;  /* 0x000000721880722b */ /* 0x000fc80000000080 */
[----:B------:R-:W-:Y:S07]  /*1080*/  @P0 BRA P1, `(.L_x_7) ;  /* 0x0000000000200947 */ /* 0x000fee0000800000 */
[----:B------:R-:W0:Y:S01]  /*1090*/  LDCU.64 UR20, c[0x0][0x398] ;  /* 0x00007300ff1477ac */ /* 0x000e220008000a00 */
[----:B------:R-:W-:Y:S01]  /*10a0*/  IMAD.MOV.U32 R22, RZ, RZ, R116 ;  /* 0x000000ffff167224 */ /* 0x000fe200078e0074 */
[----:B------:R-:W-:Y:S01]  /*10b0*/  MOV R20, 0x1100 ;  /* 0x0000110000147802 */ /* 0x000fe20000000f00 */
[----:B------:R-:W-:Y:S01]  /*10c0*/  IMAD.MOV.U32 R19, RZ, RZ, R117 ;  /* 0x000000ffff137224 */ /* 0x000fe200078e0075 */
[----:B0-----:R-:W-:Y:S01]  /*10d0*/  MOV R148, UR20 ;  /* 0x0000001400947c02 */ /* 0x001fe20008000f00 */
[----:B------:R-:W-:-:S07]  /*10e0*/  IMAD.U32 R149, RZ, RZ, UR21 ;  /* 0x00000015ff957e24 */ /* 0x000fce000f8e00ff */
[----:B------:R-:W-:Y:S05]  /*10f0*/  CALL.REL.NOINC `($__internal_0_$__cuda_sm20_div_rn_f64_full) ;  /* 0x00000038002c7944 */ /* 0x000fea0003c00000 */
[----:B------:R-:W-:-:S07]  /*1100*/  IMAD.MOV.U32 R23, RZ, RZ, R19 ;  /* 0x000000ffff177224 */ /* 0x000fce00078e0013 */
.L_x_7:
[----:B------:R-:W-:Y:S05]  /*1110*/  BSYNC.RECONVERGENT B2 ;  /* 0x0000000000027941 */ /* 0x000fea0003800200 */
.L_x_6:
[----:B------:R-:W0:Y:S01]  /*1120*/  LDC.64 R24, c[0x0][0x398] ;  /* 0x0000e600ff187b82 */ /* 0x000e220000000a00 */
[C---:B------:R-:W-:Y:S01]  /*1130*/  DADD R114, R92.reuse, R92 ;  /* 0x000000005c727229 */ /* 0x040fe2000000005c */
[----:B------:R-:W0:Y:S01]  /*1140*/  MUFU.RCP64H R145, UR18 ;  /* 0x0000001200917d08 */ /* 0x000e220008001800 */
[----:B------:R-:W-:Y:S01]  /*1150*/  IMAD.MOV.U32 R144, RZ, RZ, 0x1 ;  /* 0x00000001ff907424 */ /* 0x000fe200078e00ff */
[----:B------:R-:W-:Y:S01]  /*1160*/  DADD R120, R92, -1 ;  /* 0xbff000005c787429 */ /* 0x000fe20000000000 */
[----:B------:R-:W-:Y:S01]  /*1170*/  MOV R122, 0x55555555 ;  /* 0x55555555007a7802 */ /* 0x000fe20000000f00 */
[----:B------:R-:W-:Y:S01]  /*1180*/  IMAD.MOV.U32 R123, RZ, RZ, 0x3fb55555 ;  /* 0x3fb55555ff7b7424 */ /* 0x000fe200078e00ff */
[----:B------:R-:W-:Y:S01]  /*1190*/  UMOV UR22, 0x1c71c71c ;  /* 0x1c71c71c00167882 */ /* 0x000fe20000000000 */
[----:B------:R-:W-:Y:S01]  /*11a0*/  UMOV UR23, 0x3fac71c7 ;  /* 0x3fac71c700177882 */ /* 0x000fe20000000000 */
[----:B------:R-:W-:Y:S01]  /*11b0*/  DADD R116, R96, -R114 ;  /* 0x0000000060747229 */ /* 0x000fe20000000872 */
[----:B------:R-:W-:Y:S01]  /*11c0*/  UMOV UR20, 0x1c71c71c ;  /* 0x1c71c71c00147882 */ /* 0x000fe20000000000 */
[----:B------:R-:W-:Y:S01]  /*11d0*/  DFMA R138, R110, -UR22, R132 ;  /* 0x800000166e8a7c2b */ /* 0x000fe20008000084 */
[----:B------:R-:W-:Y:S01]  /*11e0*/  UMOV UR22, 0x55555555 ;  /* 0x5555555500167882 */ /* 0x000fe20000000000 */
[----:B------:R-:W-:Y:S01]  /*11f0*/  DFMA R124, R120, UR10, R100 ;  /* 0x0000000a787c7c2b */ /* 0x000fe20008000064 */
[----:B------:R-:W-:Y:S01]  /*1200*/  UMOV UR23, 0x3fd55555 ;  /* 0x3fd5555500177882 */ /* 0x000fe20000000000 */
[----:B------:R-:W-:Y:S01]  /*1210*/  UMOV UR21, 0x3fcc71c7 ;  /* 0x3fcc71c700157882 */ /* 0x000fe20000000000 */
[----:B------:R-:W-:Y:S01]  /*1220*/  DMUL R122, R122, UR8 ;  /* 0x000000087a7a7c28 */ /* 0x000fe20008000000 */
[----:B------:R-:W-:Y:S01]  /*1230*/  BSSY.RECONVERGENT B2, `(.L_x_8) ;  /* 0x0000022000027945 */ /* 0x000fe20003800200 */
[----:B------:R-:W-:-:S02]  /*1240*/  DADD R118, R104, R116 ;  /* 0x0000000068767229 */ /* 0x000fc40000000074 */
[----:B------:R-:W-:Y:S02]  /*1250*/  DADD R126, -R96, -UR20 ;  /* 0x80000014607e7e29 */ /* 0x000fe40008000100 */
[----:B------:R-:W-:Y:S02]  /*1260*/  DADD R128, R128, -R22 ;  /* 0x0000000080807229 */ /* 0x000fe40000000816 */
[----:B0-----:R-:W-:Y:S02]  /*1270*/  DFMA R20, R144, -R24, 1 ;  /* 0x3ff000009014742b */ /* 0x001fe40000000818 */
[----:B------:R-:W-:-:S03]  /*1280*/  DADD R140, R108, R118 ;  /* 0x000000006c8c7229 */ /* 0x000fc60000000076 */
[----:B------:R0:W-:Y:S03]  /*1290*/  STG.E.64 desc[UR12][R130.64], R128 ;  /* 0x0000008082007986 */ /* 0x0001e6000c101b0c */
[----:B------:R-:W-:Y:S02]  /*12a0*/  DFMA R146, R20, R20, R20 ;  /* 0x000000141492722b */ /* 0x000fe40000000014 */
[----:B------:R-:W-:Y:S02]  /*12b0*/  DFMA R142, R140, UR22, -R96 ;  /* 0x000000168c8e7c2b */ /* 0x000fe40008000860 */
[----:B------:R-:W-:Y:S02]  /*12c0*/  DFMA R20, R102, UR14, R124 ;  /* 0x0000000e66147c2b */ /* 0x000fe4000800007c */
[----:B------:R-:W-:Y:S02]  /*12d0*/  DFMA R140, R140, UR22, R126 ;  /* 0x000000168c8c7c2b */ /* 0x000fe4000800007e */
[----:B------:R-:W-:-:S02]  /*12e0*/  DFMA R146, R144, R146, R144 ;  /* 0x000000929092722b */ /* 0x000fc40000000090 */
[----:B------:R-:W-:Y:S02]  /*12f0*/  DFMA R138, R142, R122, R138 ;  /* 0x0000007a8e8a722b */ /* 0x000fe4000000008a */
[C---:B------:R-:W-:Y:S02]  /*1300*/  DMUL R142, R20.reuse, 0.125 ;  /* 0x3fc00000148e7828 */ /* 0x040fe40000000000 */
[----:B------:R-:W-:Y:S02]  /*1310*/  DMUL R20, R20, 0.25 ;  /* 0x3fd0000014147828 */ /* 0x000fe40000000000 */
[----:B------:R-:W-:-:S04]  /*1320*/  DFMA R144, R146, -R24, 1 ;  /* 0x3ff000009290742b */ /* 0x000fc80000000818 */
[----:B------:R-:W-:Y:S02]  /*1330*/  DFMA R138, R140, R142, R138 ;  /* 0x0000008e8c8a722b */ /* 0x000fe4000000008a */
[----:B------:R-:W-:Y:S02]  /*1340*/  DFMA R132, R20, R140, R132 ;  /* 0x0000008c1484722b */ /* 0x000fe40000000084 */
[----:B------:R-:W-:-:S06]  /*1350*/  DFMA R144, R146, R144, R146 ;  /* 0x000000909290722b */ /* 0x000fcc0000000092 */
[----:B------:R-:W-:Y:S02]  /*1360*/  FSETP.GEU.AND P1, PT, |R139|, 6.5827683646048100446e-37, PT ;  /* 0x036000008b00780b */ /* 0x000fe40003f2e200 */
[----:B------:R-:W-:-:S08]  /*1370*/  DMUL R142, R144, R138 ;  /* 0x0000008a908e7228 */ /* 0x000fd00000000000 */
[----:B------:R-:W-:-:S08]  /*1380*/  DFMA R24, R142, -R24, R138 ;  /* 0x800000188e18722b */ /* 0x000fd0000000008a */
[----:B------:R-:W-:-:S10]  /*1390*/  DFMA R22, R144, R24, R142 ;  /* 0x000000189016722b */ /* 0x000fd4000000008e */
[----:B------:R-:W-:-:S05]  /*13a0*/  FFMA R19, RZ, UR18, R23 ;  /* 0x00000012ff137c23 */ /* 0x000fca0008000017 */
[----:B------:R-:W-:-:S13]  /*13b0*/  FSETP.GT.AND P0, PT, |R19|, 1.469367938527859385e-39, PT ;  /* 0x001000001300780b */ /* 0x000fda0003f04200 */
[----:B0-----:R-:W-:Y:S05]  /*13c0*/  @P0 BRA P1, `(.L_x_9) ;  /* 0x0000000000200947 */ /* 0x001fea0000800000 */
[----:B------:R-:W0:Y:S01]  /*13d0*/  LDCU.64 UR20, c[0x0][0x398] ;  /* 0x00007300ff1477ac */ /* 0x000e220008000a00 */
[----:B------:R-:W-:Y:S01]  /*13e0*/  MOV R22, R138 ;  /* 0x0000008a00167202 */ /* 0x000fe20000000f00 */
[----:B------:R-:W-:Y:S01]  /*13f0*/  IMAD.MOV.U32 R19, RZ, RZ, R139 ;  /* 0x000000ffff137224 */ /* 0x000fe200078e008b */
[----:B------:R-:W-:Y:S01]  /*1400*/  MOV R20, 0x1440 ;  /* 0x0000144000147802 */ /* 0x000fe20000000f00 */
[----:B0-----:R-:W-:Y:S01]  /*1410*/  IMAD.U32 R148, RZ, RZ, UR20 ;  /* 0x00000014ff947e24 */ /* 0x001fe2000f8e00ff */
[----:B------:R-:W-:-:S07]  /*1420*/  MOV R149, UR21 ;  /* 0x0000001500957c02 */ /* 0x000fce0008000f00 */
[----:B------:R-:W-:Y:S05]  /*1430*/  CALL.REL.NOINC `($__internal_0_$__cuda_sm20_div_rn_f64_full) ;  /* 0x00000034005c7944 */ /* 0x000fea0003c00000 */
[----:B------:R-:W-:-:S07]  /*1440*/  IMAD.MOV.U32 R23, RZ, RZ, R19 ;  /* 0x000000ffff177224 */ /* 0x000fce00078e0013 */
.L_x_9:
[----:B------:R-:W-:Y:S05]  /*1450*/  BSYNC.RECONVERGENT B2 ;  /* 0x0000000000027941 */ /* 0x000fea0003800200 */
.L_x_8:
[----:B------:R-:W0:Y:S01]  /*1460*/  LDC.64 R24, c[0x0][0x398] ;  /* 0x0000e600ff187b82 */ /* 0x000e220000000a00 */
[----:B------:R-:W0:Y:S01]  /*1470*/  MUFU.RCP64H R145, UR18 ;  /* 0x0000001200917d08 */ /* 0x000e220008001800 */
[----:B------:R-:W-:Y:S01]  /*1480*/  DADD R128, R96, R114 ;  /* 0x0000000060807229 */ /* 0x000fe20000000072 */
[----:B------:R-:W-:Y:S01]  /*1490*/  IMAD.MOV.U32 R144, RZ, RZ, 0x1 ;  /* 0x00000001ff907424 */ /* 0x000fe200078e00ff */
[----:B------:R-:W-:Y:S01]  /*14a0*/  DADD R20, R98, UR16 ;  /* 0x0000001062147e29 */ /* 0x000fe20008000000 */
[----:B------:R-:W-:Y:S01]  /*14b0*/  UMOV UR22, 0x1c71c71c ;  /* 0x1c71c71c00167882 */ /* 0x000fe20000000000 */
[----:B------:R-:W-:Y:S01]  /*14c0*/  UMOV UR23, 0x3fac71c7 ;  /* 0x3fac71c700177882 */ /* 0x000fe20000000000 */
[----:B------:R-:W-:Y:S01]  /*14d0*/  UMOV UR20, 0x55555555 ;  /* 0x5555555500147882 */ /* 0x000fe20000000000 */
[----:B------:R-:W-:Y:S01]  /*14e0*/  UMOV UR21, 0x3fd55555 ;  /* 0x3fd5555500157882 */ /* 0x000fe20000000000 */
[----:B------:R-:W-:Y:S01]  /*14f0*/  BSSY.RECONVERGENT B2, `(.L_x_10) ;  /* 0x0000023000027945 */ /* 0x000fe20003800200 */
[----:B------:R-:W-:-:S02]  /*1500*/  DADD R130, R104, R128 ;  /* 0x0000000068827229 */ /* 0x000fc40000000080 */
[----:B------:R-:W-:-:S06]  /*1510*/  DADD R20, R100, R20 ;  /* 0x0000000064147229 */ /* 0x000fcc0000000014 */
[----:B------:R-:W-:Y:S02]  /*1520*/  DADD R138, R108, R130 ;  /* 0x000000006c8a7229 */ /* 0x000fe40000000082 */
[----:B------:R-:W-:Y:S02]  /*1530*/  DFMA R20, R102, UR14, R20 ;  /* 0x0000000e66147c2b */ /* 0x000fe40008000014 */
[----:B0-----:R-:W-:-:S04]  /*1540*/  DFMA R140, R144, -R24, 1 ;  /* 0x3ff00000908c742b */ /* 0x001fc80000000818 */
[----:B------:R-:W-:-:S04]  /*1550*/  DFMA R142, R138, UR20, -R96 ;  /* 0x000000148a8e7c2b */ /* 0x000fc80008000860 */
[----:B------:R-:W-:Y:S02]  /*1560*/  DFMA R146, R140, R140, R140 ;  /* 0x0000008c8c92722b */ /* 0x000fe4000000008c */
[----:B------:R-:W-:-:S06]  /*1570*/  DFMA R140, R110, -UR22, R134 ;  /* 0x800000166e8c7c2b */ /* 0x000fcc0008000086 */
[----:B------:R-:W-:Y:S02]  /*1580*/  DFMA R146, R144, R146, R144 ;  /* 0x000000929092722b */ /* 0x000fe40000000090 */
[----:B------:R-:W-:Y:S02]  /*1590*/  DFMA R142, R122, R142, R140 ;  /* 0x0000008e7a8e722b */ /* 0x000fe4000000008c */
[----:B------:R-:W-:Y:S02]  /*15a0*/  DFMA R140, R138, UR20, R126 ;  /* 0x000000148a8c7c2b */ /* 0x000fe4000800007e */
[----:B------:R-:W-:Y:S02]  /*15b0*/  DMUL R138, R20, 0.125 ;  /* 0x3fc00000148a7828 */ /* 0x000fe40000000000 */
[----:B------:R-:W-:-:S06]  /*15c0*/  DFMA R144, R146, -R24, 1 ;  /* 0x3ff000009290742b */ /* 0x000fcc0000000818 */
[----:B------:R-:W-:Y:S02]  /*15d0*/  DFMA R138, R140, R138, R142 ;  /* 0x0000008a8c8a722b */ /* 0x000fe4000000008e */
[----:B------:R-:W-:-:S08]  /*15e0*/  DFMA R146, R146, R144, R146 ;  /* 0x000000909292722b */ /* 0x000fd00000000092 */
[----:B------:R-:W-:Y:S01]  /*15f0*/  DMUL R142, R146, R138 ;  /* 0x0000008a928e7228 */ /* 0x000fe20000000000 */
[----:B------:R-:W-:-:S07]  /*1600*/  FSETP.GEU.AND P1, PT, |R139|, 6.5827683646048100446e-37, PT ;  /* 0x036000008b00780b */ /* 0x000fce0003f2e200 */
[----:B------:R-:W-:Y:S02]  /*1610*/  DFMA R144, R142, -R24, R138 ;  /* 0x800000188e90722b */ /* 0x000fe4000000008a */
[----:B------:R-:W-:Y:S02]  /*1620*/  DADD R24, R132, -R22 ;  /* 0x0000000084187229 */ /* 0x000fe40000000816 */
[----:B------:R-:W-:-:S04]  /*1630*/  DMUL R132, R20, 0.25 ;  /* 0x3fd0000014847828 */ /* 0x000fc80000000000 */
[----:B------:R-:W-:Y:S01]  /*1640*/  DFMA R22, R146, R144, R142 ;  /* 0x000000909216722b */ /* 0x000fe2000000008e */
[----:B------:R0:W-:Y:S03]  /*1650*/  STG.E.64 desc[UR12][R136.64], R24 ;  /* 0x0000001888007986 */ /* 0x0001e6000c101b0c */
[----:B------:R-:W-:-:S06]  /*1660*/  DFMA R132, R132, R140, R134 ;  /* 0x0000008c8484722b */ /* 0x000fcc0000000086 */
        /* <DEDUP_REMOVED lines=11> */
.L_x_11:
[----:B------:R-:W-:Y:S05]  /*1720*/  BSYNC.RECONVERGENT B2 ;  /* 0x0000000000027941 */ /* 0x000fea0003800200 */
.L_x_10:
[----:B------:R-:W0:Y:S01]  /*1730*/  LDC.64 R148, c[0x0][0x398] ;  /* 0x0000e600ff947b82 */ /* 0x000e220000000a00 */
[----:B------:R-:W0:Y:S01]  /*1740*/  MUFU.RCP64H R151, UR18 ;  /* 0x0000001200977d08 */ /* 0x000e220008001800 */
[C---:B------:R-:W-:Y:S01]  /*1750*/  DADD R134, R94.reuse, R94 ;  /* 0x000000005e867229 */ /* 0x040fe2000000005e */
[----:B------:R-:W-:Y:S01]  /*1760*/  IMAD.MOV.U32 R150, RZ, RZ, 0x1 ;  /* 0x00000001ff967424 */ /* 0x000fe200078e00ff */
[----:B------:R-:W-:Y:S01]  /*1770*/  DADD R136, R94, -1 ;  /* 0xbff000005e887429 */ /* 0x000fe20000000000 */
[----:B------:R-:W-:Y:S01]  /*1780*/  UMOV UR22, 0x1c71c71c ;  /* 0x1c71c71c00167882 */ /* 0x000fe20000000000 */
[----:B------:R-:W-:Y:S01]  /*1790*/  UMOV UR23, 0x3fac71c7 ;  /* 0x3fac71c700177882 */ /* 0x000fe20000000000 */
[----:B------:R-:W-:Y:S01]  /*17a0*/  UMOV UR20, 0x1c71c71c ;  /* 0x1c71c71c00147882 */ /* 0x000fe20000000000 */
[----:B------:R-:W-:Y:S01]  /*17b0*/  UMOV UR21, 0x3fcc71c7 ;  /* 0x3fcc71c700157882 */ /* 0x000fe20000000000 */
[----:B------:R-:W-:Y:S01]  /*17c0*/  DADD R132, R132, -R22 ;  /* 0x0000000084847229 */ /* 0x000fe20000000816 */
[----:B------:R-:W-:Y:S01]  /*17d0*/  BSSY.RECONVERGENT B2, `(.L_x_12) ;  /* 0x0000027000027945 */ /* 0x000fe20003800200 */
[----:B------:R-:W-:-:S02]  /*17e0*/  DADD R140, R96, -R134 ;  /* 0x00000000608c7229 */ /* 0x000fc40000000886 */
[----:B------:R-:W-:Y:S02]  /*17f0*/  DMUL R138, R136, UR4 ;  /* 0x00000004888a7c28 */ /* 0x000fe40008000000 */
[C---:B------:R-:W-:Y:S01]  /*1800*/  DADD R144, -R104.reuse, -UR20 ;  /* 0x8000001468907e29 */ /* 0x040fe20008000100 */
[----:B------:R1:W-:Y:S03]  /*1810*/  STG.E.64 desc[UR12][R26.64], R132 ;  /* 0x000000841a007986 */ /* 0x0003e6000c101b0c */
[----:B------:R-:W-:Y:S02]  /*1820*/  DADD R140, R104, R140 ;  /* 0x00000000688c7229 */ /* 0x000fe4000000008c */
[----:B------:R-:W-:Y:S02]  /*1830*/  DADD R142, R98, R138 ;  /* 0x00000000628e7229 */ /* 0x000fe4000000008a */
[----:B0-----:R-:W-:-:S04]  /*1840*/  DFMA R20, R150, -R148, 1 ;  /* 0x3ff000009614742b */ /* 0x001fc80000000894 */
[----:B------:R-:W-:Y:S02]  /*1850*/  DADD R24, R108, R140 ;  /* 0x000000006c187229 */ /* 0x000fe4000000008c */
[----:B------:R-:W-:Y:S02]  /*1860*/  DFMA R146, R102, UR6, R142 ;  /* 0x0000000666927c2b */ /* 0x000fe4000800008e */
[----:B------:R-:W-:-:S08]  /*1870*/  DFMA R20, R20, R20, R20 ;  /* 0x000000141414722b */ /* 0x000fd00000000014 */
[----:B------:R-:W-:Y:S02]  /*1880*/  DFMA R150, R150, R20, R150 ;  /* 0x000000149696722b */ /* 0x000fe40000000096 */
[----:B------:R-:W-:Y:S01]  /*1890*/  DFMA R20, R110, -UR22, R34 ;  /* 0x800000166e147c2b */ /* 0x000fe20008000022 */
[----:B------:R-:W-:Y:S01]  /*18a0*/  UMOV UR22, 0x55555555 ;  /* 0x5555555500167882 */ /* 0x000fe20000000000 */
[----:B------:R-:W-:Y:S02]  /*18b0*/  UMOV UR23, 0x3fd55555 ;  /* 0x3fd5555500177882 */ /* 0x000fe40000000000 */
[C---:B------:R-:W-:Y:S02]  /*18c0*/  DFMA R152, R24.reuse, UR22, -R104 ;  /* 0x0000001618987c2b */ /* 0x040fe40008000868 */
[----:B------:R-:W-:-:S06]  /*18d0*/  DFMA R24, R24, UR22, R144 ;  /* 0x0000001618187c2b */ /* 0x000fcc0008000090 */
[----:B------:R-:W-:Y:S02]  /*18e0*/  DFMA R20, R122, R152, R20 ;  /* 0x000000987a14722b */ /* 0x000fe40000000014 */
[C---:B------:R-:W-:Y:S02]  /*18f0*/  DMUL R152, R146.reuse, 0.125 ;  /* 0x3fc0000092987828 */ /* 0x040fe40000000000 */
[----:B------:R-:W-:-:S06]  /*1900*/  DMUL R146, R146, 0.25 ;  /* 0x3fd0000092927828 */ /* 0x000fcc0000000000 */
[----:B------:R-:W-:Y:S02]  /*1910*/  DFMA R20, R24, R152, R20 ;  /* 0x000000981814722b */ /* 0x000fe40000000014 */
[----:B------:R-:W-:Y:S02]  /*1920*/  DFMA R152, R150, -R148, 1 ;  /* 0x3ff000009698742b */ /* 0x000fe40000000894 */
[----:B------:R-:W-:-:S06]  /*1930*/  DFMA R34, R146, R24, R34 ;  /* 0x000000189222722b */ /* 0x000fcc0000000022 */
[----:B------:R-:W-:Y:S01]  /*1940*/  DFMA R152, R150, R152, R150 ;  /* 0x000000989698722b */ /* 0x000fe20000000096 */
[----:B------:R-:W-:-:S07]  /*1950*/  FSETP.GEU.AND P1, PT, |R21|, 6.5827683646048100446e-37, PT ;  /* 0x036000001500780b */ /* 0x000fce0003f2e200 */
[----:B------:R-:W-:-:S08]  /*1960*/  DMUL R150, R152, R20 ;  /* 0x0000001498967228 */ /* 0x000fd00000000000 */
[----:B------:R-:W-:-:S08]  /*1970*/  DFMA R148, R150, -R148, R20 ;  /* 0x800000949694722b */ /* 0x000fd00000000014 */
[----:B------:R-:W-:-:S10]  /*1980*/  DFMA R22, R152, R148, R150 ;  /* 0x000000949816722b */ /* 0x000fd40000000096 */
[----:B------:R-:W-:-:S05]  /*1990*/  FFMA R19, RZ, UR18, R23 ;  /* 0x00000012ff137c23 */ /* 0x000fca0008000017 */
[----:B------:R-:W-:-:S13]  /*19a0*/  FSETP.GT.AND P0, PT, |R19|, 1.469367938527859385e-39, PT ;  /* 0x001000001300780b */ /* 0x000fda0003f04200 */
[----:B-1----:R-:W-:Y:S05]  /*19b0*/  @P0 BRA P1, `(.L_x_13) ;  /* 0x0000000000200947 */ /* 0x002fea0000800000 */
        /* <DEDUP_REMOVED lines=8> */
.L_x_13:
[----:B------:R-:W-:Y:S05]  /*1a40*/  BSYNC.RECONVERGENT B2 ;  /* 0x0000000000027941 */ /* 0x000fea0003800200 */
.L_x_12:
        /* <DEDUP_REMOVED lines=9> */
[----:B------:R-:W-:Y:S01]  /*1ae0*/  DFMA R148, R110, -UR22, R30 ;  /* 0x800000166e947c2b */ /* 0x000fe2000800001e */
[----:B------:R-:W-:Y:S01]  /*1af0*/  BSSY.RECONVERGENT B2, `(.L_x_14) ;  /* 0x0000022000027945 */ /* 0x000fe20003800200 */
[----:B------:R-:W-:-:S02]  /*1b00*/  DADD R26, R104, R26 ;  /* 0x00000000681a7229 */ /* 0x000fc4000000001a */
[----:B------:R-:W-:-:S06]  /*1b10*/  DADD R20, R100, R20 ;  /* 0x0000000064147229 */ /* 0x000fcc0000000014 */
[----:B------:R-:W-:Y:S02]  /*1b20*/  DADD R146, R108, R26 ;  /* 0x000000006c927229 */ /* 0x000fe4000000001a */
[----:B0-----:R-:W-:-:S06]  /*1b30*/  DFMA R96, R132, -R24, 1 ;  /* 0x3ff000008460742b */ /* 0x001fcc0000000818 */
[C---:B------:R-:W-:Y:S02]  /*1b40*/  DFMA R150, R146.reuse, UR20, -R104 ;  /* 0x0000001492967c2b */ /* 0x040fe40008000868 */
[----:B------:R-:W-:Y:S02]  /*1b50*/  DFMA R146, R146, UR20, R144 ;  /* 0x0000001492927c2b */ /* 0x000fe40008000090 */
[----:B------:R-:W-:-:S08]  /*1b60*/  DFMA R96, R96, R96, R96 ;  /* 0x000000606060722b */ /* 0x000fd00000000060 */
[----:B------:R-:W-:Y:S02]  /*1b70*/  DFMA R132, R132, R96, R132 ;  /* 0x000000608484722b */ /* 0x000fe40000000084 */
[----:B------:R-:W-:Y:S02]  /*1b80*/  DFMA R96, R102, UR6, R20 ;  /* 0x0000000666607c2b */ /* 0x000fe40008000014 */
[----:B------:R-:W-:-:S04]  /*1b90*/  DFMA R20, R122, R150, R148 ;  /* 0x000000967a14722b */ /* 0x000fc80000000094 */
[----:B------:R-:W-:Y:S02]  /*1ba0*/  DFMA R150, R132, -R24, 1 ;  /* 0x3ff000008496742b */ /* 0x000fe40000000818 */
[----:B------:R-:W-:-:S06]  /*1bb0*/  DMUL R148, R96, 0.125 ;  /* 0x3fc0000060947828 */ /* 0x000fcc0000000000 */
[----:B------:R-:W-:Y:S02]  /*1bc0*/  DFMA R150, R132, R150, R132 ;  /* 0x000000968496722b */ /* 0x000fe40000000084 */
[----:B------:R-:W-:-:S08]  /*1bd0*/  DFMA R20, R146, R148, R20 ;  /* 0x000000949214722b */ /* 0x000fd00000000014 */
[----:B------:R-:W-:Y:S02]  /*1be0*/  DMUL R132, R150, R20 ;  /* 0x0000001496847228 */ /* 0x000fe40000000000 */
[----:B------:R-:W-:-:S06]  /*1bf0*/  FSETP.GEU.AND P1, PT, |R21|, 6.5827683646048100446e-37, PT ;  /* 0x036000001500780b */ /* 0x000fcc0003f2e200 */
        /* <DEDUP_REMOVED lines=17> */
.L_x_15:
[----:B------:R-:W-:Y:S05]  /*1d10*/  BSYNC.RECONVERGENT B2 ;  /* 0x0000000000027941 */ /* 0x000fea0003800200 */
.L_x_14:
[----:B------:R-:W0:Y:S01]  /*1d20*/  LDC.64 R24, c[0x0][0x398] ;  /* 0x0000e600ff187b82 */ /* 0x000e220000000a00 */
[----:B------:R-:W0:Y:S01]  /*1d30*/  MUFU.RCP64H R133, UR18 ;  /* 0x0000001200857d08 */ /* 0x000e220008001800 */
[----:B------:R-:W-:Y:S01]  /*1d40*/  IMAD.MOV.U32 R132, RZ, RZ, 0x1 ;  /* 0x00000001ff847424 */ /* 0x000fe200078e00ff */
[C---:B------:R-:W-:Y:S01]  /*1d50*/  DADD R30, R102.reuse, -2 ;  /* 0xc0000000661e7429 */ /* 0x040fe20000000000 */
[----:B------:R-:W-:Y:S01]  /*1d60*/  UMOV UR20, 0x1c71c71c ;  /* 0x1c71c71c00147882 */ /* 0x000fe20000000000 */
[----:B------:R-:W-:Y:S01]  /*1d70*/  DADD R28, R102, -1 ;  /* 0xbff00000661c7429 */ /* 0x000fe20000000000 */
[----:B------:R-:W-:Y:S01]  /*1d80*/  UMOV UR21, 0x3fac71c7 ;  /* 0x3fac71c700157882 */ /* 0x000fe20000000000 */
[----:B------:R-:W-:Y:S01]  /*1d90*/  UMOV UR22, 0x55555555 ;  /* 0x5555555500167882 */ /* 0x000fe20000000000 */
[----:B------:R-:W-:Y:S01]  /*1da0*/  UMOV UR23, 0x3fd55555 ;  /* 0x3fd5555500177882 */ /* 0x000fe20000000000 */
[----:B------:R-:W-:Y:S01]  /*1db0*/  DADD R34, R34, -R22 ;  /* 0x0000000022227229 */ /* 0x000fe20000000816 */
[----:B------:R-:W-:Y:S01]  /*1dc0*/  BSSY.RECONVERGENT B2, `(.L_x_16) ;  /* 0x0000023000027945 */ /* 0x000fe20003800200 */
[----:B------:R-:W-:-:S02]  /*1dd0*/  DMUL R30, R102, R30 ;  /* 0x0000001e661e7228 */ /* 0x000fc40000000000 */
[----:B------:R-:W-:-:S03]  /*1de0*/  DFMA R106, R28, UR14, R106 ;  /* 0x0000000e1c6a7c2b */ /* 0x000fc6000800006a */
[----:B------:R1:W-:Y:S03]  /*1df0*/  STG.E.64 desc[UR12][R32.64], R34 ;  /* 0x0000002220007986 */ /* 0x0003e6000c101b0c */
[----:B------:R-:W-:Y:S02]  /*1e00*/  DADD R146, R112, R30 ;  /* 0x0000000070927229 */ /* 0x000fe4000000001e */
[----:B0-----:R-:W-:-:S06]  /*1e10*/  DFMA R20, R132, -R24, 1 ;  /* 0x3ff000008414742b */ /* 0x001fcc0000000818 */
[----:B------:R-:W-:Y:S02]  /*1e20*/  DFMA R148, R146, UR22, -R108 ;  /* 0x0000001692947c2b */ /* 0x000fe4000800086c */
[----:B------:R-:W-:-:S08]  /*1e30*/  DFMA R20, R20, R20, R20 ;  /* 0x000000141414722b */ /* 0x000fd00000000014 */
[----:B------:R-:W-:Y:S02]  /*1e40*/  DFMA R132, R132, R20, R132 ;  /* 0x000000148484722b */ /* 0x000fe40000000084 */
[----:B------:R-:W-:Y:S01]  /*1e50*/  DFMA R20, R110, -UR20, R46 ;  /* 0x800000146e147c2b */ /* 0x000fe2000800002e */
[----:B------:R-:W-:Y:S02]  /*1e60*/  UMOV UR21, 0x3fcc71c7 ;  /* 0x3fcc71c700157882 */ /* 0x000fe40000000000 */
[----:B------:R-:W-:-:S03]  /*1e70*/  DADD R96, -R108, -UR20 ;  /* 0x800000146c607e29 */ /* 0x000fc60008000100 */
[----:B------:R-:W-:Y:S02]  /*1e80*/  DFMA R150, R132, -R24, 1 ;  /* 0x3ff000008496742b */ /* 0x000fe40000000818 */
[----:B------:R-:W-:Y:S02]  /*1e90*/  DFMA R20, R122, R148, R20 ;  /* 0x000000947a14722b */ /* 0x000fe40000000014 */
[----:B------:R-:W-:Y:S02]  /*1ea0*/  DMUL R148, R106, 0.125 ;  /* 0x3fc000006a947828 */ /* 0x000fe40000000000 */
[----:B------:R-:W-:Y:S02]  /*1eb0*/  DFMA R146, R146, UR22, R96 ;  /* 0x0000001692927c2b */ /* 0x000fe40008000060 */
[----:B------:R-:W-:Y:S02]  /*1ec0*/  DFMA R150, R132, R150, R132 ;  /* 0x000000968496722b */ /* 0x000fe40000000084 */
[----:B------:R-:W-:-:S04]  /*1ed0*/  DMUL R106, R106, 0.25 ;  /* 0x3fd000006a6a7828 */ /* 0x000fc80000000000 */
[----:B------:R-:W-:-:S04]  /*1ee0*/  DFMA R20, R146, R148, R20 ;  /* 0x000000949214722b */ /* 0x000fc80000000014 */
[----:B------:R-:W-:-:S04]  /*1ef0*/  DFMA R46, R106, R146, R46 ;  /* 0x000000926a2e722b */ /* 0x000fc8000000002e */
[----:B------:R-:W-:Y:S02]  /*1f00*/  DMUL R132, R150, R20 ;  /* 0x0000001496847228 */ /* 0x000fe40000000000 */
[----:B------:R-:W-:-:S06]  /*1f10*/  FSETP.GEU.AND P1, PT, |R21|, 6.5827683646048100446e-37, PT ;  /* 0x036000001500780b */ /* 0x000fcc0003f2e200 */
        /* <DEDUP_REMOVED lines=13> */
.L_x_17:
[----:B------:R-:W-:Y:S05]  /*1ff0*/  BSYNC.RECONVERGENT B2 ;  /* 0x0000000000027941 */ /* 0x000fea0003800200 */
.L_x_16:
[----:B------:R-:W0:Y:S01]  /*2000*/  LDC.64 R20, c[0x0][0x398] ;  /* 0x0000e600ff147b82 */ /* 0x000e220000000a00 */
[----:B------:R-:W0:Y:S01]  /*2010*/  MUFU.RCP64H R107, UR18 ;  /* 0x00000012006b7d08 */ /* 0x000e220008001800 */
[----:B------:R-:W-:Y:S01]  /*2020*/  DADD R34, R102, 2 ;  /* 0x4000000066227429 */ /* 0x000fe20000000000 */
[----:B------:R-:W-:Y:S01]  /*2030*/  IMAD.MOV.U32 R106, RZ, RZ, 0x1 ;  /* 0x00000001ff6a7424 */ /* 0x000fe200078e00ff */
[----:B------:R-:W-:Y:S01]  /*2040*/  DADD R32, R98, UR14 ;  /* 0x0000000e62207e29 */ /* 0x000fe20008000000 */
[----:B------:R-:W-:Y:S01]  /*2050*/  UMOV UR20, 0x1c71c71c ;  /* 0x1c71c71c00147882 */ /* 0x000fe20000000000 */
[----:B------:R-:W-:Y:S01]  /*2060*/  UMOV UR21, 0x3fac71c7 ;  /* 0x3fac71c700157882 */ /* 0x000fe20000000000 */
[----:B------:R-:W-:Y:S01]  /*2070*/  DADD R46, R46, -R22 ;  /* 0x000000002e2e7229 */ /* 0x000fe20000000816 */
[----:B------:R-:W-:Y:S02]  /*2080*/  BSSY.RECONVERGENT B2, `(.L_x_18) ;  /* 0x0000024000027945 */ /* 0x000fe40003800200 */
[----:B------:R-:W-:-:S02]  /*2090*/  DMUL R34, R102, R34 ;  /* 0x0000002266227228 */ /* 0x000fc40000000000 */
[----:B------:R-:W-:Y:S02]  /*20a0*/  DADD R24, R100, R32 ;  /* 0x0000000064187229 */ /* 0x000fe40000000020 */
[----:B------:R1:W-:Y:S04]  /*20b0*/  STG.E.64 desc[UR12][R36.64], R46 ;  /* 0x0000002e24007986 */ /* 0x0003e8000c101b0c */
[----:B------:R-:W-:Y:S02]  /*20c0*/  DADD R132, R112, R34 ;  /* 0x0000000070847229 */ /* 0x000fe40000000022 */
[----:B------:R-:W-:Y:S02]  /*20d0*/  DFMA R24, R102, UR14, R24 ;  /* 0x0000000e66187c2b */ /* 0x000fe40008000018 */
[----:B0-----:R-:W-:-:S08]  /*20e0*/  DFMA R146, R106, -R20, 1 ;  /* 0x3ff000006a92742b */ /* 0x001fd00000000814 */
[----:B------:R-:W-:Y:S02]  /*20f0*/  DFMA R112, R146, R146, R146 ;  /* 0x000000929270722b */ /* 0x000fe40000000092 */
[----:B------:R-:W-:Y:S01]  /*2100*/  DFMA R146, R110, -UR20, R40 ;  /* 0x800000146e927c2b */ /* 0x000fe20008000028 */
[----:B------:R-:W-:Y:S01]  /*2110*/  UMOV UR20, 0x55555555 ;  /* 0x5555555500147882 */ /* 0x000fe20000000000 */
[----:B------:R-:W-:Y:S02]  /*2120*/  UMOV UR21, 0x3fd55555 ;  /* 0x3fd5555500157882 */ /* 0x000fe40000000000 */
[----:B------:R-:W-:Y:S02]  /*2130*/  DFMA R148, R132, UR20, -R108 ;  /* 0x0000001484947c2b */ /* 0x000fe4000800086c */
[----:B------:R-:W-:Y:S02]  /*2140*/  DFMA R112, R106, R112, R106 ;  /* 0x000000706a70722b */ /* 0x000fe4000000006a */
[----:B------:R-:W-:-:S04]  /*2150*/  DFMA R96, R132, UR20, R96 ;  /* 0x0000001484607c2b */ /* 0x000fc80008000060 */
[----:B------:R-:W-:Y:S02]  /*2160*/  DFMA R106, R122, R148, R146 ;  /* 0x000000947a6a722b */ /* 0x000fe40000000092 */
[----:B------:R-:W-:Y:S02]  /*2170*/  DMUL R122, R24, 0.125 ;  /* 0x3fc00000187a7828 */ /* 0x000fe40000000000 */
[----:B------:R-:W-:Y:S02]  /*2180*/  DFMA R132, R112, -R20, 1 ;  /* 0x3ff000007084742b */ /* 0x000fe40000000814 */
[----:B------:R-:W-:-:S04]  /*2190*/  DMUL R24, R24, 0.25 ;  /* 0x3fd0000018187828 */ /* 0x000fc80000000000 */
[----:B------:R-:W-:Y:S02]  /*21a0*/  DFMA R106, R96, R122, R106 ;  /* 0x0000007a606a722b */ /* 0x000fe4000000006a */
[----:B------:R-:W-:Y:S02]  /*21b0*/  DFMA R132, R112, R132, R112 ;  /* 0x000000847084722b */ /* 0x000fe40000000070 */
[----:B------:R-:W-:-:S06]  /*21c0*/  DFMA R96, R24, R96, R40 ;  /* 0x000000601860722b */ /* 0x000fcc0000000028 */
[----:B------:R-:W-:Y:S01]  /*21d0*/  DMUL R112, R132, R106 ;  /* 0x0000006a84707228 */ /* 0x000fe20000000000 */
[----:B------:R-:W-:-:S07]  /*21e0*/  FSETP.GEU.AND P1, PT, |R107|, 6.5827683646048100446e-37, PT ;  /* 0x036000006b00780b */ /* 0x000fce0003f2e200 */
        /* <DEDUP_REMOVED lines=13> */
.L_x_19:
[----:B------:R-:W-:Y:S05]  /*22c0*/  BSYNC.RECONVERGENT B2 ;  /* 0x0000000000027941 */ /* 0x000fea0003800200 */
.L_x_18:
[----:B------:R-:W0:Y:S01]  /*22d0*/  LDC.64 R112, c[0x0][0x398] ;  /* 0x0000e600ff707b82 */ /* 0x000e220000000a00 */
[----:B------:R-:W0:Y:S01]  /*22e0*/  MUFU.RCP64H R21, UR18 ;  /* 0x0000001200157d08 */ /* 0x000e220008001800 */
[----:B------:R-:W-:Y:S01]  /*22f0*/  DADD R36, R116, -R134 ;  /* 0x0000000074247229 */ /* 0x000fe20000000886 */
[----:B------:R-:W-:Y:S01]  /*2300*/  IMAD.MOV.U32 R20, RZ, RZ, 0x1 ;  /* 0x00000001ff147424 */ /* 0x000fe200078e00ff */
[----:B------:R-:W-:Y:S01]  /*2310*/  DADD R46, R92, R94 ;  /* 0x000000005c2e7229 */ /* 0x000fe2000000005e */
[----:B------:R-:W-:Y:S01]  /*2320*/  MOV R106, 0x55555555 ;  /* 0x55555555006a7802 */ /* 0x000fe20000000f00 */
[----:B------:R-:W-:Y:S01]  /*2330*/  DMUL R40, R94, R114 ;  /* 0x000000725e287228 */ /* 0x000fe20000000000 */
[----:B------:R-:W-:Y:S01]  /*2340*/  IMAD.MOV.U32 R107, RZ, RZ, 0x3fa55555 ;  /* 0x3fa55555ff6b7424 */ /* 0x000fe200078e00ff */
[----:B------:R-:W-:Y:S01]  /*2350*/  DFMA R24, R120, UR10, R138 ;  /* 0x0000000a78187c2b */ /* 0x000fe2000800008a */
[----:B------:R-:W-:Y:S01]  /*2360*/  UMOV UR20, 0x1c71c71c ;  /* 0x1c71c71c00147882 */ /* 0x000fe20000000000 */
[----:B------:R-:W-:Y:S01]  /*2370*/  DADD R36, R104, R36 ;  /* 0x0000000068247229 */ /* 0x000fe20000000024 */
[----:B------:R-:W-:Y:S01]  /*2380*/  UMOV UR21, 0x3f9c71c7 ;  /* 0x3f9c71c700157882 */ /* 0x000fe20000000000 */
[----:B------:R-:W-:Y:S01]  /*2390*/  DMUL R46, R46, R46 ;  /* 0x0000002e2e2e7228 */ /* 0x000fe20000000000 */
[----:B------:R-:W-:Y:S01]  /*23a0*/  UMOV UR22, 0x55555555 ;  /* 0x5555555500167882 */ /* 0x000fe20000000000 */
[----:B------:R-:W-:Y:S01]  /*23b0*/  UMOV UR23, 0x3fd55555 ;  /* 0x3fd5555500177882 */ /* 0x000fe20000000000 */
[----:B------:R-:W-:Y:S01]  /*23c0*/  DMUL R106, R106, UR8 ;  /* 0x000000086a6a7c28 */ /* 0x000fe20008000000 */
[----:B------:R-:W-:Y:S01]  /*23d0*/  BSSY.RECONVERGENT B2, `(.L_x_20) ;  /* 0x0000028000027945 */ /* 0x000fe20003800200 */
[----:B------:R-:W-:Y:S01]  /*23e0*/  DFMA R146, R110, -UR20, R44 ;  /* 0x800000146e927c2b */ /* 0x000fe2000800002c */
[----:B------:R-:W-:Y:S01]  /*23f0*/  UMOV UR21, 0x3fcc71c7 ;  /* 0x3fcc71c700157882 */ /* 0x000fe20000000000 */
[----:B------:R-:W-:-:S02]  /*2400*/  DADD R122, R108, R36 ;  /* 0x000000006c7a7229 */ /* 0x000fc40000000024 */
[----:B------:R-:W-:Y:S02]  /*2410*/  DADD R36, R126, -R40 ;  /* 0x000000007e247229 */ /* 0x000fe40000000828 */
[----:B------:R-:W-:Y:S02]  /*2420*/  DFMA R24, R102, UR14, R24 ;  /* 0x0000000e66187c2b */ /* 0x000fe40008000018 */
[----:B0-----:R-:W-:Y:S02]  /*2430*/  DFMA R132, R20, -R112, 1 ;  /* 0x3ff000001484742b */ /* 0x001fe40000000870 */
[----:B------:R-:W-:Y:S02]  /*2440*/  DFMA R148, R122, UR22, -R46 ;  /* 0x000000167a947c2b */ /* 0x000fe4000800082e */
[----:B------:R-:W-:Y:S02]  /*2450*/  DADD R36, -R104, R36 ;  /* 0x0000000068247229 */ /* 0x000fe40000000124 */
[----:B------:R-:W-:-:S02]  /*2460*/  DADD R96, R96, -R22 ;  /* 0x0000000060607229 */ /* 0x000fc40000000816 */
[----:B------:R-:W-:-:S05]  /*2470*/  DFMA R132, R132, R132, R132 ;  /* 0x000000848484722b */ /* 0x000fca0000000084 */
[----:B------:R0:W-:Y:S03]  /*2480*/  STG.E.64 desc[UR12][R42.64], R96 ;  /* 0x000000602a007986 */ /* 0x0001e6000c101b0c */
[----:B------:R-:W-:Y:S02]  /*2490*/  DFMA R132, R20, R132, R20 ;  /* 0x000000841484722b */ /* 0x000fe40000000014 */
[----:B------:R-:W-:Y:S02]  /*24a0*/  DFMA R20, R148, R106, R146 ;  /* 0x0000006a9414722b */ /* 0x000fe40000000092 */
[----:B------:R-:W-:Y:S02]  /*24b0*/  DMUL R146, R24, 0.0625 ;  /* 0x3fb0000018927828 */ /* 0x000fe40000000000 */
[----:B------:R-:W-:Y:S02]  /*24c0*/  DFMA R148, R122, UR22, R36 ;  /* 0x000000167a947c2b */ /* 0x000fe40008000024 */
[----:B------:R-:W-:-:S02]  /*24d0*/  DFMA R150, R132, -R112, 1 ;  /* 0x3ff000008496742b */ /* 0x000fc40000000870 */
[----:B------:R-:W-:-:S04]  /*24e0*/  DMUL R24, R24, 0.125 ;  /* 0x3fc0000018187828 */ /* 0x000fc80000000000 */
[----:B------:R-:W-:Y:S02]  /*24f0*/  DFMA R20, R146, R148, R20 ;  /* 0x000000949214722b */ /* 0x000fe40000000014 */
[----:B------:R-:W-:-:S08]  /*2500*/  DFMA R150, R132, R150, R132 ;  /* 0x000000968496722b */ /* 0x000fd00000000084 */
[----:B------:R-:W-:Y:S01]  /*2510*/  DMUL R132, R150, R20 ;  /* 0x0000001496847228 */ /* 0x000fe20000000000 */
[----:B------:R-:W-:-:S07]  /*2520*/  FSETP.GEU.AND P1, PT, |R21|, 6.5827683646048100446e-37, PT ;  /* 0x036000001500780b */ /* 0x000fce0003f2e200 */
[----:B------:R-:W-:Y:S02]  /*2530*/  DFMA R146, R132, -R112, R20 ;  /* 0x800000708492722b */ /* 0x000fe40000000014 */
[----:B------:R-:W-:Y:S01]  /*2540*/  DADD R112, R46, UR20 ;  /* 0x000000142e707e29 */ /* 0x000fe20008000000 */
[----:B------:R-:W-:Y:S01]  /*2550*/  UMOV UR20, 0x55555555 ;  /* 0x5555555500147882 */ /* 0x000fe20000000000 */
[----:B------:R-:W-:-:S04]  /*2560*/  UMOV UR21, 0x3fd55555 ;  /* 0x3fd5555500157882 */ /* 0x000fc80000000000 */
[----:B------:R-:W-:Y:S02]  /*2570*/  DFMA R22, R150, R146, R132 ;  /* 0x000000929616722b */ /* 0x000fe40000000084 */
[----:B------:R-:W-:-:S08]  /*2580*/  DFMA R112, R122, -UR20, R112 ;  /* 0x800000147a707c2b */ /* 0x000fd00008000070 */
[----:B------:R-:W-:Y:S01]  /*2590*/  FFMA R19, RZ, UR18, R23 ;  /* 0x00000012ff137c23 */ /* 0x000fe20008000017 */
[----:B------:R-:W-:-:S04]  /*25a0*/  DFMA R44, -R24, R112, R44 ;  /* 0x00000070182c722b */ /* 0x000fc8000000012c */
[----:B------:R-:W-:-:S13]  /*25b0*/  FSETP.GT.AND P0, PT, |R19|, 1.469367938527859385e-39, PT ;  /* 0x001000001300780b */ /* 0x000fda0003f04200 */
[----:B0-----:R-:W-:Y:S05]  /*25c0*/  @P0 BRA P1, `(.L_x_21) ;  /* 0x0000000000200947 */ /* 0x001fea0000800000 */
[----:B------:R-:W0:Y:S01]  /*25d0*/  LDCU.64 UR20, c[0x0][0x398] ;  /* 0x00007300ff1477ac */ /* 0x000e220008000a00 */
[----:B------:R-:W-:Y:S01]  /*25e0*/  IMAD.MOV.U32 R22, RZ, RZ, R20 ;  /* 0x000000ffff167224 */ /* 0x000fe200078e0014 */
[----:B------:R-:W-:Y:S02]  /*25f0*/  MOV R19, R21 ;  /* 0x0000001500137202 */ /* 0x000fe40000000f00 */
[----:B------:R-:W-:Y:S01]  /*2600*/  MOV R20, 0x2640 ;  /* 0x0000264000147802 */ /* 0x000fe20000000f00 */
[----:B0-----:R-:W-:Y:S02]  /*2610*/  IMAD.U32 R148, RZ, RZ, UR20 ;  /* 0x00000014ff947e24 */ /* 0x001fe4000f8e00ff */
[----:B------:R-:W-:-:S07]  /*2620*/  IMAD.U32 R149, RZ, RZ, UR21 ;  /* 0x00000015ff957e24 */ /* 0x000fce000f8e00ff */
[----:B------:R-:W-:Y:S05]  /*2630*/  CALL.REL.NOINC `($__internal_0_$__cuda_sm20_div_rn_f64_full) ;  /* 0x0000002000dc7944 */ /* 0x000fea0003c00000 */
[----:B------:R-:W-:-:S07]  /*2640*/  MOV R23, R19 ;  /* 0x0000001300177202 */ /* 0x000fce0000000f00 */
.L_x_21:
[----:B------:R-:W-:Y:S05]  /*2650*/  BSYNC.RECONVERGENT B2 ;  /* 0x0000000000027941 */ /* 0x000fea0003800200 */
.L_x_20:
[----:B------:R-:W0:Y:S01]  /*2660*/  LDC.64 R20, c[0x0][0x3b0] ;  /* 0x0000ec00ff147b82 */ /* 0x000e220000000a00 */
[----:B------:R-:W1:Y:S01]  /*2670*/  MUFU.RCP64H R97, UR18 ;  /* 0x0000001200617d08 */ /* 0x000e620008001800 */
[----:B------:R-:W-:Y:S01]  /*2680*/  DADD R112, R128, R134 ;  /* 0x0000000080707229 */ /* 0x000fe20000000086 */
[----:B------:R-:W-:Y:S01]  /*2690*/  IMAD.MOV.U32 R96, RZ, RZ, 0x1 ;  /* 0x00000001ff607424 */ /* 0x000fe200078e00ff */
[----:B------:R-:W-:Y:S01]  /*26a0*/  UMOV UR20, 0x1c71c71c ;  /* 0x1c71c71c00147882 */ /* 0x000fe20000000000 */
[----:B------:R-:W-:Y:S01]  /*26b0*/  UMOV UR21, 0x3f9c71c7 ;  /* 0x3f9c71c700157882 */ /* 0x000fe20000000000 */
[----:B------:R-:W-:Y:S01]  /*26c0*/  UMOV UR22, 0x55555555 ;  /* 0x5555555500167882 */ /* 0x000fe20000000000 */
[----:B------:R-:W-:Y:S01]  /*26d0*/  UMOV UR23, 0x3fd55555 ;  /* 0x3fd5555500177882 */ /* 0x000fe20000000000 */
[----:B------:R-:W1:Y:S01]  /*26e0*/  LDC.64 R24, c[0x0][0x398] ;  /* 0x0000e600ff187b82 */ /* 0x000e620000000a00 */
[----:B------:R-:W-:Y:S01]  /*26f0*/  DADD R44, R44, -R22 ;  /* 0x000000002c2c7229 */ /* 0x000fe20000000816 */
[----:B------:R-:W-:Y:S01]  /*2700*/  BSSY.RECONVERGENT B2, `(.L_x_22) ;  /* 0x0000028000027945 */ /* 0x000fe20003800200 */
[----:B------:R-:W-:-:S05]  /*2710*/  DADD R122, R104, R112 ;  /* 0x00000000687a7229 */ /* 0x000fca0000000070 */
[----:B------:R-:W2:Y:S01]  /*2720*/  LDC.64 R42, c[0x0][0x3b8] ;  /* 0x0000ee00ff2a7b82 */ /* 0x000ea20000000a00 */
[----:B------:R3:W-:Y:S01]  /*2730*/  STG.E.64 desc[UR12][R48.64], R44 ;  /* 0x0000002c30007986 */ /* 0x0007e2000c101b0c */
[----:B0-----:R-:W-:-:S08]  /*2740*/  DADD R20, R20, UR16 ;  /* 0x0000001014147e29 */ /* 0x001fd00008000000 */
[----:B------:R-:W-:Y:S02]  /*2750*/  DADD R112, R98, R20 ;  /* 0x0000000062707229 */ /* 0x000fe40000000014 */
[----:B-1----:R-:W-:Y:S02]  /*2760*/  DFMA R132, R96, -R24, 1 ;  /* 0x3ff000006084742b */ /* 0x002fe40000000818 */
[----:B------:R-:W-:Y:S02]  /*2770*/  DADD R20, R108, R122 ;  /* 0x000000006c147229 */ /* 0x000fe4000000007a */
[----:B------:R-:W-:Y:S01]  /*2780*/  DFMA R122, R110, -UR20, R50 ;  /* 0x800000146e7a7c2b */ /* 0x000fe20008000032 */
[----:B------:R-:W-:Y:S01]  /*2790*/  UMOV UR21, 0x3fcc71c7 ;  /* 0x3fcc71c700157882 */ /* 0x000fe20000000000 */
[----:B------:R-:W-:Y:S02]  /*27a0*/  DADD R112, R100, R112 ;  /* 0x0000000064707229 */ /* 0x000fe40000000070 */
[----:B------:R-:W-:-:S02]  /*27b0*/  DFMA R146, R132, R132, R132 ;  /* 0x000000848492722b */ /* 0x000fc40000000084 */
[----:B------:R-:W-:Y:S02]  /*27c0*/  DFMA R132, R20, UR22, -R46 ;  /* 0x0000001614847c2b */ /* 0x000fe4000800082e */
[----:B------:R-:W-:Y:S02]  /*27d0*/  DADD R46, -R46, -UR20 ;  /* 0x800000142e2e7e29 */ /* 0x000fe40008000100 */
[----:B--2---:R-:W-:Y:S02]  /*27e0*/  DFMA R42, R102, R42, R112 ;  /* 0x0000002a662a722b */ /* 0x004fe40000000070 */
[----:B------:R-:W-:Y:S02]  /*27f0*/  DFMA R146, R96, R146, R96 ;  /* 0x000000926092722b */ /* 0x000fe40000000060 */
[----:B------:R-:W-:Y:S02]  /*2800*/  DFMA R96, R20, UR22, R36 ;  /* 0x0000001614607c2b */ /* 0x000fe40008000024 */
[----:B------:R-:W-:-:S02]  /*2810*/  DFMA R122, R106, R132, R122 ;  /* 0x000000846a7a722b */ /* 0x000fc4000000007a */
[----:B------:R-:W-:Y:S02]  /*2820*/  DMUL R36, R42, 0.0625 ;  /* 0x3fb000002a247828 */ /* 0x000fe40000000000 */
[----:B------:R-:W-:Y:S02]  /*2830*/  DFMA R112, R146, -R24, 1 ;  /* 0x3ff000009270742b */ /* 0x000fe40000000818 */
[----:B------:R-:W-:Y:S02]  /*2840*/  DFMA R46, R20, UR22, R46 ;  /* 0x00000016142e7c2b */ /* 0x000fe4000800002e */
[----:B------:R-:W-:Y:S02]  /*2850*/  DMUL R42, R42, 0.125 ;  /* 0x3fc000002a2a7828 */ /* 0x000fe40000000000 */
[----:B------:R-:W-:Y:S02]  /*2860*/  DFMA R36, R36, R96, R122 ;  /* 0x000000602424722b */ /* 0x000fe4000000007a */
[----:B------:R-:W-:-:S04]  /*2870*/  DFMA R112, R146, R112, R146 ;  /* 0x000000709270722b */ /* 0x000fc80000000092 */
[----:B------:R-:W-:-:S04]  /*2880*/  DFMA R50, R42, R46, R50 ;  /* 0x0000002e2a32722b */ /* 0x000fc80000000032 */
[----:B------:R-:W-:Y:S01]  /*2890*/  DMUL R96, R112, R36 ;  /* 0x0000002470607228 */ /* 0x000fe20000000000 */
[----:B------:R-:W-:-:S07]  /*28a0*/  FSETP.GEU.AND P1, PT, |R37|, 6.5827683646048100446e-37, PT ;  /* 0x036000002500780b */ /* 0x000fce0003f2e200 */
[----:B------:R-:W-:-:S08]  /*28b0*/  DFMA R24, R96, -R24, R36 ;  /* 0x800000186018722b */ /* 0x000fd00000000024 */
[----:B------:R-:W-:-:S10]  /*28c0*/  DFMA R22, R112, R24, R96 ;  /* 0x000000187016722b */ /* 0x000fd40000000060 */
[----:B------:R-:W-:-:S05]  /*28d0*/  FFMA R19, RZ, UR18, R23 ;  /* 0x00000012ff137c23 */ /* 0x000fca0008000017 */
[----:B------:R-:W-:-:S13]  /*28e0*/  FSETP.GT.AND P0, PT, |R19|, 1.469367938527859385e-39, PT ;  /* 0x001000001300780b */ /* 0x000fda0003f04200 */
[----:B---3--:R-:W-:Y:S05]  /*28f0*/  @P0 BRA P1, `(.L_x_23) ;  /* 0x0000000000200947 */ /* 0x008fea0000800000 */
        /* <DEDUP_REMOVED lines=8> */
.L_x_23:
[----:B------:R-:W-:Y:S05]  /*2980*/  BSYNC.RECONVERGENT B2 ;  /* 0x0000000000027941 */ /* 0x000fea0003800200 */
.L_x_22:
[----:B------:R-:W0:Y:S01]  /*2990*/  LDC.64 R24, c[0x0][0x3b0] ;  /* 0x0000ec00ff187b82 */ /* 0x000e220000000a00 */
[----:B------:R-:W1:Y:S01]  /*29a0*/  MUFU.RCP64H R43, UR18 ;  /* 0x00000012002b7d08 */ /* 0x000e620008001800 */
[----:B------:R-:W-:Y:S01]  /*29b0*/  DADD R116, R116, R134 ;  /* 0x0000000074747229 */ /* 0x000fe20000000086 */
[----:B------:R-:W-:Y:S01]  /*29c0*/  IMAD.MOV.U32 R42, RZ, RZ, 0x1 ;  /* 0x00000001ff2a7424 */ /* 0x000fe200078e00ff */
[----:B------:R-:W-:Y:S01]  /*29d0*/  DADD R36, R92, -R94 ;  /* 0x000000005c247229 */ /* 0x000fe2000000085e */
[----:B------:R-:W-:Y:S01]  /*29e0*/  UMOV UR20, 0x1c71c71c ;  /* 0x1c71c71c00147882 */ /* 0x000fe20000000000 */
[----:B------:R-:W-:Y:S01]  /*29f0*/  DADD R40, R126, R40 ;  /* 0x000000007e287229 */ /* 0x000fe20000000028 */
[----:B------:R-:W-:Y:S01]  /*2a00*/  UMOV UR21, 0x3f9c71c7 ;  /* 0x3f9c71c700157882 */ /* 0x000fe20000000000 */
[----:B------:R-:W1:Y:S01]  /*2a10*/  LDC.64 R20, c[0x0][0x398] ;  /* 0x0000e600ff147b82 */ /* 0x000e620000000a00 */
[----:B------:R-:W-:Y:S01]  /*2a20*/  UMOV UR22, 0x55555555 ;  /* 0x5555555500167882 */ /* 0x000fe20000000000 */
[----:B------:R-:W-:Y:S01]  /*2a30*/  DADD R116, R104, R116 ;  /* 0x0000000068747229 */ /* 0x000fe20000000074 */
[----:B------:R-:W-:Y:S01]  /*2a40*/  UMOV UR23, 0x3fd55555 ;  /* 0x3fd5555500177882 */ /* 0x000fe20000000000 */
[----:B------:R-:W-:Y:S01]  /*2a50*/  DMUL R36, R36, R36 ;  /* 0x0000002424247228 */ /* 0x000fe20000000000 */
[----:B------:R-:W-:Y:S01]  /*2a60*/  BSSY.RECONVERGENT B2, `(.L_x_24) ;  /* 0x0000028000027945 */ /* 0x000fe20003800200 */
[----:B------:R-:W-:-:S02]  /*2a70*/  DADD R40, -R104, R40 ;  /* 0x0000000068287229 */ /* 0x000fc40000000128 */
[----:B------:R-:W2:Y:S01]  /*2a80*/  LDC.64 R46, c[0x0][0x3b8] ;  /* 0x0000ee00ff2e7b82 */ /* 0x000ea20000000a00 */
[----:B------:R-:W-:Y:S02]  /*2a90*/  DADD R50, R50, -R22 ;  /* 0x0000000032327229 */ /* 0x000fe40000000816 */
[----:B0-----:R-:W-:-:S05]  /*2aa0*/  DFMA R24, R120, UR16, R24 ;  /* 0x0000001078187c2b */ /* 0x001fca0008000018 */
[----:B------:R0:W-:Y:S01]  /*2ab0*/  STG.E.64 desc[UR12][R38.64], R50 ;  /* 0x0000003226007986 */ /* 0x0001e2000c101b0c */
[----:B-1----:R-:W-:Y:S02]  /*2ac0*/  DFMA R48, R42, -R20, 1 ;  /* 0x3ff000002a30742b */ /* 0x002fe40000000814 */
[----:B------:R-:W-:Y:S02]  /*2ad0*/  DADD R44, R100, R24 ;  /* 0x00000000642c7229 */ /* 0x000fe40000000018 */
[----:B------:R-:W-:-:S04]  /*2ae0*/  DADD R24, R108, R116 ;  /* 0x000000006c187229 */ /* 0x000fc80000000074 */
[----:B------:R-:W-:Y:S02]  /*2af0*/  DFMA R96, R48, R48, R48 ;  /* 0x000000303060722b */ /* 0x000fe40000000030 */
[----:B--2---:R-:W-:Y:S02]  /*2b00*/  DFMA R44, R102, R46, R44 ;  /* 0x0000002e662c722b */ /* 0x004fe4000000002c */
[----:B------:R-:W-:Y:S01]  /*2b10*/  DFMA R46, R110, -UR20, R58 ;  /* 0x800000146e2e7c2b */ /* 0x000fe2000800003a */
[----:B------:R-:W-:Y:S01]  /*2b20*/  UMOV UR21, 0x3fcc71c7 ;  /* 0x3fcc71c700157882 */ /* 0x000fe20000000000 */
[----:B------:R-:W-:Y:S02]  /*2b30*/  DFMA R48, R24, UR22, -R36 ;  /* 0x0000001618307c2b */ /* 0x000fe40008000824 */
[----:B------:R-:W-:Y:S02]  /*2b40*/  DFMA R96, R42, R96, R42 ;  /* 0x000000602a60722b */ /* 0x000fe4000000002a */
[----:B------:R-:W-:-:S02]  /*2b50*/  DMUL R42, R44, 0.0625 ;  /* 0x3fb000002c2a7828 */ /* 0x000fc40000000000 */
[----:B------:R-:W-:Y:S02]  /*2b60*/  DMUL R44, R44, 0.125 ;  /* 0x3fc000002c2c7828 */ /* 0x000fe40000000000 */
[----:B------:R-:W-:Y:S02]  /*2b70*/  DFMA R46, R106, R48, R46 ;  /* 0x000000306a2e722b */ /* 0x000fe4000000002e */
[----:B------:R-:W-:Y:S02]  /*2b80*/  DFMA R48, R24, UR22, R40 ;  /* 0x0000001618307c2b */ /* 0x000fe40008000028 */
[----:B------:R-:W-:-:S06]  /*2b90*/  DFMA R112, R96, -R20, 1 ;  /* 0x3ff000006070742b */ /* 0x000fcc0000000814 */
[----:B------:R-:W-:Y:S02]  /*2ba0*/  DFMA R46, R42, R48, R46 ;  /* 0x000000302a2e722b */ /* 0x000fe4000000002e */
[----:B------:R-:W-:Y:S02]  /*2bb0*/  DFMA R112, R96, R112, R96 ;  /* 0x000000706070722b */ /* 0x000fe40000000060 */
[----:B------:R-:W-:-:S06]  /*2bc0*/  DADD R42, -R36, -UR20 ;  /* 0x80000014242a7e29 */ /* 0x000fcc0008000100 */
[----:B------:R-:W-:Y:S01]  /*2bd0*/  DMUL R48, R112, R46 ;  /* 0x0000002e70307228 */ /* 0x000fe20000000000 */
[----:B------:R-:W-:Y:S01]  /*2be0*/  FSETP.GEU.AND P1, PT, |R47|, 6.5827683646048100446e-37, PT ;  /* 0x036000002f00780b */ /* 0x000fe20003f2e200 */
[----:B------:R-:W-:-:S06]  /*2bf0*/  DFMA R24, R24, UR22, R42 ;  /* 0x0000001618187c2b */ /* 0x000fcc000800002a */
[----:B------:R-:W-:Y:S02]  /*2c00*/  DFMA R20, R48, -R20, R46 ;  /* 0x800000143014722b */ /* 0x000fe4000000002e */
[----:B------:R-:W-:-:S06]  /*2c10*/  DFMA R58, R44, R24, R58 ;  /* 0x000000182c3a722b */ /* 0x000fcc000000003a */
[----:B------:R-:W-:-:S10]  /*2c20*/  DFMA R22, R112, R20, R48 ;  /* 0x000000147016722b */ /* 0x000fd40000000030 */
[----:B------:R-:W-:-:S05]  /*2c30*/  FFMA R19, RZ, UR18, R23 ;  /* 0x00000012ff137c23 */ /* 0x000fca0008000017 */
        /* <DEDUP_REMOVED lines=10> */
.L_x_25:
[----:B------:R-:W-:Y:S05]  /*2ce0*/  BSYNC.RECONVERGENT B2 ;  /* 0x0000000000027941 */ /* 0x000fea0003800200 */
.L_x_24:
[----:B------:R-:W0:Y:S01]  /*2cf0*/  LDC.64 R20, c[0x0][0x398] ;  /* 0x0000e600ff147b82 */ /* 0x000e220000000a00 */
[----:B------:R-:W0:Y:S01]  /*2d00*/  MUFU.RCP64H R47, UR18 ;  /* 0x00000012002f7d08 */ /* 0x000e220008001800 */
[----:B------:R-:W-:Y:S01]  /*2d10*/  DADD R128, R128, -R134 ;  /* 0x0000000080807229 */ /* 0x000fe20000000886 */
[----:B------:R-:W-:Y:S01]  /*2d20*/  IMAD.MOV.U32 R46, RZ, RZ, 0x1 ;  /* 0x00000001ff2e7424 */ /* 0x000fe200078e00ff */
[----:B------:R-:W-:Y:S01]  /*2d30*/  DADD R38, R92, 1 ;  /* 0x3ff000005c267429 */ /* 0x000fe20000000000 */
[----:B------:R-:W-:Y:S01]  /*2d40*/  UMOV UR22, 0x1c71c71c ;  /* 0x1c71c71c00167882 */ /* 0x000fe20000000000 */
[----:B------:R-:W-:Y:S01]  /*2d50*/  UMOV UR23, 0x3f9c71c7 ;  /* 0x3f9c71c700177882 */ /* 0x000fe20000000000 */
[----:B------:R-:W-:Y:S01]  /*2d60*/  UMOV UR20, 0x55555555 ;  /* 0x5555555500147882 */ /* 0x000fe20000000000 */
[----:B------:R-:W-:Y:S01]  /*2d70*/  UMOV UR21, 0x3fd55555 ;  /* 0x3fd5555500157882 */ /* 0x000fe20000000000 */
[----:B------:R-:W-:Y:S01]  /*2d80*/  DADD R58, R58, -R22 ;  /* 0x000000003a3a7229 */ /* 0x000fe20000000816 */
[----:B------:R-:W-:Y:S01]  /*2d90*/  BSSY.RECONVERGENT B2, `(.L_x_26) ;  /* 0x0000023000027945 */ /* 0x000fe20003800200 */
[----:B------:R-:W-:-:S02]  /*2da0*/  DADD R24, R104, R128 ;  /* 0x0000000068187229 */ /* 0x000fc40000000080 */
[----:B------:R-:W-:-:S03]  /*2db0*/  DFMA R138, R38, UR16, R138 ;  /* 0x00000010268a7c2b */ /* 0x000fc6000800008a */
[----:B------:R1:W-:Y:S03]  /*2dc0*/  STG.E.64 desc[UR12][R62.64], R58 ;  /* 0x0000003a3e007986 */ /* 0x0003e6000c101b0c */
        /* <DEDUP_REMOVED lines=9> */
[----:B------:R-:W-:Y:S02]  /*2e60*/  DMUL R40, R138, 0.0625 ;  /* 0x3fb000008a287828 */ /* 0x000fe40000000000 */
[----:B------:R-:W-:Y:S02]  /*2e70*/  DFMA R46, R48, -R20, 1 ;  /* 0x3ff00000302e742b */ /* 0x000fe40000000814 */
[----:B------:R-:W-:-:S02]  /*2e80*/  DFMA R24, R24, UR20, R42 ;  /* 0x0000001418187c2b */ /* 0x000fc4000800002a */
        /* <DEDUP_REMOVED lines=19> */
.L_x_27:
[----:B------:R-:W-:Y:S05]  /*2fc0*/  BSYNC.RECONVERGENT B2 ;  /* 0x0000000000027941 */ /* 0x000fea0003800200 */
.L_x_26:
[----:B------:R-:W0:Y:S01]  /*2fd0*/  LDC.64 R48, c[0x0][0x398] ;  /* 0x0000e600ff307b82 */ /* 0x000e220000000a00 */
[----:B------:R-:W0:Y:S01]  /*2fe0*/  MUFU.RCP64H R45, UR18 ;  /* 0x00000012002d7d08 */ /* 0x000e220008001800 */
[----:B------:R-:W-:Y:S01]  /*2ff0*/  IMAD.MOV.U32 R44, RZ, RZ, 0x1 ;  /* 0x00000001ff2c7424 */ /* 0x000fe200078e00ff */
[----:B------:R-:W-:Y:S01]  /*3000*/  DADD R36, R92, R102 ;  /* 0x000000005c247229 */ /* 0x000fe20000000066 */
[----:B------:R-:W-:Y:S01]  /*3010*/  UMOV UR20, 0x1c71c71c ;  /* 0x1c71c71c00147882 */ /* 0x000fe20000000000 */
[----:B------:R-:W-:Y:S01]  /*3020*/  DMUL R114, R102, R114 ;  /* 0x0000007266727228 */ /* 0x000fe20000000000 */
[----:B------:R-:W-:Y:S01]  /*3030*/  UMOV UR21, 0x3f9c71c7 ;  /* 0x3f9c71c700157882 */ /* 0x000fe20000000000 */
[----:B------:R-:W-:Y:S01]  /*3040*/  DADD R24, R118, R30 ;  /* 0x0000000076187229 */ /* 0x000fe2000000001e */
[----:B------:R-:W-:Y:S01]  /*3050*/  UMOV UR22, 0x55555555 ;  /* 0x5555555500167882 */ /* 0x000fe20000000000 */
[----:B------:R-:W-:Y:S01]  /*3060*/  UMOV UR23, 0x3fd55555 ;  /* 0x3fd5555500177882 */ /* 0x000fe20000000000 */
[----:B------:R-:W-:Y:S01]  /*3070*/  DFMA R124, R28, UR14, R124 ;  /* 0x0000000e1c7c7c2b */ /* 0x000fe2000800007c */
[----:B------:R-:W-:Y:S01]  /*3080*/  BSSY.RECONVERGENT B2, `(.L_x_28) ;  /* 0x0000027000027945 */ /* 0x000fe20003800200 */
[----:B------:R-:W-:-:S02]  /*3090*/  DMUL R36, R36, R36 ;  /* 0x0000002424247228 */ /* 0x000fc40000000000 */
[----:B------:R-:W-:Y:S02]  /*30a0*/  DADD R40, R126, -R114 ;  /* 0x000000007e287229 */ /* 0x000fe40000000872 */
[----:B------:R-:W-:-:S04]  /*30b0*/  DADD R66, R66, -R22 ;  /* 0x0000000042427229 */ /* 0x000fc80000000816 */
[----:B------:R-:W-:Y:S02]  /*30c0*/  DFMA R42, R24, UR22, -R36 ;  /* 0x00000016182a7c2b */ /* 0x000fe40008000824 */
[----:B------:R-:W-:Y:S01]  /*30d0*/  DADD R40, -R108, R40 ;  /* 0x000000006c287229 */ /* 0x000fe20000000128 */
[----:B------:R1:W-:Y:S01]  /*30e0*/  STG.E.64 desc[UR12][R54.64], R66 ;  /* 0x0000004236007986 */ /* 0x0003e2000c101b0c */
[----:B0-----:R-:W-:-:S08]  /*30f0*/  DFMA R20, R44, -R48, 1 ;  /* 0x3ff000002c14742b */ /* 0x001fd00000000830 */
[----:B------:R-:W-:Y:S02]  /*3100*/  DFMA R46, R20, R20, R20 ;  /* 0x00000014142e722b */ /* 0x000fe40000000014 */
[----:B------:R-:W-:Y:S01]  /*3110*/  DFMA R20, R110, -UR20, R56 ;  /* 0x800000146e147c2b */ /* 0x000fe20008000038 */
[----:B------:R-:W-:-:S05]  /*3120*/  UMOV UR21, 0x3fcc71c7 ;  /* 0x3fcc71c700157882 */ /* 0x000fca0000000000 */
[----:B------:R-:W-:Y:S02]  /*3130*/  DFMA R50, R44, R46, R44 ;  /* 0x0000002e2c32722b */ /* 0x000fe4000000002c */
[----:B------:R-:W-:Y:S02]  /*3140*/  DFMA R20, R106, R42, R20 ;  /* 0x0000002a6a14722b */ /* 0x000fe40000000014 */
[----:B------:R-:W-:Y:S02]  /*3150*/  DMUL R42, R124, 0.0625 ;  /* 0x3fb000007c2a7828 */ /* 0x000fe40000000000 */
[----:B------:R-:W-:Y:S02]  /*3160*/  DFMA R44, R24, UR22, R40 ;  /* 0x00000016182c7c2b */ /* 0x000fe40008000028 */
[----:B------:R-:W-:Y:S02]  /*3170*/  DFMA R58, R50, -R48, 1 ;  /* 0x3ff00000323a742b */ /* 0x000fe40000000830 */
[----:B------:R-:W-:-:S04]  /*3180*/  DMUL R124, R124, 0.125 ;  /* 0x3fc000007c7c7828 */ /* 0x000fc80000000000 */
[----:B------:R-:W-:Y:S02]  /*3190*/  DFMA R46, R42, R44, R20 ;  /* 0x0000002c2a2e722b */ /* 0x000fe40000000014 */
[----:B------:R-:W-:Y:S02]  /*31a0*/  DFMA R58, R50, R58, R50 ;  /* 0x0000003a323a722b */ /* 0x000fe40000000032 */
[----:B------:R-:W-:Y:S01]  /*31b0*/  DADD R20, R36, UR20 ;  /* 0x0000001424147e29 */ /* 0x000fe20008000000 */
[----:B------:R-:W-:Y:S01]  /*31c0*/  UMOV UR20, 0x55555555 ;  /* 0x5555555500147882 */ /* 0x000fe20000000000 */
[----:B------:R-:W-:-:S04]  /*31d0*/  UMOV UR21, 0x3fd55555 ;  /* 0x3fd5555500157882 */ /* 0x000fc80000000000 */
[----:B------:R-:W-:Y:S01]  /*31e0*/  DMUL R42, R58, R46 ;  /* 0x0000002e3a2a7228 */ /* 0x000fe20000000000 */
[----:B------:R-:W-:Y:S01]  /*31f0*/  FSETP.GEU.AND P1, PT, |R47|, 6.5827683646048100446e-37, PT ;  /* 0x036000002f00780b */ /* 0x000fe20003f2e200 */
[----:B------:R-:W-:-:S06]  /*3200*/  DFMA R20, R24, -UR20, R20 ;  /* 0x8000001418147c2b */ /* 0x000fcc0008000014 */
[----:B------:R-:W-:Y:S02]  /*3210*/  DFMA R44, R42, -R48, R46 ;  /* 0x800000302a2c722b */ /* 0x000fe4000000002e */
[----:B------:R-:W-:-:S06]  /*3220*/  DFMA R56, -R124, R20, R56 ;  /* 0x000000147c38722b */ /* 0x000fcc0000000138 */
        /* <DEDUP_REMOVED lines=12> */
.L_x_29:
[----:B------:R-:W-:Y:S05]  /*32f0*/  BSYNC.RECONVERGENT B2 ;  /* 0x0000000000027941 */ /* 0x000fea0003800200 */
.L_x_28:
[----:B------:R-:W0:Y:S01]  /*3300*/  LDC.64 R46, c[0x0][0x3b8] ;  /* 0x0000ee00ff2e7b82 */ /* 0x000e220000000a00 */
[----:B------:R-:W1:Y:S01]  /*3310*/  MUFU.RCP64H R49, UR18 ;  /* 0x0000001200317d08 */ /* 0x000e620008001800 */
[----:B------:R-:W-:Y:S01]  /*3320*/  IMAD.MOV.U32 R48, RZ, RZ, 0x1 ;  /* 0x00000001ff307424 */ /* 0x000fe200078e00ff */
[----:B------:R-:W-:Y:S01]  /*3330*/  DADD R24, R130, R34 ;  /* 0x0000000082187229 */ /* 0x000fe20000000022 */
[----:B------:R-:W-:Y:S01]  /*3340*/  UMOV UR22, 0x55555555 ;  /* 0x5555555500167882 */ /* 0x000fe20000000000 */
[----:B------:R-:W-:Y:S01]  /*3350*/  UMOV UR23, 0x3fd55555 ;  /* 0x3fd5555500177882 */ /* 0x000fe20000000000 */
[----:B------:R-:W-:Y:S01]  /*3360*/  UMOV UR20, 0x1c71c71c ;  /* 0x1c71c71c00147882 */ /* 0x000fe20000000000 */
[----:B------:R-:W-:Y:S01]  /*3370*/  UMOV UR21, 0x3f9c71c7 ;  /* 0x3f9c71c700157882 */ /* 0x000fe20000000000 */
[----:B------:R-:W1:Y:S01]  /*3380*/  LDC.64 R50, c[0x0][0x398] ;  /* 0x0000e600ff327b82 */ /* 0x000e620000000a00 */
[----:B------:R-:W-:Y:S01]  /*3390*/  DADD R56, R56, -R22 ;  /* 0x0000000038387229 */ /* 0x000fe20000000816 */
[----:B------:R-:W-:Y:S01]  /*33a0*/  BSSY.RECONVERGENT B2, `(.L_x_30) ;  /* 0x0000025000027945 */ /* 0x000fe20003800200 */
[----:B------:R-:W-:-:S05]  /*33b0*/  DFMA R44, R24, UR22, -R36 ;  /* 0x00000016182c7c2b */ /* 0x000fca0008000824 */
[----:B------:R2:W-:Y:S01]  /*33c0*/  STG.E.64 desc[UR12][R60.64], R56 ;  /* 0x000000383c007986 */ /* 0x0005e2000c101b0c */
[----:B0-----:R-:W-:-:S08]  /*33d0*/  DADD R20, R46, UR16 ;  /* 0x000000102e147e29 */ /* 0x001fd00008000000 */
[----:B------:R-:W-:Y:S02]  /*33e0*/  DADD R20, R98, R20 ;  /* 0x0000000062147229 */ /* 0x000fe40000000014 */
[----:B-1----:R-:W-:-:S06]  /*33f0*/  DFMA R42, R48, -R50, 1 ;  /* 0x3ff00000302a742b */ /* 0x002fcc0000000832 */
[----:B------:R-:W-:Y:S02]  /*3400*/  DADD R20, R100, R20 ;  /* 0x0000000064147229 */ /* 0x000fe40000000014 */
[----:B------:R-:W-:Y:S02]  /*3410*/  DFMA R54, R42, R42, R42 ;  /* 0x0000002a2a36722b */ /* 0x000fe4000000002a */
[----:B------:R-:W-:Y:S01]  /*3420*/  DFMA R42, R110, -UR20, R64 ;  /* 0x800000146e2a7c2b */ /* 0x000fe20008000040 */
[----:B------:R-:W-:Y:S02]  /*3430*/  UMOV UR21, 0x3fcc71c7 ;  /* 0x3fcc71c700157882 */ /* 0x000fe40000000000 */
[----:B------:R-:W-:Y:S02]  /*3440*/  DADD R36, -R36, -UR20 ;  /* 0x8000001424247e29 */ /* 0x000fe40008000100 */
[----:B------:R-:W-:Y:S02]  /*3450*/  DFMA R20, R102, R46, R20 ;  /* 0x0000002e6614722b */ /* 0x000fe40000000014 */
[----:B------:R-:W-:-:S02]  /*3460*/  DFMA R54, R48, R54, R48 ;  /* 0x000000363036722b */ /* 0x000fc40000000030 */
[----:B------:R-:W-:Y:S02]  /*3470*/  DFMA R42, R106, R44, R42 ;  /* 0x0000002c6a2a722b */ /* 0x000fe4000000002a */
[----:B------:R-:W-:Y:S02]  /*3480*/  DFMA R44, R24, UR22, R40 ;  /* 0x00000016182c7c2b */ /* 0x000fe40008000028 */
[----:B------:R-:W-:Y:S02]  /*3490*/  DMUL R40, R20, 0.0625 ;  /* 0x3fb0000014287828 */ /* 0x000fe40000000000 */
[----:B------:R-:W-:Y:S02]  /*34a0*/  DFMA R46, R54, -R50, 1 ;  /* 0x3ff00000362e742b */ /* 0x000fe40000000832 */
[----:B------:R-:W-:Y:S02]  /*34b0*/  DFMA R36, R24, UR22, R36 ;  /* 0x0000001618247c2b */ /* 0x000fe40008000024 */
[----:B------:R-:W-:-:S02]  /*34c0*/  DMUL R20, R20, 0.125 ;  /* 0x3fc0000014147828 */ /* 0x000fc40000000000 */
        /* <DEDUP_REMOVED lines=9> */
[----:B--2---:R-:W-:Y:S05]  /*3560*/  @P0 BRA P1, `(.L_x_31) ;  /* 0x0000000000200947 */ /* 0x004fea0000800000 */
        /* <DEDUP_REMOVED lines=8> */
.L_x_31:
[----:B------:R-:W-:Y:S05]  /*35f0*/  BSYNC.RECONVERGENT B2 ;  /* 0x0000000000027941 */ /* 0x000fea0003800200 */
.L_x_30:
[----:B------:R-:W0:Y:S01]  /*3600*/  LDC.64 R20, c[0x0][0x3b8] ;  /* 0x0000ee00ff147b82 */ /* 0x000e220000000a00 */
[----:B------:R-:W1:Y:S01]  /*3610*/  MUFU.RCP64H R43, UR18 ;  /* 0x00000012002b7d08 */ /* 0x000e620008001800 */
[----:B------:R-:W-:Y:S01]  /*3620*/  IMAD.MOV.U32 R42, RZ, RZ, 0x1 ;  /* 0x00000001ff2a7424 */ /* 0x000fe200078e00ff */
[----:B------:R-:W-:Y:S01]  /*3630*/  DADD R36, R92, -R102 ;  /* 0x000000005c247229 */ /* 0x000fe20000000866 */
[----:B------:R-:W-:Y:S01]  /*3640*/  UMOV UR20, 0x1c71c71c ;  /* 0x1c71c71c00147882 */ /* 0x000fe20000000000 */
[----:B------:R-:W-:Y:S01]  /*3650*/  DADD R118, R118, R34 ;  /* 0x0000000076767229 */ /* 0x000fe20000000022 */
[----:B------:R-:W-:Y:S01]  /*3660*/  UMOV UR21, 0x3f9c71c7 ;  /* 0x3f9c71c700157882 */ /* 0x000fe20000000000 */
[----:B------:R-:W-:Y:S01]  /*3670*/  DADD R40, R126, R114 ;  /* 0x000000007e287229 */ /* 0x000fe20000000072 */
[----:B------:R-:W1:Y:S01]  /*3680*/  LDC.64 R46, c[0x0][0x398] ;  /* 0x0000e600ff2e7b82 */ /* 0x000e620000000a00 */
[----:B------:R-:W-:Y:S01]  /*3690*/  UMOV UR22, 0x55555555 ;  /* 0x5555555500167882 */ /* 0x000fe20000000000 */
[----:B------:R-:W-:Y:S01]  /*36a0*/  UMOV UR23, 0x3fd55555 ;  /* 0x3fd5555500177882 */ /* 0x000fe20000000000 */
[----:B------:R-:W-:Y:S01]  /*36b0*/  DMUL R36, R36, R36 ;  /* 0x0000002424247228 */ /* 0x000fe20000000000 */
[----:B------:R-:W-:Y:S01]  /*36c0*/  BSSY.RECONVERGENT B2, `(.L_x_32) ;  /* 0x0000026000027945 */ /* 0x000fe20003800200 */
[----:B------:R-:W-:-:S02]  /*36d0*/  DADD R64, R64, -R22 ;  /* 0x0000000040407229 */ /* 0x000fc40000000816 */
[----:B------:R-:W-:-:S05]  /*36e0*/  DADD R40, -R108, R40 ;  /* 0x000000006c287229 */ /* 0x000fca0000000128 */
[----:B------:R2:W-:Y:S01]  /*36f0*/  STG.E.64 desc[UR12][R52.64], R64 ;  /* 0x0000004034007986 */ /* 0x0005e2000c101b0c */
[----:B0-----:R-:W-:Y:S02]  /*3700*/  DFMA R120, R120, UR16, R20 ;  /* 0x0000001078787c2b */ /* 0x001fe40008000014 */
[----:B-1----:R-:W-:-:S06]  /*3710*/  DFMA R24, R42, -R46, 1 ;  /* 0x3ff000002a18742b */ /* 0x002fcc000000082e */
[----:B------:R-:W-:Y:S02]  /*3720*/  DADD R120, R100, R120 ;  /* 0x0000000064787229 */ /* 0x000fe40000000078 */
[----:B------:R-:W-:-:S06]  /*3730*/  DFMA R44, R24, R24, R24 ;  /* 0x00000018182c722b */ /* 0x000fcc0000000018 */
[----:B------:R-:W-:Y:S02]  /*3740*/  DFMA R120, R102, R20, R120 ;  /* 0x000000146678722b */ /* 0x000fe40000000078 */
[----:B------:R-:W-:Y:S01]  /*3750*/  DFMA R20, R110, -UR20, R72 ;  /* 0x800000146e147c2b */ /* 0x000fe20008000048 */
[----:B------:R-:W-:Y:S01]  /*3760*/  UMOV UR21, 0x3fcc71c7 ;  /* 0x3fcc71c700157882 */ /* 0x000fe20000000000 */
[----:B------:R-:W-:Y:S02]  /*3770*/  DFMA R24, R118, UR22, -R36 ;  /* 0x0000001676187c2b */ /* 0x000fe40008000824 */
[----:B------:R-:W-:Y:S02]  /*3780*/  DFMA R48, R42, R44, R42 ;  /* 0x0000002c2a30722b */ /* 0x000fe4000000002a */
[----:B------:R-:W-:-:S04]  /*3790*/  DFMA R42, R118, UR22, R40 ;  /* 0x00000016762a7c2b */ /* 0x000fc80008000028 */
[----:B------:R-:W-:Y:S02]  /*37a0*/  DFMA R20, R106, R24, R20 ;  /* 0x000000186a14722b */ /* 0x000fe40000000014 */
[----:B------:R-:W-:Y:S02]  /*37b0*/  DMUL R24, R120, 0.0625 ;  /* 0x3fb0000078187828 */ /* 0x000fe40000000000 */
[----:B------:R-:W-:Y:S02]  /*37c0*/  DFMA R50, R48, -R46, 1 ;  /* 0x3ff000003032742b */ /* 0x000fe4000000082e */
[----:B------:R-:W-:-:S04]  /*37d0*/  DMUL R120, R120, 0.125 ;  /* 0x3fc0000078787828 */ /* 0x000fc80000000000 */
        /* <DEDUP_REMOVED lines=20> */
.L_x_33:
[----:B------:R-:W-:Y:S05]  /*3920*/  BSYNC.RECONVERGENT B2 ;  /* 0x0000000000027941 */ /* 0x000fea0003800200 */
.L_x_32:
[----:B------:R-:W0:Y:S01]  /*3930*/  LDC.64 R44, c[0x0][0x398] ;  /* 0x0000e600ff2c7b82 */ /* 0x000e220000000a00 */
[----:B------:R-:W0:Y:S01]  /*3940*/  MUFU.RCP64H R25, UR18 ;  /* 0x0000001200197d08 */ /* 0x000e220008001800 */
[----:B------:R-:W-:Y:S01]  /*3950*/  IMAD.MOV.U32 R24, RZ, RZ, 0x1 ;  /* 0x00000001ff187424 */ /* 0x000fe200078e00ff */
[----:B------:R-:W-:Y:S01]  /*3960*/  DADD R130, R130, R30 ;  /* 0x0000000082827229 */ /* 0x000fe2000000001e */
[----:B------:R-:W-:Y:S01]  /*3970*/  UMOV UR20, 0x55555555 ;  /* 0x5555555500147882 */ /* 0x000fe20000000000 */
[----:B------:R-:W-:Y:S01]  /*3980*/  DFMA R38, R38, UR16, R100 ;  /* 0x0000001026267c2b */ /* 0x000fe20008000064 */
[----:B------:R-:W-:Y:S01]  /*3990*/  UMOV UR21, 0x3fd55555 ;  /* 0x3fd5555500157882 */ /* 0x000fe20000000000 */
[----:B------:R-:W-:Y:S01]  /*39a0*/  UMOV UR22, 0x1c71c71c ;  /* 0x1c71c71c00167882 */ /* 0x000fe20000000000 */
[----:B------:R-:W-:Y:S01]  /*39b0*/  UMOV UR23, 0x3f9c71c7 ;  /* 0x3f9c71c700177882 */ /* 0x000fe20000000000 */
[----:B------:R-:W-:Y:S01]  /*39c0*/  DADD R72, R72, -R22 ;  /* 0x0000000048487229 */ /* 0x000fe20000000816 */
[----:B------:R-:W-:Y:S01]  /*39d0*/  BSSY.RECONVERGENT B2, `(.L_x_34) ;  /* 0x0000020000027945 */ /* 0x000fe20003800200 */
[----:B------:R-:W-:-:S02]  /*39e0*/  DFMA R36, R130, UR20, -R36 ;  /* 0x0000001482247c2b */ /* 0x000fc40008000824 */
[----:B------:R-:W-:Y:S02]  /*39f0*/  DFMA R38, R28, UR14, R38 ;  /* 0x0000000e1c267c2b */ /* 0x000fe40008000026 */
[C---:B------:R-:W-:Y:S01]  /*3a00*/  DFMA R40, R130.reuse, UR20, R40 ;  /* 0x0000001482287c2b */ /* 0x040fe20008000028 */
[----:B------:R1:W-:Y:S01]  /*3a10*/  STG.E.64 desc[UR12][R76.64], R72 ;  /* 0x000000484c007986 */ /* 0x0003e2000c101b0c */
[----:B------:R-:W-:Y:S02]  /*3a20*/  DFMA R42, R130, UR20, R42 ;  /* 0x00000014822a7c2b */ /* 0x000fe4000800002a */
[----:B0-----:R-:W-:-:S08]  /*3a30*/  DFMA R20, R24, -R44, 1 ;  /* 0x3ff000001814742b */ /* 0x001fd0000000082c */
[----:B------:R-:W-:Y:S02]  /*3a40*/  DFMA R46, R20, R20, R20 ;  /* 0x00000014142e722b */ /* 0x000fe40000000014 */
[----:B------:R-:W-:-:S06]  /*3a50*/  DFMA R20, R110, -UR22, R80 ;  /* 0x800000166e147c2b */ /* 0x000fcc0008000050 */
[----:B------:R-:W-:Y:S02]  /*3a60*/  DFMA R46, R24, R46, R24 ;  /* 0x0000002e182e722b */ /* 0x000fe40000000018 */
[----:B------:R-:W-:Y:S02]  /*3a70*/  DFMA R20, R106, R36, R20 ;  /* 0x000000246a14722b */ /* 0x000fe40000000014 */
[C---:B------:R-:W-:Y:S02]  /*3a80*/  DMUL R24, R38.reuse, 0.0625 ;  /* 0x3fb0000026187828 */ /* 0x040fe40000000000 */
[----:B------:R-:W-:Y:S02]  /*3a90*/  DMUL R38, R38, 0.125 ;  /* 0x3fc0000026267828 */ /* 0x000fe40000000000 */
        /* <DEDUP_REMOVED lines=19> */
.L_x_35:
[----:B------:R-:W-:Y:S05]  /*3bd0*/  BSYNC.RECONVERGENT B2 ;  /* 0x0000000000027941 */ /* 0x000fea0003800200 */
.L_x_34:
        /* <DEDUP_REMOVED lines=50> */
.L_x_37:
[----:B------:R-:W-:Y:S05]  /*3f00*/  BSYNC.RECONVERGENT B2 ;  /* 0x0000000000027941 */ /* 0x000fea0003800200 */
.L_x_36:
        /* <DEDUP_REMOVED lines=8> */
[----:B------:R-:W0:Y:S01]  /*3f90*/  LDC.64 R44, c[0x0][0x3b8] ;  /* 0x0000ee00ff2c7b82 */ /* 0x000e220000000a00 */
[----:B------:R-:W-:Y:S01]  /*3fa0*/  DADD R74, R74, -R22 ;  /* 0x000000004a4a7229 */ /* 0x000fe20000000816 */
[----:B------:R-:W-:Y:S01]  /*3fb0*/  BSSY.RECONVERGENT B2, `(.L_x_38) ;  /* 0x0000026000027945 */ /* 0x000fe20003800200 */
[----:B------:R-:W-:-:S05]  /*3fc0*/  DFMA R42, R24, UR22, -R36 ;  /* 0x00000016182a7c2b */ /* 0x000fca0008000824 */
[----:B------:R-:W1:Y:S01]  /*3fd0*/  LDC.64 R48, c[0x0][0x398] ;  /* 0x0000e600ff307b82 */ /* 0x000e620000000a00 */
[----:B------:R2:W-:Y:S01]  /*3fe0*/  STG.E.64 desc[UR12][R78.64], R74 ;  /* 0x0000004a4e007986 */ /* 0x0005e2000c101b0c */
[----:B0-----:R-:W-:-:S08]  /*3ff0*/  DADD R20, R20, R44 ;  /* 0x0000000014147229 */ /* 0x001fd0000000002c */
        /* <DEDUP_REMOVED lines=33> */
.L_x_39:
[----:B------:R-:W-:Y:S05]  /*4210*/  BSYNC.RECONVERGENT B2 ;  /* 0x0000000000027941 */ /* 0x000fea0003800200 */
.L_x_38:
[----:B------:R-:W0:Y:S01]  /*4220*/  LDC.64 R40, c[0x0][0x398] ;  /* 0x0000e600ff287b82 */ /* 0x000e220000000a00 */
[----:B------:R-:W0:Y:S01]  /*4230*/  MUFU.RCP64H R39, UR18 ;  /* 0x0000001200277d08 */ /* 0x000e220008001800 */
[----:B------:R-:W-:Y:S01]  /*4240*/  IMAD.MOV.U32 R38, RZ, RZ, 0x1 ;  /* 0x00000001ff267424 */ /* 0x000fe200078e00ff */
[----:B------:R-:W-:Y:S01]  /*4250*/  DADD R20, R94, -R102 ;  /* 0x000000005e147229 */ /* 0x000fe20000000866 */
[----:B------:R-:W-:Y:S01]  /*4260*/  UMOV UR20, 0x1c71c71c ;  /* 0x1c71c71c00147882 */ /* 0x000fe20000000000 */
[----:B------:R-:W-:Y:S01]  /*4270*/  DADD R140, R140, R34 ;  /* 0x000000008c8c7229 */ /* 0x000fe20000000022 */
[----:B------:R-:W-:Y:S01]  /*4280*/  UMOV UR21, 0x3f9c71c7 ;  /* 0x3f9c71c700157882 */ /* 0x000fe20000000000 */
[----:B------:R-:W-:Y:S01]  /*4290*/  DADD R134, R144, R134 ;  /* 0x0000000090867229 */ /* 0x000fe20000000086 */
[----:B------:R-:W-:Y:S01]  /*42a0*/  UMOV UR22, 0x55555555 ;  /* 0x5555555500167882 */ /* 0x000fe20000000000 */
[----:B------:R-:W-:Y:S01]  /*42b0*/  DFMA R32, R136, UR4, R32 ;  /* 0x0000000488207c2b */ /* 0x000fe20008000020 */
[----:B------:R-:W-:Y:S01]  /*42c0*/  UMOV UR23, 0x3fd55555 ;  /* 0x3fd5555500177882 */ /* 0x000fe20000000000 */
[----:B------:R-:W-:Y:S01]  /*42d0*/  DMUL R34, R20, R20 ;  /* 0x0000001414227228 */ /* 0x000fe20000000000 */
[----:B------:R-:W-:Y:S01]  /*42e0*/  BSSY.RECONVERGENT B2, `(.L_x_40) ;  /* 0x0000024000027945 */ /* 0x000fe20003800200 */
[----:B------:R-:W-:-:S02]  /*42f0*/  DADD R82, R82, -R22 ;  /* 0x0000000052527229 */ /* 0x000fc40000000816 */
[----:B------:R-:W-:Y:S02]  /*4300*/  DADD R108, -R108, R134 ;  /* 0x000000006c6c7229 */ /* 0x000fe40000000186 */
[----:B------:R-:W-:Y:S02]  /*4310*/  DFMA R20, R102, UR6, R32 ;  /* 0x0000000666147c2b */ /* 0x000fe40008000020 */
[----:B------:R-:W-:Y:S01]  /*4320*/  DFMA R36, R140, UR22, -R34 ;  /* 0x000000168c247c2b */ /* 0x000fe20008000822 */
[----:B------:R1:W-:Y:S01]  /*4330*/  STG.E.64 desc[UR12][R70.64], R82 ;  /* 0x0000005246007986 */ /* 0x0003e2000c101b0c */
[----:B0-----:R-:W-:-:S04]  /*4340*/  DFMA R24, R38, -R40, 1 ;  /* 0x3ff000002618742b */ /* 0x001fc80000000828 */
[C---:B------:R-:W-:Y:S02]  /*4350*/  DMUL R32, R20.reuse, 0.0625 ;  /* 0x3fb0000014207828 */ /* 0x040fe40000000000 */
[----:B------:R-:W-:Y:S02]  /*4360*/  DMUL R20, R20, 0.125 ;  /* 0x3fc0000014147828 */ /* 0x000fe40000000000 */
[----:B------:R-:W-:Y:S02]  /*4370*/  DFMA R42, R24, R24, R24 ;  /* 0x00000018182a722b */ /* 0x000fe40000000018 */
[----:B------:R-:W-:Y:S01]  /*4380*/  DFMA R24, R110, -UR20, R86 ;  /* 0x800000146e187c2b */ /* 0x000fe20008000056 */
[----:B------:R-:W-:-:S05]  /*4390*/  UMOV UR21, 0x3fcc71c7 ;  /* 0x3fcc71c700157882 */ /* 0x000fca0000000000 */
[----:B------:R-:W-:Y:S02]  /*43a0*/  DFMA R42, R38, R42, R38 ;  /* 0x0000002a262a722b */ /* 0x000fe40000000026 */
[----:B------:R-:W-:Y:S02]  /*43b0*/  DFMA R24, R106, R36, R24 ;  /* 0x000000246a18722b */ /* 0x000fe40000000018 */
[----:B------:R-:W-:-:S04]  /*43c0*/  DFMA R36, R140, UR22, R108 ;  /* 0x000000168c247c2b */ /* 0x000fc8000800006c */
[----:B------:R-:W-:-:S04]  /*43d0*/  DFMA R38, R42, -R40, 1 ;  /* 0x3ff000002a26742b */ /* 0x000fc80000000828 */
[----:B------:R-:W-:-:S04]  /*43e0*/  DFMA R36, R32, R36, R24 ;  /* 0x000000242024722b */ /* 0x000fc80000000018 */
[----:B------:R-:W-:-:S06]  /*43f0*/  DFMA R38, R42, R38, R42 ;  /* 0x000000262a26722b */ /* 0x000fcc000000002a */
[----:B------:R-:W-:Y:S02]  /*4400*/  FSETP.GEU.AND P1, PT, |R37|, 6.5827683646048100446e-37, PT ;  /* 0x036000002500780b */ /* 0x000fe40003f2e200 */
[----:B------:R-:W-:-:S08]  /*4410*/  DMUL R24, R38, R36 ;  /* 0x0000002426187228 */ /* 0x000fd00000000000 */
[----:B------:R-:W-:-:S08]  /*4420*/  DFMA R32, R24, -R40, R36 ;  /* 0x800000281820722b */ /* 0x000fd00000000024 */
[----:B------:R-:W-:Y:S02]  /*4430*/  DFMA R22, R38, R32, R24 ;  /* 0x000000202616722b */ /* 0x000fe40000000018 */
[----:B------:R-:W-:-:S08]  /*4440*/  DADD R32, -R34, -UR20 ;  /* 0x8000001422207e29 */ /* 0x000fd00008000100 */
[----:B------:R-:W-:Y:S01]  /*4450*/  FFMA R19, RZ, UR18, R23 ;  /* 0x00000012ff137c23 */ /* 0x000fe20008000017 */
[----:B------:R-:W-:-:S04]  /*4460*/  DFMA R140, R140, UR22, R32 ;  /* 0x000000168c8c7c2b */ /* 0x000fc80008000020 */
[----:B------:R-:W-:-:S04]  /*4470*/  FSETP.GT.AND P0, PT, |R19|, 1.469367938527859385e-39, PT ;  /* 0x001000001300780b */ /* 0x000fc80003f04200 */
[----:B------:R-:W-:-:S09]  /*4480*/  DFMA R86, R20, R140, R86 ;  /* 0x0000008c1456722b */ /* 0x000fd20000000056 */
        /* <DEDUP_REMOVED lines=9> */
.L_x_41:
[----:B------:R-:W-:Y:S05]  /*4520*/  BSYNC.RECONVERGENT B2 ;  /* 0x0000000000027941 */ /* 0x000fea0003800200 */
.L_x_40:
[----:B------:R-:W0:Y:S01]  /*4530*/  LDC.64 R38, c[0x0][0x398] ;  /* 0x0000e600ff267b82 */ /* 0x000e220000000a00 */
[----:B------:R-:W0:Y:S01]  /*4540*/  MUFU.RCP64H R37, UR18 ;  /* 0x0000001200257d08 */ /* 0x000e220008001800 */
[----:B------:R-:W-:Y:S01]  /*4550*/  IMAD.MOV.U32 R36, RZ, RZ, 0x1 ;  /* 0x00000001ff247424 */ /* 0x000fe200078e00ff */
[----:B------:R-:W-:Y:S01]  /*4560*/  DADD R20, R94, 1 ;  /* 0x3ff000005e147429 */ /* 0x000fe20000000000 */
[----:B------:R-:W-:Y:S01]  /*4570*/  UMOV UR20, 0x55555555 ;  /* 0x5555555500147882 */ /* 0x000fe20000000000 */
[----:B------:R-:W-:Y:S01]  /*4580*/  DADD R26, R26, R30 ;  /* 0x000000001a1a7229 */ /* 0x000fe2000000001e */
[----:B------:R-:W-:Y:S01]  /*4590*/  UMOV UR21, 0x3fd55555 ;  /* 0x3fd5555500157882 */ /* 0x000fe20000000000 */
[----:B------:R-:W-:Y:S01]  /*45a0*/  UMOV UR22, 0x1c71c71c ;  /* 0x1c71c71c00167882 */ /* 0x000fe20000000000 */
[----:B------:R-:W-:Y:S01]  /*45b0*/  UMOV UR23, 0x3f9c71c7 ;  /* 0x3f9c71c700177882 */ /* 0x000fe20000000000 */
[----:B------:R-:W-:Y:S01]  /*45c0*/  DADD R86, R86, -R22 ;  /* 0x0000000056567229 */ /* 0x000fe20000000816 */
[----:B------:R-:W-:Y:S01]  /*45d0*/  BSSY.RECONVERGENT B2, `(.L_x_42) ;  /* 0x0000021000027945 */ /* 0x000fe20003800200 */
[----:B------:R-:W-:-:S02]  /*45e0*/  DFMA R20, R20, UR4, R98 ;  /* 0x0000000414147c2b */ /* 0x000fc40008000062 */
[C---:B------:R-:W-:Y:S02]  /*45f0*/  DFMA R34, R26.reuse, UR20, -R34 ;  /* 0x000000141a227c2b */ /* 0x040fe40008000822 */
[C---:B------:R-:W-:Y:S01]  /*4600*/  DFMA R108, R26.reuse, UR20, R108 ;  /* 0x000000141a6c7c2b */ /* 0x040fe2000800006c */
[----:B------:R1:W-:Y:S01]  /*4610*/  STG.E.64 desc[UR12][R88.64], R86 ;  /* 0x0000005658007986 */ /* 0x0003e2000c101b0c */
[----:B------:R-:W-:Y:S02]  /*4620*/  DFMA R26, R26, UR20, R32 ;  /* 0x000000141a1a7c2b */ /* 0x000fe40008000020 */
[----:B------:R-:W-:Y:S02]  /*4630*/  DFMA R20, R28, UR6, R20 ;  /* 0x000000061c147c2b */ /* 0x000fe40008000014 */
[----:B0-----:R-:W-:-:S06]  /*4640*/  DFMA R24, R36, -R38, 1 ;  /* 0x3ff000002418742b */ /* 0x001fcc0000000826 */
[C---:B------:R-:W-:Y:S02]  /*4650*/  DMUL R28, R20.reuse, 0.0625 ;  /* 0x3fb00000141c7828 */ /* 0x040fe40000000000 */
[----:B------:R-:W-:Y:S02]  /*4660*/  DMUL R20, R20, 0.125 ;  /* 0x3fc0000014147828 */ /* 0x000fe40000000000 */
[----:B------:R-:W-:Y:S02]  /*4670*/  DFMA R30, R24, R24, R24 ;  /* 0x00000018181e722b */ /* 0x000fe40000000018 */
[----:B------:R-:W-:-:S04]  /*4680*/  DFMA R24, R110, -UR22, R90 ;  /* 0x800000166e187c2b */ /* 0x000fc8000800005a */
[----:B------:R-:W-:Y:S02]  /*4690*/  DFMA R90, R20, R26, R90 ;  /* 0x0000001a145a722b */ /* 0x000fe4000000005a */
[----:B------:R-:W-:Y:S02]  /*46a0*/  DFMA R30, R36, R30, R36 ;  /* 0x0000001e241e722b */ /* 0x000fe40000000024 */
[----:B------:R-:W-:-:S06]  /*46b0*/  DFMA R24, R106, R34, R24 ;  /* 0x000000226a18722b */ /* 0x000fcc0000000018 */
[----:B------:R-:W-:Y:S02]  /*46c0*/  DFMA R34, R30, -R38, 1 ;  /* 0x3ff000001e22742b */ /* 0x000fe40000000826 */
[----:B------:R-:W-:-:S06]  /*46d0*/  DFMA R108, R28, R108, R24 ;  /* 0x0000006c1c6c722b */ /* 0x000fcc0000000018 */
[----:B------:R-:W-:-:S04]  /*46e0*/  DFMA R34, R30, R34, R30 ;  /* 0x000000221e22722b */ /* 0x000fc8000000001e */
[----:B------:R-:W-:-:S04]  /*46f0*/  FSETP.GEU.AND P1, PT, |R109|, 6.5827683646048100446e-37, PT ;  /* 0x036000006d00780b */ /* 0x000fc80003f2e200 */
        /* <DEDUP_REMOVED lines=14> */
.L_x_43:
[----:B------:R-:W-:Y:S05]  /*47e0*/  BSYNC.RECONVERGENT B2 ;  /* 0x0000000000027941 */ /* 0x000fea0003800200 */
.L_x_42:
[----:B------:R-:W0:Y:S01]  /*47f0*/  LDC.64 R20, c[0x0][0x388] ;  /* 0x0000e200ff147b82 */ /* 0x000e220000000a00 */
[----:B------:R-:W-:-:S07]  /*4800*/  DADD R90, R90, -R22 ;  /* 0x000000005a5a7229 */ /* 0x000fce0000000816 */
[----:B------:R-:W1:Y:S01]  /*4810*/  LDC R19, c[0x0][0x3c8] ;  /* 0x0000f200ff137b82 */ /* 0x000e620000000800 */
[----:B------:R2:W-:Y:S07]  /*4820*/  STG.E.64 desc[UR12][R84.64], R90 ;  /* 0x0000005a54007986 */ /* 0x0005ee000c101b0c */
[----:B------:R-:W3:Y:S01]  /*4830*/  LDC.64 R26, c[0x0][0x390] ;  /* 0x0000e400ff1a7b82 */ /* 0x000ee20000000a00 */
[----:B0-----:R-:W-:-:S05]  /*4840*/  IMAD.WIDE R20, R17, 0x8, R20 ;  /* 0x0000000811147825 */ /* 0x001fca00078e0214 */
[----:B------:R2:W-:Y:S01]  /*4850*/  STG.E.64 desc[UR12][R20.64], R92 ;  /* 0x0000005c14007986 */ /* 0x0005e2000c101b0c */
[----:B-1----:R-:W-:-:S05]  /*4860*/  IMAD.WIDE R24, R19, 0x8, R20 ;  /* 0x0000000813187825 */ /* 0x002fca00078e0214 */
[----:B------:R2:W-:Y:S01]  /*4870*/  STG.E.64 desc[UR12][R24.64], R94 ;  /* 0x0000005e18007986 */ /* 0x0005e2000c101b0c */
[----:B------:R-:W-:-:S04]  /*4880*/  IMAD.WIDE R22, R19, 0x8, R24 ;  /* 0x0000000813167825 */ /* 0x000fc800078e0218 */
[----:B---3--:R-:W-:Y:S01]  /*4890*/  IMAD.WIDE R26, R17, 0x8, R26 ;  /* 0x00000008111a7825 */ /* 0x008fe200078e021a */
[----:B------:R2:W-:Y:S04]  /*48a0*/  STG.E.64 desc[UR12][R22.64], R102 ;  /* 0x0000006616007986 */ /* 0x0005e8000c101b0c */
[----:B------:R2:W-:Y:S02]  /*48b0*/  STG.E.64 desc[UR12][R26.64], R110 ;  /* 0x0000006e1a007986 */ /* 0x0005e4000c101b0c */
.L_x_5:
[----:B0-----:R-:W-:Y:S05]  /*48c0*/  BSYNC.RECONVERGENT B0 ;  /* 0x0000000000007941 */ /* 0x001fea0003800200 */
.L_x_4:
[----:B------:R-:W0:Y:S01]  /*48d0*/  LDCU UR20, c[0x0][0x360] ;  /* 0x00006c00ff1477ac */ /* 0x000e220008000800 */
[----:B------:R-:W-:-:S05]  /*48e0*/  VIADD R18, R18, 0x1 ;  /* 0x0000000112127836 */ /* 0x000fca0000000000 */
[----:B------:R-:W-:Y:S01]  /*48f0*/  ISETP.NE.AND P0, PT, R18, 0x1, PT ;  /* 0x000000011200780c */ /* 0x000fe20003f05270 */
[----:B0-----:R-:W-:Y:S01]  /*4900*/  VIADD R17, R17, UR20 ;  /* 0x0000001411117c36 */ /* 0x001fe20008000000 */
[----:B------:R-:W-:Y:S01]  /*4910*/  IADD3 R16, PT, PT, R16, UR20, RZ ;  /* 0x0000001410107c10 */ /* 0x000fe2000fffe0ff */
[----:B------:R-:W-:Y:S01]  /*4920*/  VIADD R15, R15, UR20 ;  /* 0x000000140f0f7c36 */ /* 0x000fe20008000000 */
[----:B------:R-:W-:Y:S01]  /*4930*/  IADD3 R13, PT, PT, R13, UR20, RZ ;  /* 0x000000140d0d7c10 */ /* 0x000fe2000fffe0ff */
[----:B------:R-:W-:Y:S01]  /*4940*/  VIADD R14, R14, UR20 ;  /* 0x000000140e0e7c36 */ /* 0x000fe20008000000 */
[----:B------:R-:W-:Y:S01]  /*4950*/  IADD3 R10, PT, PT, R10, UR20, RZ ;  /* 0x000000140a0a7c10 */ /* 0x000fe2000fffe0ff */
[----:B------:R-:W-:Y:S02]  /*4960*/  VIADD R12, R12, UR20 ;  /* 0x000000140c0c7c36 */ /* 0x000fe40008000000 */
[----:B------:R-:W-:Y:S02]  /*4970*/  VIADD R11, R11, UR20 ;  /* 0x000000140b0b7c36 */ /* 0x000fe40008000000 */
[----:B------:R-:W-:-:S02]  /*4980*/  VIADD R0, R0, UR20 ;  /* 0x0000001400007c36 */ /* 0x000fc40008000000 */
[----:B------:R-:W-:Y:S05]  /*4990*/  @P0 BRA `(.L_x_44) ;  /* 0xffffffbc00a00947 */ /* 0x000fea000383ffff */
[----:B------:R-:W-:Y:S05]  /*49a0*/  EXIT ;  /* 0x000000000000794d */ /* 0x000fea0003800000 */
        .weak           $__internal_0_$__cuda_sm20_div_rn_f64_full
        .type           $__internal_0_$__cuda_sm20_div_rn_f64_full,@function
        .size           $__internal_0_$__cuda_sm20_div_rn_f64_full,(.L_x_712 - $__internal_0_$__cuda_sm20_div_rn_f64_full)
$__internal_0_$__cuda_sm20_div_rn_f64_full:
[C---:B------:R-:W-:Y:S01]  /*49b0*/  FSETP.GEU.AND P0, PT, |R149|.reuse, 1.469367938527859385e-39, PT ;  /* 0x001000009500780b */ /* 0x040fe20003f0e200 */
[----:B------:R-:W-:Y:S01]  /*49c0*/  IMAD.MOV.U32 R153, RZ, RZ, R19 ;  /* 0x000000ffff997224 */ /* 0x000fe200078e0013 */
[----:B------:R-:W-:Y:S01]  /*49d0*/  LOP3.LUT R146, R149, 0x800fffff, RZ, 0xc0, !PT ;  /* 0x800fffff95927812 */ /* 0x000fe200078ec0ff */
[----:B------:R-:W-:Y:S01]  /*49e0*/  IMAD.MOV.U32 R150, RZ, RZ, 0x1 ;  /* 0x00000001ff967424 */ /* 0x000fe200078e00ff */
[----:B------:R-:W-:Y:S01]  /*49f0*/  MOV R152, R22 ;  /* 0x0000001600987202 */ /* 0x000fe20000000f00 */
[----:B------:R-:W-:Y:S01]  /*4a00*/  BSSY.RECONVERGENT B1, `(.L_x_45) ;  /* 0x0000059000017945 */ /* 0x000fe20003800200 */
[----:B------:R-:W-:Y:S01]  /*4a10*/  LOP3.LUT R147, R146, 0x3ff00000, RZ, 0xfc, !PT ;  /* 0x3ff0000092937812 */ /* 0x000fe200078efcff */
[----:B------:R-:W-:Y:S01]  /*4a20*/  IMAD.MOV.U32 R146, RZ, RZ, R148 ;  /* 0x000000ffff927224 */ /* 0x000fe200078e0094 */
[C---:B------:R-:W-:Y:S02]  /*4a30*/  FSETP.GEU.AND P2, PT, |R153|.reuse, 1.469367938527859385e-39, PT ;  /* 0x001000009900780b */ /* 0x040fe40003f4e200 */
[----:B------:R-:W-:-:S02]  /*4a40*/  LOP3.LUT R19, R153, 0x7ff00000, RZ, 0xc0, !PT ;  /* 0x7ff0000099137812 */ /* 0x000fc400078ec0ff */
[----:B------:R-:W-:Y:S01]  /*4a50*/  LOP3.LUT R22, R149, 0x7ff00000, RZ, 0xc0, !PT ;  /* 0x7ff0000095167812 */ /* 0x000fe200078ec0ff */
[----:B------:R-:W-:Y:S01]  /*4a60*/  @!P0 DMUL R146, R148, 8.98846567431157953865e+307 ;  /* 0x7fe0000094928828 */ /* 0x000fe20000000000 */
[----:B------:R-:W-:Y:S02]  /*4a70*/  MOV R21, 0x1ca00000 ;  /* 0x1ca0000000157802 */ /* 0x000fe40000000f00 */
[----:B------:R-:W-:-:S03]  /*4a80*/  ISETP.GE.U32.AND P1, PT, R19, R22, PT ;  /* 0x000000161300720c */ /* 0x000fc60003f26070 */
[----:B------:R-:W0:Y:S02]  /*4a90*/  MUFU.RCP64H R151, R147 ;  /* 0x0000009300977308 */ /* 0x000e240000001800 */
[----:B------:R-:W-:Y:S02]  /*4aa0*/  @!P2 LOP3.LUT R24, R149, 0x7ff00000, RZ, 0xc0, !PT ;  /* 0x7ff000009518a812 */ /* 0x000fe400078ec0ff */
[----:B------:R-:W-:Y:S02]  /*4ab0*/  @!P0 LOP3.LUT R22, R147, 0x7ff00000, RZ, 0xc0, !PT ;  /* 0x7ff0000093168812 */ /* 0x000fe400078ec0ff */
[----:B------:R-:W-:Y:S02]  /*4ac0*/  @!P2 ISETP.GE.U32.AND P3, PT, R19, R24, PT ;  /* 0x000000181300a20c */ /* 0x000fe40003f66070 */
[C---:B------:R-:W-:Y:S02]  /*4ad0*/  SEL R24, R21.reuse, 0x63400000, !P1 ;  /* 0x6340000015187807 */ /* 0x040fe40004800000 */
[----:B------:R-:W-:-:S04]  /*4ae0*/  @!P2 SEL R23, R21, 0x63400000, !P3 ;  /* 0x634000001517a807 */ /* 0x000fc80005800000 */
[----:B------:R-:W-:Y:S01]  /*4af0*/  @!P2 LOP3.LUT R23, R23, 0x80000000, R153, 0xf8, !PT ;  /* 0x800000001717a812 */ /* 0x000fe200078ef899 */
[----:B0-----:R-:W-:-:S03]  /*4b00*/  DFMA R154, R150, -R146, 1 ;  /* 0x3ff00000969a742b */ /* 0x001fc60000000892 */
[----:B------:R-:W-:Y:S02]  /*4b10*/  @!P2 LOP3.LUT R25, R23, 0x100000, RZ, 0xfc, !PT ;  /* 0x001000001719a812 */ /* 0x000fe400078efcff */
[----:B------:R-:W-:-:S03]  /*4b20*/  MOV R23, R19 ;  /* 0x0000001300177202 */ /* 0x000fc60000000f00 */
[----:B------:R-:W-:-:S08]  /*4b30*/  DFMA R154, R154, R154, R154 ;  /* 0x0000009a9a9a722b */ /* 0x000fd0000000009a */
[----:B------:R-:W-:Y:S01]  /*4b40*/  DFMA R150, R150, R154, R150 ;  /* 0x0000009a9696722b */ /* 0x000fe20000000096 */
[----:B------:R-:W-:Y:S01]  /*4b50*/  LOP3.LUT R155, R24, 0x800fffff, R153, 0xf8, !PT ;  /* 0x800fffff189b7812 */ /* 0x000fe200078ef899 */
[----:B------:R-:W-:Y:S02]  /*4b60*/  IMAD.MOV.U32 R154, RZ, RZ, R152 ;  /* 0x000000ffff9a7224 */ /* 0x000fe400078e0098 */
[----:B------:R-:W-:-:S04]  /*4b70*/  @!P2 IMAD.MOV.U32 R24, RZ, RZ, RZ ;  /* 0x000000ffff18a224 */ /* 0x000fc800078e00ff */
[----:B------:R-:W-:Y:S02]  /*4b80*/  DFMA R156, R150, -R146, 1 ;  /* 0x3ff00000969c742b */ /* 0x000fe40000000892 */
[----:B------:R-:W-:-:S06]  /*4b90*/  @!P2 DFMA R154, R154, 2, -R24 ;  /* 0x400000009a9aa82b */ /* 0x000fcc0000000818 */
[----:B------:R-:W-:-:S04]  /*4ba0*/  DFMA R156, R150, R156, R150 ;  /* 0x0000009c969c722b */ /* 0x000fc80000000096 */
[----:B------:R-:W-:-:S04]  /*4bb0*/  @!P2 LOP3.LUT R23, R155, 0x7ff00000, RZ, 0xc0, !PT ;  /* 0x7ff000009b17a812 */ /* 0x000fc800078ec0ff */
[----:B------:R-:W-:-:S08]  /*4bc0*/  DMUL R24, R156, R154 ;  /* 0x0000009a9c187228 */ /* 0x000fd00000000000 */
[----:B------:R-:W-:-:S08]  /*4bd0*/  DFMA R150, R24, -R146, R154 ;  /* 0x800000921896722b */ /* 0x000fd0000000009a */
[----:B------:R-:W-:Y:S01]  /*4be0*/  DFMA R150, R156, R150, R24 ;  /* 0x000000969c96722b */ /* 0x000fe20000000018 */
[----:B------:R-:W-:-:S05]  /*4bf0*/  VIADD R24, R23, 0xffffffff ;  /* 0xffffffff17187836 */ /* 0x000fca0000000000 */
[----:B------:R-:W-:Y:S01]  /*4c00*/  ISETP.GT.U32.AND P0, PT, R24, 0x7feffffe, PT ;  /* 0x7feffffe1800780c */ /* 0x000fe20003f04070 */
[----:B------:R-:W-:-:S05]  /*4c10*/  VIADD R24, R22, 0xffffffff ;  /* 0xffffffff16187836 */ /* 0x000fca0000000000 */
[----:B------:R-:W-:-:S13]  /*4c20*/  ISETP.GT.U32.OR P0, PT, R24, 0x7feffffe, P0 ;  /* 0x7feffffe1800780c */ /* 0x000fda0000704470 */
[----:B------:R-:W-:Y:S05]  /*4c30*/  @P0 BRA `(.L_x_46) ;  /* 0x0000000000740947 */ /* 0x000fea0003800000 */
[----:B------:R-:W-:Y:S02]  /*4c40*/  LOP3.LUT R22, R149, 0x7ff00000, RZ, 0xc0, !PT ;  /* 0x7ff0000095167812 */ /* 0x000fe400078ec0ff */
[----:B------:R-:W-:Y:S02]  /*4c50*/  MOV R152, RZ ;  /* 0x000000ff00987202 */ /* 0x000fe40000000f00 */
[CC--:B------:R-:W-:Y:S02]  /*4c60*/  VIADDMNMX R23, R19.reuse, -R22.reuse, 0xb9600000, !PT ;  /* 0xb960000013177446 */ /* 0x0c0fe40007800916 */
[----:B------:R-:W-:Y:S02]  /*4c70*/  ISETP.GE.U32.AND P0, PT, R19, R22, PT ;  /* 0x000000161300720c */ /* 0x000fe40003f06070 */
[----:B------:R-:W-:Y:S02]  /*4c80*/  VIMNMX R23, PT, PT, R23, 0x46a00000, PT ;  /* 0x46a0000017177848 */ /* 0x000fe40003fe0100 */
[----:B------:R-:W-:-:S04]  /*4c90*/  SEL R22, R21, 0x63400000, !P0 ;  /* 0x6340000015167807 */ /* 0x000fc80004000000 */
[----:B------:R-:W-:-:S05]  /*4ca0*/  IADD3 R22, PT, PT, -R22, R23, RZ ;  /* 0x0000001716167210 */ /* 0x000fca0007ffe1ff */
[----:B------:R-:W-:-:S06]  /*4cb0*/  VIADD R153, R22, 0x7fe00000 ;  /* 0x7fe0000016997836 */ /* 0x000fcc0000000000 */
[----:B------:R-:W-:-:S10]  /*4cc0*/  DMUL R24, R150, R152 ;  /* 0x0000009896187228 */ /* 0x000fd40000000000 */
[----:B------:R-:W-:-:S13]  /*4cd0*/  FSETP.GTU.AND P0, PT, |R25|, 1.469367938527859385e-39, PT ;  /* 0x001000001900780b */ /* 0x000fda0003f0c200 */
[----:B------:R-:W-:Y:S05]  /*4ce0*/  @P0 BRA `(.L_x_47) ;  /* 0x0000000000a80947 */ /* 0x000fea0003800000 */
[----:B------:R-:W-:Y:S01]  /*4cf0*/  DFMA R146, R150, -R146, R154 ;  /* 0x800000929692722b */ /* 0x000fe2000000009a */
[----:B------:R-:W-:-:S09]  /*4d00*/  IMAD.MOV.U32 R152, RZ, RZ, RZ ;  /* 0x000000ffff987224 */ /* 0x000fd200078e00ff */
[C---:B------:R-:W-:Y:S02]  /*4d10*/  FSETP.NEU.AND P0, PT, R147.reuse, RZ, PT ;  /* 0x000000ff9300720b */ /* 0x040fe40003f0d000 */
[----:B------:R-:W-:-:S04]  /*4d20*/  LOP3.LUT R148, R147, 0x80000000, R149, 0x48, !PT ;  /* 0x8000000093947812 */ /* 0x000fc800078e4895 */
[----:B------:R-:W-:-:S07]  /*4d30*/  LOP3.LUT R153, R148, R153, RZ, 0xfc, !PT ;  /* 0x0000009994997212 */ /* 0x000fce00078efcff */
[----:B------:R-:W-:Y:S05]  /*4d40*/  @!P0 BRA `(.L_x_47) ;  /* 0x0000000000908947 */ /* 0x000fea0003800000 */
[C---:B------:R-:W-:Y:S01]  /*4d50*/  IADD3 R147, PT, PT, -R22.reuse, RZ, RZ ;  /* 0x000000ff16937210 */ /* 0x040fe20007ffe1ff */
[----:B------:R-:W-:Y:S01]  /*4d60*/  IMAD.MOV.U32 R146, RZ, RZ, RZ ;  /* 0x000000ffff927224 */ /* 0x000fe200078e00ff */
[----:B------:R-:W-:-:S05]  /*4d70*/  IADD3 R22, PT, PT, -R22, -0x43300000, RZ ;  /* 0xbcd0000016167810 */ /* 0x000fca0007ffe1ff */
[----:B------:R-:W-:Y:S02]  /*4d80*/  DFMA R146, R24, -R146, R150 ;  /* 0x800000921892722b */ /* 0x000fe40000000096 */
[----:B------:R-:W-:-:S08]  /*4d90*/  DMUL.RP R150, R150, R152 ;  /* 0x0000009896967228 */ /* 0x000fd00000008000 */
[----:B------:R-:W-:Y:S02]  /*4da0*/  FSETP.NEU.AND P0, PT, |R147|, R22, PT ;  /* 0x000000169300720b */ /* 0x000fe40003f0d200 */
[----:B------:R-:W-:Y:S02]  /*4db0*/  LOP3.LUT R148, R151, R148, RZ, 0x3c, !PT ;  /* 0x0000009497947212 */ /* 0x000fe400078e3cff */
[----:B------:R-:W-:Y:S02]  /*4dc0*/  FSEL R22, R150, R24, !P0 ;  /* 0x0000001896167208 */ /* 0x000fe40004000000 */
[----:B------:R-:W-:Y:S02]  /*4dd0*/  FSEL R23, R148, R25, !P0 ;  /* 0x0000001994177208 */ /* 0x000fe40004000000 */
[----:B------:R-:W-:-:S03]  /*4de0*/  MOV R24, R22 ;  /* 0x0000001600187202 */ /* 0x000fc60000000f00 */
[----:B------:R-:W-:Y:S01]  /*4df0*/  IMAD.MOV.U32 R25, RZ, RZ, R23 ;  /* 0x000000ffff197224 */ /* 0x000fe200078e0017 */
[----:B------:R-:W-:Y:S06]  /*4e00*/  BRA `(.L_x_47) ;  /* 0x0000000000607947 */ /* 0x000fec0003800000 */
.L_x_46:
[----:B------:R-:W-:-:S14]  /*4e10*/  DSETP.NAN.AND P0, PT, R152, R152, PT ;  /* 0x000000989800722a */ /* 0x000fdc0003f08000 */
[----:B------:R-:W-:Y:S05]  /*4e20*/  @P0 BRA `(.L_x_48) ;  /* 0x00000000004c0947 */ /* 0x000fea0003800000 */
[----:B------:R-:W-:-:S14]  /*4e30*/  DSETP.NAN.AND P0, PT, R148, R148, PT ;  /* 0x000000949400722a */ /* 0x000fdc0003f08000 */
[----:B------:R-:W-:Y:S05]  /*4e40*/  @P0 BRA `(.L_x_49) ;  /* 0x0000000000340947 */ /* 0x000fea0003800000 */
[----:B------:R-:W-:Y:S01]  /*4e50*/  ISETP.NE.AND P0, PT, R23, R22, PT ;  /* 0x000000161700720c */ /* 0x000fe20003f05270 */
[----:B------:R-:W-:Y:S01]  /*4e60*/  IMAD.MOV.U32 R25, RZ, RZ, -0x80000 ;  /* 0xfff80000ff197424 */ /* 0x000fe200078e00ff */
[----:B------:R-:W-:-:S11]  /*4e70*/  MOV R24, 0x0 ;  /* 0x0000000000187802 */ /* 0x000fd60000000f00 */
[----:B------:R-:W-:Y:S05]  /*4e80*/  @!P0 BRA `(.L_x_47) ;  /* 0x0000000000408947 */ /* 0x000fea0003800000 */
[----:B------:R-:W-:Y:S02]  /*4e90*/  ISETP.NE.AND P0, PT, R23, 0x7ff00000, PT ;  /* 0x7ff000001700780c */ /* 0x000fe40003f05270 */
[----:B------:R-:W-:Y:S02]  /*4ea0*/  LOP3.LUT R149, R153, 0x80000000, R149, 0x48, !PT ;  /* 0x8000000099957812 */ /* 0x000fe400078e4895 */
[----:B------:R-:W-:-:S13]  /*4eb0*/  ISETP.EQ.OR P0, PT, R22, RZ, !P0 ;  /* 0x000000ff1600720c */ /* 0x000fda0004702670 */
[----:B------:R-:W-:Y:S01]  /*4ec0*/  @P0 LOP3.LUT R19, R149, 0x7ff00000, RZ, 0xfc, !PT ;  /* 0x7ff0000095130812 */ /* 0x000fe200078efcff */
[----:B------:R-:W-:Y:S01]  /*4ed0*/  @!P0 IMAD.MOV.U32 R25, RZ, RZ, R149 ;  /* 0x000000ffff198224 */ /* 0x000fe200078e0095 */
[----:B------:R-:W-:Y:S02]  /*4ee0*/  @!P0 MOV R24, RZ ;  /* 0x000000ff00188202 */ /* 0x000fe40000000f00 */
[----:B------:R-:W-:Y:S01]  /*4ef0*/  @P0 MOV R24, RZ ;  /* 0x000000ff00180202 */ /* 0x000fe20000000f00 */
[----:B------:R-:W-:Y:S01]  /*4f00*/  @P0 IMAD.MOV.U32 R25, RZ, RZ, R19 ;  /* 0x000000ffff190224 */ /* 0x000fe200078e0013 */
[----:B------:R-:W-:Y:S06]  /*4f10*/  BRA `(.L_x_47) ;  /* 0x00000000001c7947 */ /* 0x000fec0003800000 */
.L_x_49:
[----:B------:R-:W-:Y:S02]  /*4f20*/  LOP3.LUT R19, R149, 0x80000, RZ, 0xfc, !PT ;  /* 0x0008000095137812 */ /* 0x000fe400078efcff */
[----:B------:R-:W-:-:S03]  /*4f30*/  MOV R24, R148 ;  /* 0x0000009400187202 */ /* 0x000fc60000000f00 */
[----:B------:R-:W-:Y:S01]  /*4f40*/  IMAD.MOV.U32 R25, RZ, RZ, R19 ;  /* 0x000000ffff197224 */ /* 0x000fe200078e0013 */
[----:B------:R-:W-:Y:S06]  /*4f50*/  BRA `(.L_x_47) ;  /* 0x00000000000c7947 */ /* 0x000fec0003800000 */
.L_x_48:
[----:B------:R-:W-:Y:S02]  /*4f60*/  LOP3.LUT R19, R153, 0x80000, RZ, 0xfc, !PT ;  /* 0x0008000099137812 */ /* 0x000fe400078efcff */
[----:B------:R-:W-:-:S03]  /*4f70*/  MOV R24, R152 ;  /* 0x0000009800187202 */ /* 0x000fc60000000f00 */
[----:B------:R-:W-:-:S07]  /*4f80*/  IMAD.MOV.U32 R25, RZ, RZ, R19 ;  /* 0x000000ffff197224 */ /* 0x000fce00078e0013 */
.L_x_47:
[----:B------:R-:W-:Y:S05]  /*4f90*/  BSYNC.RECONVERGENT B1 ;  /* 0x0000000000017941 */ /* 0x000fea0003800200 */
.L_x_45:
[----:B------:R-:W-:Y:S01]  /*4fa0*/  HFMA2 R21, -RZ, RZ, 0, 0 ;  /* 0x00000000ff157431 */ /* 0x000fe200000001ff */
[----:B------:R-:W-:Y:S01]  /*4fb0*/  MOV R22, R24 ;  /* 0x0000001800167202 */ /* 0x000fe20000000f00 */
[----:B------:R-:W-:Y:S02]  /*4fc0*/  IMAD.MOV.U32 R19, RZ, RZ, R25 ;  /* 0x000000ffff137224 */ /* 0x000fe400078e0019 */
[----:B------:R-:W-:Y:S05]  /*4fd0*/  RET.REL.NODEC R20 `(_Z52dvc_ScaLBL_D3Q19_AAeven_FreeLeeModel_SingleFluid_BGKPdS_S_dddddiii) ;  /* 0xffffffb014087950 */ /* 0x000fea0003c3ffff */
.L_x_50:
[----:B------:R-:W-:-:S00]  /*4fe0*/  BRA `(.L_x_50) ;  /* 0xfffffffc00fc7947 */ /* 0x000fc0000383ffff */
[----:B------:R-:W-:-:S00]  /*4ff0*/  NOP ;  /* 0x0000000000007918 */ /* 0x000fc00000000000 */
        /* <DEDUP_REMOVED lines=8> */
.L_x_712:


//--------------------- .text._Z51dvc_ScaLBL_D3Q19_AAodd_FreeLeeModel_SingleFluid_BGKPiPdS0_S0_dddddiii --------------------------
	.section	.text._Z51dvc_ScaLBL_D3Q19_AAodd_FreeLeeModel_SingleFluid_BGKPiPdS0_S0_dddddiii,"ax",@progbits
	.align	128
        .global         _Z51dvc_ScaLBL_D3Q19_AAodd_FreeLeeModel_SingleFluid_BGKPiPdS0_S0_dddddiii
        .type           _Z51dvc_ScaLBL_D3Q19_AAodd_FreeLeeModel_SingleFluid_BGKPiPdS0_S0_dddddiii,@function
        .size           _Z51dvc_ScaLBL_D3Q19_AAodd_FreeLeeModel_SingleFluid_BGKPiPdS0_S0_dddddiii,(.L_x_713 - _Z51dvc_ScaLBL_D3Q19_AAodd_FreeLeeModel_SingleFluid_BGKPiPdS0_S0_dddddiii)
        .other          _Z51dvc_ScaLBL_D3Q19_AAodd_FreeLeeModel_SingleFluid_BGKPiPdS0_S0_dddddiii,@"STO_CUDA_ENTRY STV_DEFAULT"
_Z51dvc_ScaLBL_D3Q19_AAodd_FreeLeeModel_SingleFluid_BGKPiPdS0_S0_dddddiii:
.text._Z51dvc_ScaLBL_D3Q19_AAodd_FreeLeeModel_SingleFluid_BGKPiPdS0_S0_dddddiii:
        /* <DEDUP_REMOVED lines=26> */
[----:B------:R-:W-:Y:S01]  /*01a0*/  IMAD.MOV.U32 R142, RZ, RZ, RZ ;  /* 0x000000ffff8e7224 */ /* 0x000fe200078e00ff */
[----:B------:R-:W-:Y:S01]  /*01b0*/  MOV R12, 0x200 ;  /* 0x00000200000c7802 */ /* 0x000fe20000000f00 */
[----:B------:R-:W-:Y:S01]  /*01c0*/  IMAD.MOV.U32 R143, RZ, RZ, 0x40080000 ;  /* 0x40080000ff8f7424 */ /* 0x000fe200078e00ff */
[----:B0-----:R-:W-:Y:S01]  /*01d0*/  MOV R18, UR4 ;  /* 0x0000000400127c02 */ /* 0x001fe20008000f00 */
[----:B------:R-:W-:-:S07]  /*01e0*/  IMAD.U32 R19, RZ, RZ, UR5 ;  /* 0x00000005ff137e24 */ /* 0x000fce000f8e00ff */
[----:B------:R-:W-:Y:S05]  /*01f0*/  CALL.REL.NOINC `($__internal_1_$__cuda_sm20_div_rn_f64_full) ;  /* 0x0000004400987944 */ /* 0x000fea0003c00000 */
[----:B------:R-:W-:Y:S01]  /*0200*/  MOV R8, R14 ;  /* 0x0000000e00087202 */ /* 0x000fe20000000f00 */
[----:B------:R-:W-:-:S07]  /*0210*/  IMAD.MOV.U32 R9, RZ, RZ, R11 ;  /* 0x000000ffff097224 */ /* 0x000fce00078e000b */
.L_x_51:
        /* <DEDUP_REMOVED lines=18> */
[----:B------:R-:W-:Y:S01]  /*0340*/  IMAD.MOV.U32 R18, RZ, RZ, RZ ;  /* 0x000000ffff127224 */ /* 0x000fe200078e00ff */
[----:B------:R-:W-:Y:S02]  /*0350*/  MOV R19, 0x40080000 ;  /* 0x4008000000137802 */ /* 0x000fe40000000f00 */
[----:B------:R-:W-:-:S07]  /*0360*/  MOV R12, 0x380 ;  /* 0x00000380000c7802 */ /* 0x000fce0000000f00 */
[----:B------:R-:W-:Y:S05]  /*0370*/  CALL.REL.NOINC `($__internal_1_$__cuda_sm20_div_rn_f64_full) ;  /* 0x0000004400387944 */ /* 0x000fea0003c00000 */
[----:B------:R-:W-:Y:S02]  /*0380*/  IMAD.MOV.U32 R6, RZ, RZ, R14 ;  /* 0x000000ffff067224 */ /* 0x000fe400078e000e */
[----:B------:R-:W-:-:S07]  /*0390*/  IMAD.MOV.U32 R7, RZ, RZ, R11 ;  /* 0x000000ffff077224 */ /* 0x000fce00078e000b */
.L_x_52:
        /* <DEDUP_REMOVED lines=18> */
[----:B------:R-:W-:Y:S01]  /*04c0*/  MOV R18, RZ ;  /* 0x000000ff00127202 */ /* 0x000fe20000000f00 */
[----:B------:R-:W-:Y:S01]  /*04d0*/  IMAD.MOV.U32 R19, RZ, RZ, 0x40080000 ;  /* 0x40080000ff137424 */ /* 0x000fe200078e00ff */
[----:B------:R-:W-:-:S07]  /*04e0*/  MOV R12, 0x500 ;  /* 0x00000500000c7802 */ /* 0x000fce0000000f00 */
[----:B------:R-:W-:Y:S05]  /*04f0*/  CALL.REL.NOINC `($__internal_1_$__cuda_sm20_div_rn_f64_full) ;  /* 0x0000004000d87944 */ /* 0x000fea0003c00000 */
[----:B------:R-:W-:Y:S01]  /*0500*/  IMAD.MOV.U32 R4, RZ, RZ, R14 ;  /* 0x000000ffff047224 */ /* 0x000fe200078e000e */
[----:B------:R-:W-:-:S07]  /*0510*/  MOV R5, R11 ;  /* 0x0000000b00057202 */ /* 0x000fce0000000f00 */
.L_x_53:
        /* <DEDUP_REMOVED lines=19> */
[----:B------:R-:W-:Y:S01]  /*0650*/  IMAD.MOV.U32 R18, RZ, RZ, RZ ;  /* 0x000000ffff127224 */ /* 0x000fe200078e00ff */
[----:B------:R-:W-:Y:S01]  /*0660*/  MOV R12, 0x690 ;  /* 0x00000690000c7802 */ /* 0x000fe20000000f00 */
[----:B------:R-:W-:-:S07]  /*0670*/  IMAD.MOV.U32 R19, RZ, RZ, 0x40080000 ;  /* 0x40080000ff137424 */ /* 0x000fce00078e00ff */
[----:B------:R-:W-:Y:S05]  /*0680*/  CALL.REL.NOINC `($__internal_1_$__cuda_sm20_div_rn_f64_full) ;  /* 0x0000004000747944 */ /* 0x000fea0003c00000 */
[----:B------:R-:W-:Y:S01]  /*0690*/  MOV R2, R14 ;  /* 0x0000000e00027202 */ /* 0x000fe20000000f00 */
[----:B------:R-:W-:-:S07]  /*06a0*/  IMAD.MOV.U32 R3, RZ, RZ, R11 ;  /* 0x000000ffff037224 */ /* 0x000fce00078e000b */
.L_x_54:
[----:B------:R-:W0:Y:S01]  /*06b0*/  LDCU UR19, c[0x0][0x3c8] ;  /* 0x00007900ff1377ac */ /* 0x000e220008000800 */
[----:B------:R-:W-:Y:S01]  /*06c0*/  IMAD R11, R22, UR18, RZ ;  /* 0x00000012160b7c24 */ /* 0x000fe2000f8e02ff */
[----:B------:R-:W1:Y:S03]  /*06d0*/  LDCU.64 UR8, c[0x0][0x358] ;  /* 0x00006b00ff0877ac */ /* 0x000e660008000a00 */
[----:B------:R-:W-:Y:S01]  /*06e0*/  IMAD R0, R0, R11, R11 ;  /* 0x0000000b00007224 */ /* 0x000fe200078e020b */
[----:B------:R-:W2:Y:S01]  /*06f0*/  LDCU.64 UR10, c[0x0][0x3c0] ;  /* 0x00007800ff0a77ac */ /* 0x000ea20008000a00 */
[----:B------:R-:W3:Y:S01]  /*0700*/  LDCU UR16, c[0x0][0x3a4] ;  /* 0x00007480ff1077ac */ /* 0x000ee20008000800 */
[----:B------:R-:W4:Y:S02]  /*0710*/  LDCU.64 UR12, c[0x0][0x3b0] ;  /* 0x00007600ff0c77ac */ /* 0x000f240008000a00 */
[----:B0-----:R-:W-:Y:S01]  /*0720*/  IADD3 R0, PT, PT, R0, UR19, R23 ;  /* 0x0000001300007c10 */ /* 0x001fe2000fffe017 */
[----:B------:R-:W0:Y:S01]  /*0730*/  LDCU.64 UR14, c[0x0][0x3b8] ;  /* 0x00007700ff0e77ac */ /* 0x000e220008000a00 */
[----:B------:R-:W0:Y:S01]  /*0740*/  LDCU UR17, c[0x0][0x3cc] ;  /* 0x00007980ff1177ac */ /* 0x000e220008000800 */
[----:B-1----:R-:W0:Y:S04]  /*0750*/  LDCU.128 UR4, c[0x0][0x3b0] ;  /* 0x00007600ff0477ac */ /* 0x002e280008000c00 */
.L_x_95:
[----:B0-----:R-:W-:Y:S01]  /*0760*/  ISETP.GE.AND P0, PT, R0, UR17, PT ;  /* 0x0000001100007c0c */ /* 0x001fe2000bf06270 */
[----:B------:R-:W-:Y:S01]  /*0770*/  VIADD R10, R10, 0x1 ;  /* 0x000000010a0a7836 */ /* 0x000fe20000000000 */
[----:B------:R-:W-:Y:S04]  /*0780*/  BSSY.RECONVERGENT B0, `(.L_x_55) ;  /* 0x0000409000007945 */ /* 0x000fe80003800200 */
[----:B------:R-:W-:-:S07]  /*0790*/  ISETP.NE.AND P1, PT, R10, 0x1, PT ;  /* 0x000000010a00780c */ /* 0x000fce0003f25270 */
[----:B------:R-:W-:Y:S06]  /*07a0*/  @P0 BRA `(.L_x_56) ;  /* 0x0000004000180947 */ /* 0x000fec0003800000 */
[----:B------:R-:W0:Y:S08]  /*07b0*/  LDC.64 R12, c[0x0][0x380] ;  /* 0x0000e000ff0c7b82 */ /* 0x000e300000000a00 */
[----:B------:R-:W1:Y:S08]  /*07c0*/  LDC R33, c[0x0][0x3d0] ;  /* 0x0000f400ff217b82 */ /* 0x000e700000000800 */
[----:B------:R-:W5:Y:S01]  /*07d0*/  LDC.64 R78, c[0x0][0x388] ;  /* 0x0000e200ff4e7b82 */ /* 0x000f620000000a00 */
[----:B0-----:R-:W-:-:S07]  /*07e0*/  IMAD.WIDE R12, R0, 0x4, R12 ;  /* 0x00000004000c7825 */ /* 0x001fce00078e020c */
[----:B------:R-:W0:Y:S01]  /*07f0*/  LDC.64 R36, c[0x0][0x3a0] ;  /* 0x0000e800ff247b82 */ /* 0x000e220000000a00 */
[----:B------:R2:W3:Y:S01]  /*0800*/  LDG.E R141, desc[UR8][R12.64] ;  /* 0x000000080c8d7981 */ /* 0x0004e2000c1e1900 */
[----:B-1----:R-:W-:-:S05]  /*0810*/  IMAD.WIDE R14, R33, 0x4, R12 ;  /* 0x00000004210e7825 */ /* 0x002fca00078e020c */
[----:B------:R1:W4:Y:S01]  /*0820*/  LDG.E R11, desc[UR8][R14.64] ;  /* 0x000000080e0b7981 */ /* 0x000322000c1e1900 */
[----:B------:R-:W-:-:S05]  /*0830*/  IMAD.WIDE R16, R33, 0x4, R14 ;  /* 0x0000000421107825 */ /* 0x000fca00078e020e */
[----:B------:R-:W4:Y:S01]  /*0840*/  LDG.E R135, desc[UR8][R16.64] ;  /* 0x0000000810877981 */ /* 0x000f22000c1e1900 */
[----:B------:R-:W-:-:S05]  /*0850*/  IMAD.WIDE R18, R33, 0x4, R16 ;  /* 0x0000000421127825 */ /* 0x000fca00078e0210 */
[----:B------:R5:W4:Y:S01]  /*0860*/  LDG.E R139, desc[UR8][R18.64] ;  /* 0x00000008128b7981 */ /* 0x000b22000c1e1900 */
[----:B------:R-:W-:-:S05]  /*0870*/  IMAD.WIDE R20, R33, 0x4, R18 ;  /* 0x0000000421147825 */ /* 0x000fca00078e0212 */
[----:B------:R0:W4:Y:S01]  /*0880*/  LDG.E R125, desc[UR8][R20.64] ;  /* 0x00000008147d7981 */ /* 0x000122000c1e1900 */
[----:B------:R-:W-:-:S05]  /*0890*/  IMAD.WIDE R22, R33, 0x4, R20 ;  /* 0x0000000421167825 */ /* 0x000fca00078e0214 */
[----:B------:R-:W4:Y:S01]  /*08a0*/  LDG.E R131, desc[UR8][R22.64] ;  /* 0x0000000816837981 */ /* 0x000f22000c1e1900 */
[----:B------:R-:W-:-:S05]  /*08b0*/  IMAD.WIDE R24, R33, 0x4, R22 ;  /* 0x0000000421187825 */ /* 0x000fca00078e0216 */
[----:B------:R-:W4:Y:S01]  /*08c0*/  LDG.E R129, desc[UR8][R24.64] ;  /* 0x0000000818817981 */ /* 0x000f22000c1e1900 */
[----:B------:R-:W-:-:S05]  /*08d0*/  IMAD.WIDE R26, R33, 0x4, R24 ;  /* 0x00000004211a7825 */ /* 0x000fca00078e0218 */
[----:B------:R0:W4:Y:S01]  /*08e0*/  LDG.E R119, desc[UR8][R26.64] ;  /* 0x000000081a777981 */ /* 0x000122000c1e1900 */
[----:B------:R-:W-:-:S05]  /*08f0*/  IMAD.WIDE R28, R33, 0x4, R26 ;  /* 0x00000004211c7825 */ /* 0x000fca00078e021a */
[----:B------:R-:W4:Y:S01]  /*0900*/  LDG.E R115, desc[UR8][R28.64] ;  /* 0x000000081c737981 */ /* 0x000f22000c1e1900 */
[----:B--2---:R-:W-:-:S05]  /*0910*/  IMAD.WIDE R12, R33, 0x4, R28 ;  /* 0x00000004210c7825 */ /* 0x004fca00078e021c */
[----:B------:R-:W2:Y:S01]  /*0920*/  LDG.E R109, desc[UR8][R12.64] ;  /* 0x000000080c6d7981 */ /* 0x000ea2000c1e1900 */
[----:B-1----:R-:W-:-:S05]  /*0930*/  IMAD.WIDE R14, R33, 0x4, R12 ;  /* 0x00000004210e7825 */ /* 0x002fca00078e020c */
[----:B------:R1:W2:Y:S01]  /*0940*/  LDG.E R113, desc[UR8][R14.64] ;  /* 0x000000080e717981 */ /* 0x0002a2000c1e1900 */
[----:B-----5:R-:W-:-:S05]  /*0950*/  IMAD.WIDE R18, R33, 0x4, R14 ;  /* 0x0000000421127825 */ /* 0x020fca00078e020e */
[----:B------:R-:W5:Y:S01]  /*0960*/  LDG.E R105, desc[UR8][R18.64] ;  /* 0x0000000812697981 */ /* 0x000f62000c1e1900 */
[----:B------:R-:W-:-:S05]  /*0970*/  IMAD.WIDE R16, R33, 0x4, R18 ;  /* 0x0000000421107825 */ /* 0x000fca00078e0212 */
[----:B------:R-:W5:Y:S01]  /*0980*/  LDG.E R99, desc[UR8][R16.64] ;  /* 0x0000000810637981 */ /* 0x000f62000c1e1900 */
[----:B------:R-:W-:-:S05]  /*0990*/  IMAD.WIDE R30, R33, 0x4, R16 ;  /* 0x00000004211e7825 */ /* 0x000fca00078e0210 */
[----:B------:R-:W5:Y:S01]  /*09a0*/  LDG.E R91, desc[UR8][R30.64] ;  /* 0x000000081e5b7981 */ /* 0x000f62000c1e1900 */
[----:B0-----:R-:W-:-:S05]  /*09b0*/  IMAD.WIDE R20, R33, 0x4, R30 ;  /* 0x0000000421147825 */ /* 0x001fca00078e021e */
[----:B------:R-:W5:Y:S01]  /*09c0*/  LDG.E R97, desc[UR8][R20.64] ;  /* 0x0000000814617981 */ /* 0x000f62000c1e1900 */
[----:B------:R-:W-:-:S05]  /*09d0*/  IMAD.WIDE R26, R33, 0x4, R20 ;  /* 0x00000004211a7825 */ /* 0x000fca00078e0214 */
[----:B------:R-:W5:Y:S01]  /*09e0*/  LDG.E R89, desc[UR8][R26.64] ;  /* 0x000000081a597981 */ /* 0x000f62000c1e1900 */
[----:B-1----:R-:W-:-:S05]  /*09f0*/  IMAD.WIDE R14, R33, 0x4, R26 ;  /* 0x00000004210e7825 */ /* 0x002fca00078e021a */
[----:B------:R-:W5:Y:S01]  /*0a00*/  LDG.E R83, desc[UR8][R14.64] ;  /* 0x000000080e537981 */ /* 0x000f62000c1e1900 */
[----:B------:R-:W-:-:S04]  /*0a10*/  IMAD.WIDE R12, R33, 0x4, R14 ;  /* 0x00000004210c7825 */ /* 0x000fc800078e020e */
[----:B------:R-:W-:-:S04]  /*0a20*/  IMAD.WIDE R28, R0, 0x8, R78 ;  /* 0x00000008001c7825 */ /* 0x000fc800078e024e */
[--C-:B---3--:R-:W-:Y:S01]  /*0a30*/  IMAD.WIDE R140, R141, 0x8, R78.reuse ;  /* 0x000000088d8c7825 */ /* 0x108fe200078e024e */
[----:B------:R-:W3:Y:S03]  /*0a40*/  LDG.E R13, desc[UR8][R12.64] ;  /* 0x000000080c0d7981 */ /* 0x000ee6000c1e1900 */
[--C-:B----4-:R-:W-:Y:S01]  /*0a50*/  IMAD.WIDE R24, R11, 0x8, R78.reuse ;  /* 0x000000080b187825 */ /* 0x110fe200078e024e */
[----:B------:R-:W4:Y:S03]  /*0a60*/  LDG.E.64 R22, desc[UR8][R28.64] ;  /* 0x000000081c167981 */ /* 0x000f26000c1e1b00 */
[--C-:B------:R-:W-:Y:S01]  /*0a70*/  IMAD.WIDE R138, R139, 0x8, R78.reuse ;  /* 0x000000088b8a7825 */ /* 0x100fe200078e024e */
        /* <DEDUP_REMOVED lines=13> */
[--C-:B--2---:R-:W-:Y:S01]  /*0b50*/  IMAD.WIDE R112, R113, 0x8, R78.reuse ;  /* 0x0000000871707825 */ /* 0x104fe200078e024e */
[----:B------:R-:W2:Y:S03]  /*0b60*/  LDG.E.64 R116, desc[UR8][R118.64] ;  /* 0x0000000876747981 */ /* 0x000ea6000c1e1b00 */
[--C-:B------:R-:W-:Y:S01]  /*0b70*/  IMAD.WIDE R108, R109, 0x8, R78.reuse ;  /* 0x000000086d6c7825 */ /* 0x100fe200078e024e */
[----:B------:R-:W2:Y:S03]  /*0b80*/  LDG.E.64 R110, desc[UR8][R114.64] ;  /* 0x00000008726e7981 */ /* 0x000ea6000c1e1b00 */
[--C-:B-----5:R-:W-:Y:S01]  /*0b90*/  IMAD.WIDE R104, R105, 0x8, R78.reuse ;  /* 0x0000000869687825 */ /* 0x120fe200078e024e */
[----:B------:R-:W5:Y:S03]  /*0ba0*/  LDG.E.64 R106, desc[UR8][R112.64] ;  /* 0x00000008706a7981 */ /* 0x000f66000c1e1b00 */
[--C-:B------:R-:W-:Y:S01]  /*0bb0*/  IMAD.WIDE R98, R99, 0x8, R78.reuse ;  /* 0x0000000863627825 */ /* 0x100fe200078e024e */
[----:B------:R-:W5:Y:S03]  /*0bc0*/  LDG.E.64 R102, desc[UR8][R108.64] ;  /* 0x000000086c667981 */ /* 0x000f66000c1e1b00 */
[--C-:B------:R-:W-:Y:S01]  /*0bd0*/  IMAD.WIDE R96, R97, 0x8, R78.reuse ;  /* 0x0000000861607825 */ /* 0x100fe200078e024e */
[----:B------:R-:W5:Y:S03]  /*0be0*/  LDG.E.64 R100, desc[UR8][R104.64] ;  /* 0x0000000868647981 */ /* 0x000f66000c1e1b00 */
[--C-:B------:R-:W-:Y:S01]  /*0bf0*/  IMAD.WIDE R90, R91, 0x8, R78.reuse ;  /* 0x000000085b5a7825 */ /* 0x100fe200078e024e */
[----:B------:R-:W5:Y:S01]  /*0c00*/  LDG.E.64 R94, desc[UR8][R98.64] ;  /* 0x00000008625e7981 */ /* 0x000f62000c1e1b00 */
[----:B------:R-:W0:Y:S01]  /*0c10*/  MUFU.RCP64H R21, UR16 ;  /* 0x0000001000157d08 */ /* 0x000e220008001800 */
[----:B------:R-:W-:Y:S01]  /*0c20*/  MOV R20, 0x1 ;  /* 0x0000000100147802 */ /* 0x000fe20000000f00 */
[--C-:B------:R-:W-:Y:S01]  /*0c30*/  IMAD.WIDE R88, R89, 0x8, R78.reuse ;  /* 0x0000000859587825 */ /* 0x100fe200078e024e */
[----:B------:R-:W5:Y:S01]  /*0c40*/  LDG.E.64 R92, desc[UR8][R96.64] ;  /* 0x00000008605c7981 */ /* 0x000f62000c1e1b00 */
[----:B------:R-:W-:Y:S01]  /*0c50*/  UMOV UR18, 0x55555555 ;  /* 0x5555555500127882 */ /* 0x000fe20000000000 */
[----:B------:R-:W-:Y:S01]  /*0c60*/  UMOV UR19, 0x3fe55555 ;  /* 0x3fe5555500137882 */ /* 0x000fe20000000000 */
[--C-:B------:R-:W-:Y:S01]  /*0c70*/  IMAD.WIDE R82, R83, 0x8, R78.reuse ;  /* 0x0000000853527825 */ /* 0x100fe200078e024e */
[----:B------:R-:W5:Y:S01]  /*0c80*/  LDG.E.64 R86, desc[UR8][R90.64] ;  /* 0x000000085a567981 */ /* 0x000f62000c1e1b00 */
[----:B------:R-:W1:Y:S03]  /*0c90*/  LDC.64 R32, c[0x0][0x3a8] ;  /* 0x0000ea00ff207b82 */ /* 0x000e660000000a00 */
[----:B------:R-:W5:Y:S04]  /*0ca0*/  LDG.E.64 R84, desc[UR8][R88.64] ;  /* 0x0000000858547981 */ /* 0x000f68000c1e1b00 */
[----:B------:R-:W5:Y:S01]  /*0cb0*/  LDG.E.64 R80, desc[UR8][R82.64] ;  /* 0x0000000852507981 */ /* 0x000f62000c1e1b00 */
[----:B---3--:R-:W-:-:S05]  /*0cc0*/  IMAD.WIDE R78, R13, 0x8, R78 ;  /* 0x000000080d4e7825 */ /* 0x008fca00078e024e */
[----:B------:R-:W3:Y:S01]  /*0cd0*/  LDG.E.64 R76, desc[UR8][R78.64] ;  /* 0x000000084e4c7981 */ /* 0x000ee2000c1e1b00 */
[----:B----4-:R-:W-:-:S08]  /*0ce0*/  DADD R12, R22, R34 ;  /* 0x00000000160c7229 */ /* 0x010fd00000000022 */
[----:B------:R-:W-:-:S08]  /*0cf0*/  DADD R12, R26, R12 ;  /* 0x000000001a0c7229 */ /* 0x000fd0000000000c */
[----:B------:R-:W-:-:S08]  /*0d00*/  DADD R12, R136, R12 ;  /* 0x00000000880c7229 */ /* 0x000fd0000000000c */
[----:B------:R-:W-:Y:S02]  /*0d10*/  DADD R14, R132, R12 ;  /* 0x00000000840e7229 */ /* 0x000fe4000000000c */
[----:B------:R-:W-:-:S06]  /*0d20*/  DADD R12, R26, -R34 ;  /* 0x000000001a0c7229 */ /* 0x000fcc0000000822 */
[----:B------:R-:W-:Y:S02]  /*0d30*/  DADD R16, R126, R14 ;  /* 0x000000007e107229 */ /* 0x000fe4000000000e */
[----:B------:R-:W-:Y:S02]  /*0d40*/  DADD R14, R132, -R136 ;  /* 0x00000000840e7229 */ /* 0x000fe40000000888 */
[----:B------:R-:W-:-:S04]  /*0d50*/  DADD R12, R122, R12 ;  /* 0x000000007a0c7229 */ /* 0x000fc8000000000c */
[----:B------:R-:W-:Y:S02]  /*0d60*/  DADD R16, R120, R16 ;  /* 0x0000000078107229 */ /* 0x000fe40000000010 */
[----:B------:R-:W-:Y:S02]  /*0d70*/  DADD R14, R122, R14 ;  /* 0x000000007a0e7229 */ /* 0x000fe4000000000e */
[----:B--2---:R-:W-:-:S04]  /*0d80*/  DADD R12, -R116, R12 ;  /* 0x00000000740c7229 */ /* 0x004fc8000000010c */
[----:B------:R-:W-:Y:S02]  /*0d90*/  DADD R18, R116, R16 ;  /* 0x0000000074127229 */ /* 0x000fe40000000010 */
[----:B------:R-:W-:Y:S02]  /*0da0*/  DADD R16, R120, -R126 ;  /* 0x0000000078107229 */ /* 0x000fe4000000087e */
[----:B------:R-:W-:Y:S02]  /*0db0*/  DADD R14, -R116, R14 ;  /* 0x00000000740e7229 */ /* 0x000fe4000000010e */
[----:B------:R-:W-:Y:S02]  /*0dc0*/  DADD R12, R110, R12 ;  /* 0x000000006e0c7229 */ /* 0x000fe4000000000c */
[----:B------:R-:W-:Y:S02]  /*0dd0*/  DADD R18, R122, R18 ;  /* 0x000000007a127229 */ /* 0x000fe40000000012 */
[----:B-----5:R-:W-:-:S02]  /*0de0*/  DADD R16, R106, R16 ;  /* 0x000000006a107229 */ /* 0x020fc40000000010 */
[----:B------:R-:W-:Y:S02]  /*0df0*/  DADD R14, -R110, R14 ;  /* 0x000000006e0e7229 */ /* 0x000fe4000000010e */
[C---:B------:R-:W-:Y:S02]  /*0e00*/  DADD R12, -R102.reuse, R12 ;  /* 0x00000000660c7229 */ /* 0x040fe4000000010c */
[----:B------:R-:W-:Y:S02]  /*0e10*/  DADD R18, R102, R18 ;  /* 0x0000000066127229 */ /* 0x000fe40000000012 */
[----:B------:R-:W-:Y:S02]  /*0e20*/  DADD R16, -R100, R16 ;  /* 0x0000000064107229 */ /* 0x000fe40000000110 */
[----:B------:R-:W-:Y:S02]  /*0e30*/  DADD R14, R102, R14 ;  /* 0x00000000660e7229 */ /* 0x000fe4000000000e */
[----:B------:R-:W-:-:S02]  /*0e40*/  DADD R12, R106, R12 ;  /* 0x000000006a0c7229 */ /* 0x000fc4000000000c */
[----:B------:R-:W-:Y:S02]  /*0e50*/  DADD R18, R110, R18 ;  /* 0x000000006e127229 */ /* 0x000fe40000000012 */
[----:B------:R-:W-:Y:S02]  /*0e60*/  DADD R16, -R94, R16 ;  /* 0x000000005e107229 */ /* 0x000fe40000000110 */
[----:B------:R-:W-:Y:S02]  /*0e70*/  DADD R14, R92, R14 ;  /* 0x000000005c0e7229 */ /* 0x000fe4000000000e */
[C---:B------:R-:W-:Y:S02]  /*0e80*/  DADD R12, -R100.reuse, R12 ;  /* 0x00000000640c7229 */ /* 0x040fe4000000010c */
[----:B------:R-:W-:Y:S02]  /*0e90*/  DADD R18, R100, R18 ;  /* 0x0000000064127229 */ /* 0x000fe40000000012 */
[----:B------:R-:W-:-:S02]  /*0ea0*/  DADD R16, R86, R16 ;  /* 0x0000000056107229 */ /* 0x000fc40000000010 */
[----:B------:R-:W-:Y:S02]  /*0eb0*/  DADD R14, -R84, R14 ;  /* 0x00000000540e7229 */ /* 0x000fe4000000010e */
[----:B------:R-:W-:Y:S02]  /*0ec0*/  DADD R12, R94, R12 ;  /* 0x000000005e0c7229 */ /* 0x000fe4000000000c */
[----:B------:R-:W-:Y:S02]  /*0ed0*/  DADD R18, R106, R18 ;  /* 0x000000006a127229 */ /* 0x000fe40000000012 */
[----:B------:R-:W-:Y:S02]  /*0ee0*/  DADD R16, R92, R16 ;  /* 0x000000005c107229 */ /* 0x000fe40000000010 */
[----:B------:R-:W-:Y:S02]  /*0ef0*/  DADD R14, R80, R14 ;  /* 0x00000000500e7229 */ /* 0x000fe4000000000e */
[----:B------:R-:W-:-:S02]  /*0f00*/  DADD R12, -R86, R12 ;  /* 0x00000000560c7229 */ /* 0x000fc4000000010c */
[----:B------:R-:W-:Y:S02]  /*0f10*/  DADD R18, R86, R18 ;  /* 0x0000000056127229 */ /* 0x000fe40000000012 */
[----:B------:R-:W-:-:S04]  /*0f20*/  DADD R16, -R84, R16 ;  /* 0x0000000054107229 */ /* 0x000fc80000000110 */
[----:B------:R-:W-:Y:S02]  /*0f30*/  DADD R12, R12, R6 ;  /* 0x000000000c0c7229 */ /* 0x000fe40000000006 */
[----:B------:R-:W-:Y:S02]  /*0f40*/  DADD R18, R94, R18 ;  /* 0x000000005e127229 */ /* 0x000fe40000000012 */
[----:B------:R-:W-:-:S04]  /*0f50*/  DADD R16, -R80, R16 ;  /* 0x0000000050107229 */ /* 0x000fc80000000110 */
[----:B------:R-:W-:Y:S02]  /*0f60*/  DMUL R74, R12, R8 ;  /* 0x000000080c4a7228 */ /* 0x000fe40000000000 */
[----:B------:R-:W-:-:S06]  /*0f70*/  DADD R18, R84, R18 ;  /* 0x0000000054127229 */ /* 0x000fcc0000000012 */
[C---:B------:R-:W-:Y:S02]  /*0f80*/  DMUL R70, R74.reuse, R74 ;  /* 0x0000004a4a467228 */ /* 0x040fe40000000000 */
[----:B------:R-:W-:Y:S02]  /*0f90*/  DMUL R68, R74, UR4 ;  /* 0x000000044a447c28 */ /* 0x000fe40008000000 */
[----:B------:R-:W-:-:S04]  /*0fa0*/  DADD R18, R92, R18 ;  /* 0x000000005c127229 */ /* 0x000fc80000000012 */
[----:B------:R-:W-:Y:S01]  /*0fb0*/  DADD R12, R70, -UR18 ;  /* 0x80000012460c7e29 */ /* 0x000fe20008000000 */
[----:B------:R-:W-:Y:S01]  /*0fc0*/  UMOV UR19, 0x3fd55555 ;  /* 0x3fd5555500137882 */ /* 0x000fe20000000000 */
[----:B------:R-:W-:Y:S01]  /*0fd0*/  BSSY.RECONVERGENT B2, `(.L_x_57) ;  /* 0x000002c000027945 */ /* 0x000fe20003800200 */
[----:B---3--:R-:W-:-:S08]  /*0fe0*/  DADD R14, -R76, R14 ;  /* 0x000000004c0e7229 */ /* 0x008fd0000000010e */
[----:B------:R-:W-:Y:S02]  /*0ff0*/  DADD R14, R14, R4 ;  /* 0x000000000e0e7229 */ /* 0x000fe40000000004 */
[----:B------:R-:W-:-:S06]  /*1000*/  DADD R16, R76, R16 ;  /* 0x000000004c107229 */ /* 0x000fcc0000000010 */
[----:B------:R-:W-:Y:S02]  /*1010*/  DMUL R72, R14, R8 ;  /* 0x000000080e487228 */ /* 0x000fe40000000000 */
[----:B------:R-:W-:-:S06]  /*1020*/  DADD R16, R16, R2 ;  /* 0x0000000010107229 */ /* 0x000fcc0000000002 */
[----:B------:R-:W-:Y:S02]  /*1030*/  DMUL R66, R72, UR6 ;  /* 0x0000000648427c28 */ /* 0x000fe40008000000 */
[----:B------:R-:W-:Y:S02]  /*1040*/  DMUL R64, R16, R8 ;  /* 0x0000000810407228 */ /* 0x000fe40000000000 */
[----:B------:R-:W-:Y:S02]  /*1050*/  DMUL R62, R72, R72 ;  /* 0x00000048483e7228 */ /* 0x000fe40000000000 */
[----:B------:R-:W-:Y:S02]  /*1060*/  DADD R18, R76, R18 ;  /* 0x000000004c127229 */ /* 0x000fe40000000012 */
[----:B------:R-:W-:Y:S02]  /*1070*/  DADD R60, R68, R66 ;  /* 0x00000000443c7229 */ /* 0x000fe40000000042 */
[----:B0-----:R-:W-:-:S02]  /*1080*/  DFMA R16, R20, -R36, 1 ;  /* 0x3ff000001410742b */ /* 0x001fc40000000824 */
[----:B------:R-:W-:Y:S02]  /*1090*/  DMUL R56, R64, R64 ;  /* 0x0000004040387228 */ /* 0x000fe40000000000 */
[----:B------:R-:W-:Y:S02]  /*10a0*/  DADD R14, R12, R62 ;  /* 0x000000000c0e7229 */ /* 0x000fe4000000003e */
[----:B------:R-:W-:Y:S02]  /*10b0*/  DADD R58, R80, R18 ;  /* 0x00000000503a7229 */ /* 0x000fe40000000012 */
[----:B------:R-:W-:Y:S02]  /*10c0*/  DFMA R12, R64, UR10, R60 ;  /* 0x0000000a400c7c2b */ /* 0x000fe4000800003c */
[----:B------:R-:W-:Y:S02]  /*10d0*/  DFMA R30, R16, R16, R16 ;  /* 0x00000010101e722b */ /* 0x000fe40000000010 */
[----:B------:R-:W-:-:S02]  /*10e0*/  DADD R16, R14, R56 ;  /* 0x000000000e107229 */ /* 0x000fc40000000038 */
[----:B------:R-:W-:Y:S02]  /*10f0*/  DFMA R18, R58, -UR18, R22 ;  /* 0x800000123a127c2b */ /* 0x000fe40008000016 */
[----:B------:R-:W-:Y:S02]  /*1100*/  DMUL R14, R12, 0.25 ;  /* 0x3fd000000c0e7828 */ /* 0x000fe40000000000 */
[----:B------:R-:W-:Y:S02]  /*1110*/  DFMA R30, R20, R30, R20 ;  /* 0x0000001e141e722b */ /* 0x000fe40000000014 */
[----:B------:R-:W-:Y:S01]  /*1120*/  DADD R54, R70, R62 ;  /* 0x0000000046367229 */ /* 0x000fe2000000003e */
[----:B------:R-:W-:Y:S02]  /*1130*/  UMOV UR19, 0x3fc55555 ;  /* 0x3fc5555500137882 */ /* 0x000fe40000000000 */
[----:B-1----:R-:W-:Y:S02]  /*1140*/  DMUL R20, R32, UR18 ;  /* 0x0000001220147c28 */ /* 0x002fe40008000000 */
[----:B------:R-:W-:-:S02]  /*1150*/  DFMA R14, R16, R14, R18 ;  /* 0x0000000e100e722b */ /* 0x000fc40000000012 */
[----:B------:R-:W-:Y:S02]  /*1160*/  DFMA R32, R30, -R36, 1 ;  /* 0x3ff000001e20742b */ /* 0x000fe40000000824 */
[----:B------:R-:W-:-:S06]  /*1170*/  DADD R18, R56, R54 ;  /* 0x0000000038127229 */ /* 0x000fcc0000000036 */
[----:B------:R-:W-:Y:S02]  /*1180*/  DFMA R32, R30, R32, R30 ;  /* 0x000000201e20722b */ /* 0x000fe4000000001e */
[----:B------:R-:W-:-:S08]  /*1190*/  DFMA R142, R18, R20, R14 ;  /* 0x00000014128e722b */ /* 0x000fd0000000000e */
[----:B------:R-:W-:-:S08]  /*11a0*/  DMUL R14, R142, R32 ;  /* 0x000000208e0e7228 */ /* 0x000fd00000000000 */
[----:B------:R-:W-:-:S08]  /*11b0*/  DFMA R18, R14, -R36, R142 ;  /* 0x800000240e12722b */ /* 0x000fd0000000008e */
[----:B------:R-:W-:Y:S01]  /*11c0*/  DFMA R14, R32, R18, R14 ;  /* 0x00000012200e722b */ /* 0x000fe2000000000e */
[----:B------:R-:W-:-:S09]  /*11d0*/  FSETP.GEU.AND P2, PT, |R143|, 6.5827683646048100446e-37, PT ;  /* 0x036000008f00780b */ /* 0x000fd20003f4e200 */
[----:B------:R-:W-:-:S05]  /*11e0*/  FFMA R11, RZ, UR16, R15 ;  /* 0x00000010ff0b7c23 */ /* 0x000fca000800000f */
[----:B------:R-:W-:Y:S01]  /*11f0*/  FSETP.GT.AND P0, PT, |R11|, 1.469367938527859385e-39, PT ;  /* 0x001000000b00780b */ /* 0x000fe20003f04200 */
[----:B------:R-:W-:-:S08]  /*1200*/  DMUL R12, R12, 0.5 ;  /* 0x3fe000000c0c7828 */ /* 0x000fd00000000000 */
[----:B------:R-:W-:-:S04]  /*1210*/  DFMA R22, R12, R16, R22 ;  /* 0x000000100c16722b */ /* 0x000fc80000000016 */
[----:B------:R-:W-:Y:S07]  /*1220*/  @P0 BRA P2, `(.L_x_58) ;  /* 0x0000000000180947 */ /* 0x000fee0001000000 */
[----:B------:R-:W0:Y:S01]  /*1230*/  LDCU.64 UR18, c[0x0][0x3a0] ;  /* 0x00007400ff1277ac */ /* 0x000e220008000a00 */
[----:B------:R-:W-:Y:S01]  /*1240*/  MOV R12, 0x1280 ;  /* 0x00001280000c7802 */ /* 0x000fe20000000f00 */
[----:B0-----:R-:W-:Y:S02]  /*1250*/  IMAD.U32 R18, RZ, RZ, UR18 ;  /* 0x00000012ff127e24 */ /* 0x001fe4000f8e00ff */
[----:B------:R-:W-:-:S07]  /*1260*/  IMAD.U32 R19, RZ, RZ, UR19 ;  /* 0x00000013ff137e24 */ /* 0x000fce000f8e00ff */
[----:B------:R-:W-:Y:S05]  /*1270*/  CALL.REL.NOINC `($__internal_1_$__cuda_sm20_div_rn_f64_full) ;  /* 0x0000003400787944 */ /* 0x000fea0003c00000 */
[----:B------:R-:W-:-:S07]  /*1280*/  MOV R15, R11 ;  /* 0x0000000b000f7202 */ /* 0x000fce0000000f00 */
.L_x_58:
[----:B------:R-:W-:Y:S05]  /*1290*/  BSYNC.RECONVERGENT B2 ;  /* 0x0000000000027941 */ /* 0x000fea0003800200 */
.L_x_57:
[----:B------:R-:W0:Y:S01]  /*12a0*/  LDC.64 R32, c[0x0][0x3a0] ;  /* 0x0000e800ff207b82 */ /* 0x000e220000000a00 */
[C---:B------:R-:W-:Y:S01]  /*12b0*/  DADD R52, R74.reuse, R74 ;  /* 0x000000004a347229 */ /* 0x040fe2000000004a */
[----:B------:R-:W0:Y:S01]  /*12c0*/  MUFU.RCP64H R31, UR16 ;  /* 0x00000010001f7d08 */ /* 0x000e220008001800 */
[----:B------:R-:W-:Y:S01]  /*12d0*/  IMAD.MOV.U32 R30, RZ, RZ, 0x1 ;  /* 0x00000001ff1e7424 */ /* 0x000fe200078e00ff */
[----:B------:R-:W-:Y:S01]  /*12e0*/  DADD R46, R74, -1 ;  /* 0xbff000004a2e7429 */ /* 0x000fe20000000000 */
[----:B------:R-:W-:Y:S01]  /*12f0*/  UMOV UR18, 0x1c71c71c ;  /* 0x1c71c71c00127882 */ /* 0x000fe20000000000 */
[----:B------:R-:W-:Y:S01]  /*1300*/  UMOV UR19, 0x3fac71c7 ;  /* 0x3fac71c700137882 */ /* 0x000fe20000000000 */
[----:B------:R-:W-:Y:S01]  /*1310*/  UMOV UR20, 0x55555555 ;  /* 0x5555555500147882 */ /* 0x000fe20000000000 */
[----:B------:R-:W1:Y:S01]  /*1320*/  LDC.64 R40, c[0x0][0x3a8] ;  /* 0x0000ea00ff287b82 */ /* 0x000e620000000a00 */
[----:B------:R-:W-:Y:S01]  /*1330*/  DADD R50, R70, -R52 ;  /* 0x0000000046327229 */ /* 0x000fe20000000834 */
[----:B------:R-:W-:Y:S01]  /*1340*/  UMOV UR21, 0x3fb55555 ;  /* 0x3fb5555500157882 */ /* 0x000fe20000000000 */
[----:B------:R-:W-:Y:S01]  /*1350*/  DFMA R18, R58, -UR18, R26 ;  /* 0x800000123a127c2b */ /* 0x000fe2000800001a */
[----:B------:R-:W-:Y:S01]  /*1360*/  UMOV UR19, 0x3fcc71c7 ;  /* 0x3fcc71c700137882 */ /* 0x000fe20000000000 */
[----:B------:R-:W-:Y:S01]  /*1370*/  DFMA R44, R46, UR12, R66 ;  /* 0x0000000c2e2c7c2b */ /* 0x000fe20008000042 */
[----:B------:R-:W-:Y:S01]  /*1380*/  BSSY.RECONVERGENT B2, `(.L_x_59) ;  /* 0x0000023000027945 */ /* 0x000fe20003800200 */
[----:B------:R-:W-:Y:S01]  /*1390*/  DADD R42, -R70, -UR18 ;  /* 0x80000012462a7e29 */ /* 0x000fe20008000100 */
[----:B------:R-:W-:Y:S01]  /*13a0*/  UMOV UR18, 0x55555555 ;  /* 0x5555555500127882 */ /* 0x000fe20000000000 */
[----:B------:R-:W-:Y:S01]  /*13b0*/  DADD R48, R62, R50 ;  /* 0x000000003e307229 */ /* 0x000fe20000000032 */
[----:B------:R-:W-:Y:S01]  /*13c0*/  UMOV UR19, 0x3fd55555 ;  /* 0x3fd5555500137882 */ /* 0x000fe20000000000 */
[----:B0-----:R-:W-:-:S06]  /*13d0*/  DFMA R16, R30, -R32, 1 ;  /* 0x3ff000001e10742b */ /* 0x001fcc0000000820 */
[----:B------:R-:W-:Y:S02]  /*13e0*/  DADD R12, R56, R48 ;  /* 0x00000000380c7229 */ /* 0x000fe40000000030 */
[----:B------:R-:W-:Y:S02]  /*13f0*/  DFMA R36, R16, R16, R16 ;  /* 0x000000101024722b */ /* 0x000fe40000000010 */
[----:B-1----:R-:W-:-:S04]  /*1400*/  DMUL R40, R40, UR20 ;  /* 0x0000001428287c28 */ /* 0x002fc80008000000 */
[----:B------:R-:W-:Y:S02]  /*1410*/  DFMA R20, R12, UR18, -R70 ;  /* 0x000000120c147c2b */ /* 0x000fe40008000846 */
[----:B------:R-:W-:Y:S02]  /*1420*/  DFMA R16, R64, UR10, R44 ;  /* 0x0000000a40107c2b */ /* 0x000fe4000800002c */
[----:B------:R-:W-:-:S04]  /*1430*/  DFMA R36, R30, R36, R30 ;  /* 0x000000241e24722b */ /* 0x000fc8000000001e */
[----:B------:R-:W-:Y:S02]  /*1440*/  DFMA R20, R20, R40, R18 ;  /* 0x000000281414722b */ /* 0x000fe40000000012 */
[----:B------:R-:W-:Y:S02]  /*1450*/  DFMA R18, R12, UR18, R42 ;  /* 0x000000120c127c2b */ /* 0x000fe4000800002a */
[----:B------:R-:W-:Y:S02]  /*1460*/  DMUL R30, R16, 0.125 ;  /* 0x3fc00000101e7828 */ /* 0x000fe40000000000 */
[----:B------:R-:W-:-:S06]  /*1470*/  DFMA R12, R36, -R32, 1 ;  /* 0x3ff00000240c742b */ /* 0x000fcc0000000820 */
[----:B------:R-:W-:Y:S02]  /*1480*/  DFMA R142, R18, R30, R20 ;  /* 0x0000001e128e722b */ /* 0x000fe40000000014 */
[----:B------:R-:W-:Y:S02]  /*1490*/  DFMA R36, R36, R12, R36 ;  /* 0x0000000c2424722b */ /* 0x000fe40000000024 */
[----:B------:R-:W-:Y:S02]  /*14a0*/  DADD R12, R22, -R14 ;  /* 0x00000000160c7229 */ /* 0x000fe4000000080e */
[----:B------:R-:W-:-:S04]  /*14b0*/  DMUL R22, R16, 0.25 ;  /* 0x3fd0000010167828 */ /* 0x000fc80000000000 */
[----:B------:R-:W-:Y:S01]  /*14c0*/  DMUL R20, R36, R142 ;  /* 0x0000008e24147228 */ /* 0x000fe20000000000 */
[----:B------:R0:W-:Y:S01]  /*14d0*/  STG.E.64 desc[UR8][R28.64], R12 ;  /* 0x0000000c1c007986 */ /* 0x0001e2000c101b08 */
[----:B------:R-:W-:Y:S02]  /*14e0*/  FSETP.GEU.AND P2, PT, |R143|, 6.5827683646048100446e-37, PT ;  /* 0x036000008f00780b */ /* 0x000fe40003f4e200 */
[----:B------:R-:W-:-:S04]  /*14f0*/  DFMA R22, R22, R18, R26 ;  /* 0x000000121616722b */ /* 0x000fc8000000001a */
[----:B------:R-:W-:-:S08]  /*1500*/  DFMA R30, R20, -R32, R142 ;  /* 0x80000020141e722b */ /* 0x000fd0000000008e */
[----:B------:R-:W-:-:S10]  /*1510*/  DFMA R14, R36, R30, R20 ;  /* 0x0000001e240e722b */ /* 0x000fd40000000014 */
[----:B------:R-:W-:-:S05]  /*1520*/  FFMA R11, RZ, UR16, R15 ;  /* 0x00000010ff0b7c23 */ /* 0x000fca000800000f */
[----:B------:R-:W-:-:S13]  /*1530*/  FSETP.GT.AND P0, PT, |R11|, 1.469367938527859385e-39, PT ;  /* 0x001000000b00780b */ /* 0x000fda0003f04200 */
[----:B0-----:R-:W-:Y:S05]  /*1540*/  @P0 BRA P2, `(.L_x_60) ;  /* 0x0000000000180947 */ /* 0x001fea0001000000 */
[----:B------:R-:W0:Y:S01]  /*1550*/  LDCU.64 UR18, c[0x0][0x3a0] ;  /* 0x00007400ff1277ac */ /* 0x000e220008000a00 */
[----:B------:R-:W-:Y:S01]  /*1560*/  MOV R12, 0x15a0 ;  /* 0x000015a0000c7802 */ /* 0x000fe20000000f00 */
[----:B0-----:R-:W-:Y:S01]  /*1570*/  IMAD.U32 R18, RZ, RZ, UR18 ;  /* 0x00000012ff127e24 */ /* 0x001fe2000f8e00ff */
[----:B------:R-:W-:-:S07]  /*1580*/  MOV R19, UR19 ;  /* 0x0000001300137c02 */ /* 0x000fce0008000f00 */
[----:B------:R-:W-:Y:S05]  /*1590*/  CALL.REL.NOINC `($__internal_1_$__cuda_sm20_div_rn_f64_full) ;  /* 0x0000003000b07944 */ /* 0x000fea0003c00000 */
[----:B------:R-:W-:-:S07]  /*15a0*/  IMAD.MOV.U32 R15, RZ, RZ, R11 ;  /* 0x000000ffff0f7224 */ /* 0x000fce00078e000b */
.L_x_60:
[----:B------:R-:W-:Y:S05]  /*15b0*/  BSYNC.RECONVERGENT B2 ;  /* 0x0000000000027941 */ /* 0x000fea0003800200 */
.L_x_59:
        /* <DEDUP_REMOVED lines=9> */
[----:B------:R-:W-:Y:S01]  /*1650*/  DADD R22, R22, -R14 ;  /* 0x0000000016167229 */ /* 0x000fe2000000080e */
[----:B------:R-:W-:Y:S01]  /*1660*/  BSSY.RECONVERGENT B2, `(.L_x_61) ;  /* 0x0000020000027945 */ /* 0x000fe20003800200 */
[----:B------:R-:W-:-:S02]  /*1670*/  DADD R36, R62, R38 ;  /* 0x000000003e247229 */ /* 0x000fc40000000026 */
[----:B------:R-:W-:-:S03]  /*1680*/  DADD R12, R66, R12 ;  /* 0x00000000420c7229 */ /* 0x000fc6000000000c */
[----:B------:R1:W-:Y:S03]  /*1690*/  STG.E.64 desc[UR8][R24.64], R22 ;  /* 0x0000001618007986 */ /* 0x0003e6000c101b08 */
[----:B------:R-:W-:Y:S02]  /*16a0*/  DADD R16, R56, R36 ;  /* 0x0000000038107229 */ /* 0x000fe40000000024 */
[----:B------:R-:W-:Y:S02]  /*16b0*/  DFMA R12, R64, UR10, R12 ;  /* 0x0000000a400c7c2b */ /* 0x000fe4000800000c */
[----:B0-----:R-:W-:-:S04]  /*16c0*/  DFMA R18, R26, -R28, 1 ;  /* 0x3ff000001a12742b */ /* 0x001fc8000000081c */
[C---:B------:R-:W-:Y:S02]  /*16d0*/  DFMA R20, R16.reuse, UR18, -R70 ;  /* 0x0000001210147c2b */ /* 0x040fe40008000846 */
[----:B------:R-:W-:Y:S02]  /*16e0*/  DFMA R16, R16, UR18, R42 ;  /* 0x0000001210107c2b */ /* 0x000fe4000800002a */
[----:B------:R-:W-:Y:S02]  /*16f0*/  DFMA R30, R18, R18, R18 ;  /* 0x00000012121e722b */ /* 0x000fe40000000012 */
[----:B------:R-:W-:-:S06]  /*1700*/  DFMA R18, R58, -UR20, R34 ;  /* 0x800000143a127c2b */ /* 0x000fcc0008000022 */
[----:B------:R-:W-:Y:S02]  /*1710*/  DFMA R30, R26, R30, R26 ;  /* 0x0000001e1a1e722b */ /* 0x000fe4000000001a */
        /* <DEDUP_REMOVED lines=15> */
[----:B------:R-:W-:Y:S02]  /*1810*/  MOV R12, 0x1850 ;  /* 0x00001850000c7802 */ /* 0x000fe40000000f00 */
[----:B0-----:R-:W-:Y:S01]  /*1820*/  MOV R18, UR18 ;  /* 0x0000001200127c02 */ /* 0x001fe20008000f00 */
[----:B------:R-:W-:-:S07]  /*1830*/  IMAD.U32 R19, RZ, RZ, UR19 ;  /* 0x00000013ff137e24 */ /* 0x000fce000f8e00ff */
[----:B------:R-:W-:Y:S05]  /*1840*/  CALL.REL.NOINC `($__internal_1_$__cuda_sm20_div_rn_f64_full) ;  /* 0x0000003000047944 */ /* 0x000fea0003c00000 */
[----:B------:R-:W-:-:S07]  /*1850*/  IMAD.MOV.U32 R15, RZ, RZ, R11 ;  /* 0x000000ffff0f7224 */ /* 0x000fce00078e000b */
.L_x_62:
[----:B------:R-:W-:Y:S05]  /*1860*/  BSYNC.RECONVERGENT B2 ;  /* 0x0000000000027941 */ /* 0x000fea0003800200 */
.L_x_61:
[----:B------:R-:W0:Y:S01]  /*1870*/  LDC.64 R16, c[0x0][0x3a0] ;  /* 0x0000e800ff107b82 */ /* 0x000e220000000a00 */
[C---:B------:R-:W-:Y:S01]  /*1880*/  DADD R32, R72.reuse, R72 ;  /* 0x0000000048207229 */ /* 0x040fe20000000048 */
[----:B------:R-:W0:Y:S01]  /*1890*/  MUFU.RCP64H R145, UR16 ;  /* 0x0000001000917d08 */ /* 0x000e220008001800 */
[----:B------:R-:W-:Y:S01]  /*18a0*/  DADD R30, R72, -1 ;  /* 0xbff00000481e7429 */ /* 0x000fe20000000000 */
[----:B------:R-:W-:Y:S01]  /*18b0*/  MOV R144, 0x1 ;  /* 0x0000000100907802 */ /* 0x000fe20000000f00 */
[----:B------:R-:W-:Y:S01]  /*18c0*/  UMOV UR20, 0x1c71c71c ;  /* 0x1c71c71c00147882 */ /* 0x000fe20000000000 */
[----:B------:R-:W-:Y:S01]  /*18d0*/  UMOV UR21, 0x3fac71c7 ;  /* 0x3fac71c700157882 */ /* 0x000fe20000000000 */
[----:B------:R-:W-:Y:S01]  /*18e0*/  UMOV UR18, 0x1c71c71c ;  /* 0x1c71c71c00127882 */ /* 0x000fe20000000000 */
[----:B------:R-:W-:Y:S01]  /*18f0*/  DFMA R20, R58, -UR20, R132 ;  /* 0x800000143a147c2b */ /* 0x000fe20008000084 */
[----:B------:R-:W-:Y:S01]  /*1900*/  UMOV UR20, 0x55555555 ;  /* 0x5555555500147882 */ /* 0x000fe20000000000 */
[----:B------:R-:W-:Y:S01]  /*1910*/  DADD R28, R70, -R32 ;  /* 0x00000000461c7229 */ /* 0x000fe20000000820 */
[----:B------:R-:W-:Y:S01]  /*1920*/  UMOV UR21, 0x3fd55555 ;  /* 0x3fd5555500157882 */ /* 0x000fe20000000000 */
[----:B------:R-:W-:Y:S01]  /*1930*/  DMUL R26, R30, UR14 ;  /* 0x0000000e1e1a7c28 */ /* 0x000fe20008000000 */
[----:B------:R-:W-:Y:S01]  /*1940*/  UMOV UR19, 0x3fcc71c7 ;  /* 0x3fcc71c700137882 */ /* 0x000fe20000000000 */
[----:B------:R-:W-:Y:S01]  /*1950*/  DADD R34, R34, -R14 ;  /* 0x0000000022227229 */ /* 0x000fe2000000080e */
[----:B------:R-:W-:Y:S01]  /*1960*/  BSSY.RECONVERGENT B2, `(.L_x_63) ;  /* 0x0000020000027945 */ /* 0x000fe20003800200 */
[----:B------:R-:W-:-:S02]  /*1970*/  DADD R22, -R62, -UR18 ;  /* 0x800000123e167e29 */ /* 0x000fc40008000100 */
[----:B------:R-:W-:Y:S02]  /*1980*/  DADD R28, R62, R28 ;  /* 0x000000003e1c7229 */ /* 0x000fe4000000001c */
[----:B------:R-:W-:Y:S01]  /*1990*/  DADD R24, R68, R26 ;  /* 0x0000000044187229 */ /* 0x000fe2000000001a */
[----:B------:R1:W-:Y:S01]  /*19a0*/  STG.E.64 desc[UR8][R140.64], R34 ;  /* 0x000000228c007986 */ /* 0x0003e2000c101b08 */
[----:B0-----:R-:W-:-:S04]  /*19b0*/  DFMA R12, R144, -R16, 1 ;  /* 0x3ff00000900c742b */ /* 0x001fc80000000810 */
[----:B------:R-:W-:-:S04]  /*19c0*/  DADD R18, R56, R28 ;  /* 0x0000000038127229 */ /* 0x000fc8000000001c */
[----:B------:R-:W-:-:S04]  /*19d0*/  DFMA R146, R12, R12, R12 ;  /* 0x0000000c0c92722b */ /* 0x000fc8000000000c */
[----:B------:R-:W-:Y:S02]  /*19e0*/  DFMA R142, R18, UR20, -R62 ;  /* 0x00000014128e7c2b */ /* 0x000fe4000800083e */
[----:B------:R-:W-:Y:S02]  /*19f0*/  DFMA R12, R64, UR10, R24 ;  /* 0x0000000a400c7c2b */ /* 0x000fe40008000018 */
[----:B------:R-:W-:Y:S02]  /*1a00*/  DFMA R18, R18, UR20, R22 ;  /* 0x0000001412127c2b */ /* 0x000fe40008000016 */
[----:B------:R-:W-:Y:S02]  /*1a10*/  DFMA R146, R144, R146, R144 ;  /* 0x000000929092722b */ /* 0x000fe40000000090 */
[----:B------:R-:W-:Y:S02]  /*1a20*/  DFMA R20, R40, R142, R20 ;  /* 0x0000008e2814722b */ /* 0x000fe40000000014 */
[----:B------:R-:W-:-:S02]  /*1a30*/  DMUL R142, R12, 0.125 ;  /* 0x3fc000000c8e7828 */ /* 0x000fc40000000000 */
        /* <DEDUP_REMOVED lines=13> */
[----:B------:R-:W-:Y:S01]  /*1b10*/  MOV R12, 0x1b50 ;  /* 0x00001b50000c7802 */ /* 0x000fe20000000f00 */
[----:B0-----:R-:W-:Y:S02]  /*1b20*/  IMAD.U32 R18, RZ, RZ, UR18 ;  /* 0x00000012ff127e24 */ /* 0x001fe4000f8e00ff */
[----:B------:R-:W-:-:S07]  /*1b30*/  IMAD.U32 R19, RZ, RZ, UR19 ;  /* 0x00000013ff137e24 */ /* 0x000fce000f8e00ff */
[----:B------:R-:W-:Y:S05]  /*1b40*/  CALL.REL.NOINC `($__internal_1_$__cuda_sm20_div_rn_f64_full) ;  /* 0x0000002c00447944 */ /* 0x000fea0003c00000 */
[----:B------:R-:W-:-:S07]  /*1b50*/  MOV R15, R11 ;  /* 0x0000000b000f7202 */ /* 0x000fce0000000f00 */
.L_x_64:
[----:B------:R-:W-:Y:S05]  /*1b60*/  BSYNC.RECONVERGENT B2 ;  /* 0x0000000000027941 */ /* 0x000fea0003800200 */
.L_x_63:
        /* <DEDUP_REMOVED lines=38> */
[----:B0-----:R-:W-:Y:S01]  /*1dd0*/  IMAD.U32 R18, RZ, RZ, UR18 ;  /* 0x00000012ff127e24 */ /* 0x001fe2000f8e00ff */
[----:B------:R-:W-:-:S07]  /*1de0*/  MOV R19, UR19 ;  /* 0x0000001300137c02 */ /* 0x000fce0008000f00 */
[----:B------:R-:W-:Y:S05]  /*1df0*/  CALL.REL.NOINC `($__internal_1_$__cuda_sm20_div_rn_f64_full) ;  /* 0x0000002800987944 */ /* 0x000fea0003c00000 */
[----:B------:R-:W-:-:S07]  /*1e00*/  IMAD.MOV.U32 R15, RZ, RZ, R11 ;  /* 0x000000ffff0f7224 */ /* 0x000fce00078e000b */
.L_x_66:
[----:B------:R-:W-:Y:S05]  /*1e10*/  BSYNC.RECONVERGENT B2 ;  /* 0x0000000000027941 */ /* 0x000fea0003800200 */
.L_x_65:
[----:B------:R-:W0:Y:S01]  /*1e20*/  LDC.64 R16, c[0x0][0x3a0] ;  /* 0x0000e800ff107b82 */ /* 0x000e220000000a00 */
[----:B------:R-:W0:Y:S01]  /*1e30*/  MUFU.RCP64H R141, UR16 ;  /* 0x00000010008d7d08 */ /* 0x000e220008001800 */
[C---:B------:R-:W-:Y:S01]  /*1e40*/  DADD R132, R64.reuse, -2 ;  /* 0xc000000040847429 */ /* 0x040fe20000000000 */
[----:B------:R-:W-:Y:S01]  /*1e50*/  IMAD.MOV.U32 R140, RZ, RZ, 0x1 ;  /* 0x00000001ff8c7424 */ /* 0x000fe200078e00ff */
[----:B------:R-:W-:Y:S01]  /*1e60*/  DADD R70, R64, -1 ;  /* 0xbff0000040467429 */ /* 0x000fe20000000000 */
[----:B------:R-:W-:Y:S01]  /*1e70*/  UMOV UR18, 0x1c71c71c ;  /* 0x1c71c71c00127882 */ /* 0x000fe20000000000 */
[----:B------:R-:W-:Y:S01]  /*1e80*/  UMOV UR19, 0x3fac71c7 ;  /* 0x3fac71c700137882 */ /* 0x000fe20000000000 */
[----:B------:R-:W-:Y:S01]  /*1e90*/  UMOV UR20, 0x55555555 ;  /* 0x5555555500147882 */ /* 0x000fe20000000000 */
[----:B------:R-:W-:Y:S01]  /*1ea0*/  UMOV UR21, 0x3fd55555 ;  /* 0x3fd5555500157882 */ /* 0x000fe20000000000 */
[----:B------:R-:W-:Y:S01]  /*1eb0*/  DFMA R20, R58, -UR18, R120 ;  /* 0x800000123a147c2b */ /* 0x000fe20008000078 */
[----:B------:R-:W-:Y:S01]  /*1ec0*/  UMOV UR19, 0x3fcc71c7 ;  /* 0x3fcc71c700137882 */ /* 0x000fe20000000000 */
[----:B------:R-:W-:Y:S01]  /*1ed0*/  DMUL R132, R64, R132 ;  /* 0x0000008440847228 */ /* 0x000fe20000000000 */
[----:B------:R-:W-:Y:S01]  /*1ee0*/  BSSY.RECONVERGENT B2, `(.L_x_67) ;  /* 0x000001f000027945 */ /* 0x000fe20003800200 */
[----:B------:R-:W-:-:S06]  /*1ef0*/  DADD R136, R136, -R14 ;  /* 0x0000000088887229 */ /* 0x000fcc000000080e */
[----:B------:R-:W-:Y:S01]  /*1f00*/  DADD R18, R54, R132 ;  /* 0x0000000036127229 */ /* 0x000fe20000000084 */
[----:B------:R1:W-:Y:S01]  /*1f10*/  STG.E.64 desc[UR8][R134.64], R136 ;  /* 0x0000008886007986 */ /* 0x0003e2000c101b08 */
[----:B0-----:R-:W-:-:S06]  /*1f20*/  DFMA R12, R140, -R16, 1 ;  /* 0x3ff000008c0c742b */ /* 0x001fcc0000000810 */
[----:B------:R-:W-:Y:S02]  /*1f30*/  DFMA R138, R18, UR20, -R56 ;  /* 0x00000014128a7c2b */ /* 0x000fe40008000838 */
[----:B------:R-:W-:Y:S02]  /*1f40*/  DFMA R142, R12, R12, R12 ;  /* 0x0000000c0c8e722b */ /* 0x000fe4000000000c */
[----:B------:R-:W-:Y:S02]  /*1f50*/  DFMA R12, R70, UR10, R60 ;  /* 0x0000000a460c7c2b */ /* 0x000fe4000800003c */
[----:B------:R-:W-:Y:S02]  /*1f60*/  DADD R60, -R56, -UR18 ;  /* 0x80000012383c7e29 */ /* 0x000fe40008000100 */
[----:B------:R-:W-:Y:S02]  /*1f70*/  DFMA R20, R40, R138, R20 ;  /* 0x0000008a2814722b */ /* 0x000fe40000000014 */
[----:B------:R-:W-:-:S02]  /*1f80*/  DFMA R140, R140, R142, R140 ;  /* 0x0000008e8c8c722b */ /* 0x000fc4000000008c */
[----:B------:R-:W-:Y:S02]  /*1f90*/  DMUL R138, R12, 0.125 ;  /* 0x3fc000000c8a7828 */ /* 0x000fe40000000000 */
[----:B------:R-:W-:Y:S02]  /*1fa0*/  DFMA R18, R18, UR20, R60 ;  /* 0x0000001412127c2b */ /* 0x000fe4000800003c */
        /* <DEDUP_REMOVED lines=18> */
.L_x_68:
[----:B------:R-:W-:Y:S05]  /*20d0*/  BSYNC.RECONVERGENT B2 ;  /* 0x0000000000027941 */ /* 0x000fea0003800200 */
.L_x_67:
[----:B------:R-:W0:Y:S01]  /*20e0*/  LDC.64 R12, c[0x0][0x3a0] ;  /* 0x0000e800ff0c7b82 */ /* 0x000e220000000a00 */
[----:B------:R-:W0:Y:S01]  /*20f0*/  MUFU.RCP64H R139, UR16 ;  /* 0x00000010008b7d08 */ /* 0x000e220008001800 */
[----:B------:R-:W-:Y:S01]  /*2100*/  DADD R136, R64, 2 ;  /* 0x4000000040887429 */ /* 0x000fe20000000000 */
[----:B------:R-:W-:Y:S01]  /*2110*/  MOV R138, 0x1 ;  /* 0x00000001008a7802 */ /* 0x000fe20000000f00 */
        /* <DEDUP_REMOVED lines=38> */
.L_x_70:
[----:B------:R-:W-:Y:S05]  /*2380*/  BSYNC.RECONVERGENT B2 ;  /* 0x0000000000027941 */ /* 0x000fea0003800200 */
.L_x_69:
[----:B------:R-:W0:Y:S01]  /*2390*/  LDC.64 R18, c[0x0][0x3a0] ;  /* 0x0000e800ff127b82 */ /* 0x000e220000000a00 */
[----:B------:R-:W0:Y:S01]  /*23a0*/  MUFU.RCP64H R139, UR16 ;  /* 0x00000010008b7d08 */ /* 0x000e220008001800 */
[----:B------:R-:W-:Y:S01]  /*23b0*/  DADD R16, R50, -R32 ;  /* 0x0000000032107229 */ /* 0x000fe20000000820 */
[----:B------:R-:W-:Y:S01]  /*23c0*/  IMAD.MOV.U32 R138, RZ, RZ, 0x1 ;  /* 0x00000001ff8a7424 */ /* 0x000fe200078e00ff */
[----:B------:R-:W-:Y:S01]  /*23d0*/  DADD R54, R74, R72 ;  /* 0x000000004a367229 */ /* 0x000fe20000000048 */
[----:B------:R-:W-:Y:S01]  /*23e0*/  UMOV UR18, 0x1c71c71c ;  /* 0x1c71c71c00127882 */ /* 0x000fe20000000000 */
[----:B------:R-:W-:Y:S01]  /*23f0*/  DMUL R40, R72, R52 ;  /* 0x0000003448287228 */ /* 0x000fe20000000000 */
[----:B------:R-:W-:Y:S01]  /*2400*/  UMOV UR19, 0x3f9c71c7 ;  /* 0x3f9c71c700137882 */ /* 0x000fe20000000000 */
[----:B------:R-:W1:Y:S01]  /*2410*/  LDC.64 R120, c[0x0][0x3a8] ;  /* 0x0000ea00ff787b82 */ /* 0x000e620000000a00 */
[----:B------:R-:W-:Y:S01]  /*2420*/  DFMA R12, R46, UR12, R26 ;  /* 0x0000000c2e0c7c2b */ /* 0x000fe2000800001a */
[----:B------:R-:W-:Y:S01]  /*2430*/  UMOV UR20, 0x55555555 ;  /* 0x5555555500147882 */ /* 0x000fe20000000000 */
[----:B------:R-:W-:Y:S01]  /*2440*/  DADD R16, R62, R16 ;  /* 0x000000003e107229 */ /* 0x000fe20000000010 */
[----:B------:R-:W-:Y:S01]  /*2450*/  UMOV UR21, 0x3fa55555 ;  /* 0x3fa5555500157882 */ /* 0x000fe20000000000 */
[----:B------:R-:W-:Y:S01]  /*2460*/  DMUL R54, R54, R54 ;  /* 0x0000003636367228 */ /* 0x000fe20000000000 */
[----:B------:R-:W-:Y:S01]  /*2470*/  BSSY.RECONVERGENT B2, `(.L_x_71) ;  /* 0x000002a000027945 */ /* 0x000fe20003800200 */
[----:B------:R-:W-:-:S02]  /*2480*/  DADD R60, R42, -R40 ;  /* 0x000000002a3c7229 */ /* 0x000fc40000000828 */
[----:B------:R-:W-:Y:S02]  /*2490*/  DFMA R12, R64, UR10, R12 ;  /* 0x0000000a400c7c2b */ /* 0x000fe4000800000c */
[----:B------:R-:W-:Y:S02]  /*24a0*/  DADD R16, R56, R16 ;  /* 0x0000000038107229 */ /* 0x000fe40000000010 */
[----:B------:R-:W-:Y:S02]  /*24b0*/  DADD R126, R126, -R14 ;  /* 0x000000007e7e7229 */ /* 0x000fe4000000080e */
[----:B------:R-:W-:Y:S02]  /*24c0*/  DADD R60, -R62, R60 ;  /* 0x000000003e3c7229 */ /* 0x000fe4000000013c */
[----:B0-----:R-:W-:-:S03]  /*24d0*/  DFMA R20, R138, -R18, 1 ;  /* 0x3ff000008a14742b */ /* 0x001fc60000000812 */
[----:B------:R0:W-:Y:S01]  /*24e0*/  STG.E.64 desc[UR8][R124.64], R126 ;  /* 0x0000007e7c007986 */ /* 0x0001e2000c101b08 */
[----:B-1----:R-:W-:-:S04]  /*24f0*/  DMUL R120, R120, UR20 ;  /* 0x0000001478787c28 */ /* 0x002fc80008000000 */
[----:B------:R-:W-:Y:S02]  /*2500*/  DFMA R140, R20, R20, R20 ;  /* 0x00000014148c722b */ /* 0x000fe40000000014 */
[----:B------:R-:W-:Y:S01]  /*2510*/  DFMA R20, R58, -UR18, R122 ;  /* 0x800000123a147c2b */ /* 0x000fe2000800007a */
[----:B------:R-:W-:Y:S01]  /*2520*/  UMOV UR18, 0x55555555 ;  /* 0x5555555500127882 */ /* 0x000fe20000000000 */
[----:B------:R-:W-:Y:S02]  /*2530*/  UMOV UR19, 0x3fd55555 ;  /* 0x3fd5555500137882 */ /* 0x000fe40000000000 */
[----:B------:R-:W-:Y:S02]  /*2540*/  DFMA R130, R16, UR18, -R54 ;  /* 0x0000001210827c2b */ /* 0x000fe40008000836 */
[----:B------:R-:W-:Y:S02]  /*2550*/  DFMA R140, R138, R140, R138 ;  /* 0x0000008c8a8c722b */ /* 0x000fe4000000008a */
[----:B------:R-:W-:Y:S01]  /*2560*/  DFMA R138, R16, UR18, R60 ;  /* 0x00000012108a7c2b */ /* 0x000fe2000800003c */
[----:B------:R-:W-:Y:S01]  /*2570*/  UMOV UR18, 0x1c71c71c ;  /* 0x1c71c71c00127882 */ /* 0x000fe20000000000 */
[----:B------:R-:W-:-:S02]  /*2580*/  UMOV UR19, 0x3fcc71c7 ;  /* 0x3fcc71c700137882 */ /* 0x000fc40000000000 */
[----:B------:R-:W-:Y:S02]  /*2590*/  DFMA R20, R130, R120, R20 ;  /* 0x000000788214722b */ /* 0x000fe40000000014 */
[----:B------:R-:W-:Y:S02]  /*25a0*/  DMUL R130, R12, 0.0625 ;  /* 0x3fb000000c827828 */ /* 0x000fe40000000000 */
[----:B------:R-:W-:Y:S02]  /*25b0*/  DFMA R144, R140, -R18, 1 ;  /* 0x3ff000008c90742b */ /* 0x000fe40000000812 */
        /* <DEDUP_REMOVED lines=21> */
.L_x_72:
[----:B------:R-:W-:Y:S05]  /*2710*/  BSYNC.RECONVERGENT B2 ;  /* 0x0000000000027941 */ /* 0x000fea0003800200 */
.L_x_71:
        /* <DEDUP_REMOVED lines=8> */
[----:B------:R-:W0:Y:S01]  /*27a0*/  LDC.64 R20, c[0x0][0x3b8] ;  /* 0x0000ee00ff147b82 */ /* 0x000e220000000a00 */
[----:B------:R-:W-:Y:S01]  /*27b0*/  DADD R122, R122, -R14 ;  /* 0x000000007a7a7229 */ /* 0x000fe2000000080e */
[----:B------:R-:W-:Y:S06]  /*27c0*/  BSSY.RECONVERGENT B2, `(.L_x_73) ;  /* 0x0000026000027945 */ /* 0x000fec0003800200 */
[----:B------:R-:W1:Y:S01]  /*27d0*/  LDC.64 R12, c[0x0][0x3a0] ;  /* 0x0000e800ff0c7b82 */ /* 0x000e620000000a00 */
[----:B------:R2:W-:Y:S01]  /*27e0*/  STG.E.64 desc[UR8][R118.64], R122 ;  /* 0x0000007a76007986 */ /* 0x0005e2000c101b08 */
[----:B0-----:R-:W-:-:S02]  /*27f0*/  DADD R16, R16, R20 ;  /* 0x0000000010107229 */ /* 0x001fc40000000014 */
[----:B------:R-:W-:-:S06]  /*2800*/  DADD R20, R62, R18 ;  /* 0x000000003e147229 */ /* 0x000fcc0000000012 */
        /* <DEDUP_REMOVED lines=9> */
[----:B------:R-:W-:Y:S02]  /*28a0*/  DFMA R18, R64, UR10, R18 ;  /* 0x0000000a40127c2b */ /* 0x000fe40008000012 */
[----:B------:R-:W-:Y:S02]  /*28b0*/  DFMA R130, R126, R130, R126 ;  /* 0x000000827e82722b */ /* 0x000fe4000000007e */
[----:B------:R-:W-:Y:S02]  /*28c0*/  DFMA R20, R120, R124, R20 ;  /* 0x0000007c7814722b */ /* 0x000fe40000000014 */
[----:B------:R-:W-:-:S02]  /*28d0*/  DFMA R124, R16, UR20, R60 ;  /* 0x00000014107c7c2b */ /* 0x000fc4000800003c */
        /* <DEDUP_REMOVED lines=15> */
[----:B------:R-:W-:Y:S02]  /*29d0*/  MOV R12, 0x2a10 ;  /* 0x00002a10000c7802 */ /* 0x000fe40000000f00 */
[----:B0-----:R-:W-:Y:S01]  /*29e0*/  MOV R18, UR18 ;  /* 0x0000001200127c02 */ /* 0x001fe20008000f00 */
[----:B------:R-:W-:-:S07]  /*29f0*/  IMAD.U32 R19, RZ, RZ, UR19 ;  /* 0x00000013ff137e24 */ /* 0x000fce000f8e00ff */
[----:B------:R-:W-:Y:S05]  /*2a00*/  CALL.REL.NOINC `($__internal_1_$__cuda_sm20_div_rn_f64_full) ;  /* 0x0000001c00947944 */ /* 0x000fea0003c00000 */
[----:B------:R-:W-:-:S07]  /*2a10*/  IMAD.MOV.U32 R15, RZ, RZ, R11 ;  /* 0x000000ffff0f7224 */ /* 0x000fce00078e000b */
.L_x_74:
[----:B------:R-:W-:Y:S05]  /*2a20*/  BSYNC.RECONVERGENT B2 ;  /* 0x0000000000027941 */ /* 0x000fea0003800200 */
.L_x_73:
[----:B------:R-:W0:Y:S01]  /*2a30*/  LDC.64 R20, c[0x0][0x3b0] ;  /* 0x0000ec00ff147b82 */ /* 0x000e220000000a00 */
[----:B------:R-:W1:Y:S01]  /*2a40*/  MUFU.RCP64H R61, UR16 ;  /* 0x00000010003d7d08 */ /* 0x000e620008001800 */
[----:B------:R-:W-:Y:S01]  /*2a50*/  DADD R16, R50, R32 ;  /* 0x0000000032107229 */ /* 0x000fe20000000020 */
[----:B------:R-:W-:Y:S01]  /*2a60*/  MOV R60, 0x1 ;  /* 0x00000001003c7802 */ /* 0x000fe20000000f00 */
[----:B------:R-:W-:Y:S01]  /*2a70*/  DADD R50, R74, -R72 ;  /* 0x000000004a327229 */ /* 0x000fe20000000848 */
[----:B------:R-:W-:Y:S01]  /*2a80*/  UMOV UR18, 0x1c71c71c ;  /* 0x1c71c71c00127882 */ /* 0x000fe20000000000 */
[----:B------:R-:W-:Y:S01]  /*2a90*/  DADD R40, R42, R40 ;  /* 0x000000002a287229 */ /* 0x000fe20000000028 */
[----:B------:R-:W-:Y:S01]  /*2aa0*/  UMOV UR19, 0x3f9c71c7 ;  /* 0x3f9c71c700137882 */ /* 0x000fe20000000000 */
[----:B------:R-:W0:Y:S01]  /*2ab0*/  LDC.64 R54, c[0x0][0x3b8] ;  /* 0x0000ee00ff367b82 */ /* 0x000e220000000a00 */
[----:B------:R-:W-:Y:S01]  /*2ac0*/  UMOV UR20, 0x55555555 ;  /* 0x5555555500147882 */ /* 0x000fe20000000000 */
[----:B------:R-:W-:Y:S01]  /*2ad0*/  DADD R18, R62, R16 ;  /* 0x000000003e127229 */ /* 0x000fe20000000010 */
[----:B------:R-:W-:Y:S01]  /*2ae0*/  UMOV UR21, 0x3fd55555 ;  /* 0x3fd5555500157882 */ /* 0x000fe20000000000 */
[----:B------:R-:W-:Y:S01]  /*2af0*/  DMUL R50, R50, R50 ;  /* 0x0000003232327228 */ /* 0x000fe20000000000 */
[----:B------:R-:W-:Y:S01]  /*2b00*/  BSSY.RECONVERGENT B2, `(.L_x_75) ;  /* 0x0000026000027945 */ /* 0x000fe20003800200 */
[----:B------:R-:W-:-:S02]  /*2b10*/  DADD R40, -R62, R40 ;  /* 0x000000003e287229 */ /* 0x000fc40000000128 */
[----:B------:R-:W1:Y:S01]  /*2b20*/  LDC.64 R12, c[0x0][0x3a0] ;  /* 0x0000e800ff0c7b82 */ /* 0x000e620000000a00 */
[----:B------:R-:W-:Y:S02]  /*2b30*/  DADD R116, R116, -R14 ;  /* 0x0000000074747229 */ /* 0x000fe4000000080e */
[----:B------:R-:W-:-:S05]  /*2b40*/  DADD R18, R56, R18 ;  /* 0x0000000038127229 */ /* 0x000fca0000000012 */
[----:B------:R2:W-:Y:S01]  /*2b50*/  STG.E.64 desc[UR8][R128.64], R116 ;  /* 0x0000007480007986 */ /* 0x0005e2000c101b08 */
[----:B0-----:R-:W-:Y:S02]  /*2b60*/  DFMA R16, R46, R20, R54 ;  /* 0x000000142e10722b */ /* 0x001fe40000000036 */
[----:B------:R-:W-:Y:S02]  /*2b70*/  DFMA R54, R18, UR20, -R50 ;  /* 0x0000001412367c2b */ /* 0x000fe40008000832 */
[----:B-1----:R-:W-:-:S04]  /*2b80*/  DFMA R20, R60, -R12, 1 ;  /* 0x3ff000003c14742b */ /* 0x002fc8000000080c */
[----:B------:R-:W-:-:S04]  /*2b90*/  DADD R16, R66, R16 ;  /* 0x0000000042107229 */ /* 0x000fc80000000010 */
[----:B------:R-:W-:Y:S02]  /*2ba0*/  DFMA R118, R20, R20, R20 ;  /* 0x000000141476722b */ /* 0x000fe40000000014 */
[----:B------:R-:W-:Y:S01]  /*2bb0*/  DFMA R20, R58, -UR18, R110 ;  /* 0x800000123a147c2b */ /* 0x000fe2000800006e */
[----:B------:R-:W-:Y:S01]  /*2bc0*/  UMOV UR19, 0x3fcc71c7 ;  /* 0x3fcc71c700137882 */ /* 0x000fe20000000000 */
[----:B------:R-:W-:-:S04]  /*2bd0*/  DFMA R16, R64, UR10, R16 ;  /* 0x0000000a40107c2b */ /* 0x000fc80008000010 */
[----:B------:R-:W-:Y:S02]  /*2be0*/  DFMA R118, R60, R118, R60 ;  /* 0x000000763c76722b */ /* 0x000fe4000000003c */
[----:B------:R-:W-:Y:S02]  /*2bf0*/  DFMA R20, R120, R54, R20 ;  /* 0x000000367814722b */ /* 0x000fe40000000014 */
[----:B------:R-:W-:Y:S02]  /*2c00*/  DFMA R60, R18, UR20, R40 ;  /* 0x00000014123c7c2b */ /* 0x000fe40008000028 */
        /* <DEDUP_REMOVED lines=16> */
[----:B------:R-:W-:Y:S01]  /*2d10*/  MOV R12, 0x2d50 ;  /* 0x00002d50000c7802 */ /* 0x000fe20000000f00 */
[----:B0-----:R-:W-:Y:S02]  /*2d20*/  IMAD.U32 R18, RZ, RZ, UR18 ;  /* 0x00000012ff127e24 */ /* 0x001fe4000f8e00ff */
[----:B------:R-:W-:-:S07]  /*2d30*/  IMAD.U32 R19, RZ, RZ, UR19 ;  /* 0x00000013ff137e24 */ /* 0x000fce000f8e00ff */
[----:B------:R-:W-:Y:S05]  /*2d40*/  CALL.REL.NOINC `($__internal_1_$__cuda_sm20_div_rn_f64_full) ;  /* 0x0000001800c47944 */ /* 0x000fea0003c00000 */
[----:B------:R-:W-:-:S07]  /*2d50*/  MOV R15, R11 ;  /* 0x0000000b000f7202 */ /* 0x000fce0000000f00 */
.L_x_76:
[----:B------:R-:W-:Y:S05]  /*2d60*/  BSYNC.RECONVERGENT B2 ;  /* 0x0000000000027941 */ /* 0x000fea0003800200 */
.L_x_75:
[----:B------:R-:W0:Y:S01]  /*2d70*/  LDC.64 R18, c[0x0][0x3a0] ;  /* 0x0000e800ff127b82 */ /* 0x000e220000000a00 */
[----:B------:R-:W0:Y:S01]  /*2d80*/  MUFU.RCP64H R17, UR16 ;  /* 0x0000001000117d08 */ /* 0x000e220008001800 */
[----:B------:R-:W-:Y:S01]  /*2d90*/  DADD R38, R38, -R32 ;  /* 0x0000000026267229 */ /* 0x000fe20000000820 */
[----:B------:R-:W-:Y:S01]  /*2da0*/  IMAD.MOV.U32 R16, RZ, RZ, 0x1 ;  /* 0x00000001ff107424 */ /* 0x000fe200078e00ff */
[----:B------:R-:W-:Y:S01]  /*2db0*/  UMOV UR20, 0x1c71c71c ;  /* 0x1c71c71c00147882 */ /* 0x000fe20000000000 */
[----:B------:R-:W-:Y:S01]  /*2dc0*/  UMOV UR21, 0x3f9c71c7 ;  /* 0x3f9c71c700157882 */ /* 0x000fe20000000000 */
[----:B------:R-:W-:Y:S01]  /*2dd0*/  UMOV UR18, 0x55555555 ;  /* 0x5555555500127882 */ /* 0x000fe20000000000 */
[----:B------:R-:W-:Y:S01]  /*2de0*/  UMOV UR19, 0x3fd55555 ;  /* 0x3fd5555500137882 */ /* 0x000fe20000000000 */
[----:B------:R-:W-:Y:S01]  /*2df0*/  DADD R110, R110, -R14 ;  /* 0x000000006e6e7229 */ /* 0x000fe2000000080e */
[----:B------:R-:W-:Y:S01]  /*2e00*/  BSSY.RECONVERGENT B2, `(.L_x_77) ;  /* 0x0000022000027945 */ /* 0x000fe20003800200 */
[----:B------:R-:W-:-:S02]  /*2e10*/  DADD R62, R62, R38 ;  /* 0x000000003e3e7229 */ /* 0x000fc40000000026 */
[----:B------:R-:W-:-:S03]  /*2e20*/  DADD R38, R74, 1 ;  /* 0x3ff000004a267429 */ /* 0x000fc60000000000 */
[----:B------:R1:W-:Y:S03]  /*2e30*/  STG.E.64 desc[UR8][R108.64], R110 ;  /* 0x0000006e6c007986 */ /* 0x0003e6000c101b08 */
[----:B------:R-:W-:Y:S02]  /*2e40*/  DADD R62, R56, R62 ;  /* 0x00000000383e7229 */ /* 0x000fe4000000003e */
[----:B------:R-:W-:Y:S02]  /*2e50*/  DFMA R26, R38, UR12, R26 ;  /* 0x0000000c261a7c2b */ /* 0x000fe4000800001a */
[----:B0-----:R-:W-:-:S04]  /*2e60*/  DFMA R12, R16, -R18, 1 ;  /* 0x3ff00000100c742b */ /* 0x001fc80000000812 */
[----:B------:R-:W-:Y:S02]  /*2e70*/  DFMA R50, R62, UR18, -R50 ;  /* 0x000000123e327c2b */ /* 0x000fe40008000832 */
[----:B------:R-:W-:Y:S02]  /*2e80*/  DFMA R26, R64, UR10, R26 ;  /* 0x0000000a401a7c2b */ /* 0x000fe4000800001a */
[----:B------:R-:W-:Y:S02]  /*2e90*/  DFMA R40, R62, UR18, R40 ;  /* 0x000000123e287c2b */ /* 0x000fe40008000028 */
[----:B------:R-:W-:Y:S02]  /*2ea0*/  DFMA R20, R12, R12, R12 ;  /* 0x0000000c0c14722b */ /* 0x000fe4000000000c */
[----:B------:R-:W-:Y:S02]  /*2eb0*/  DFMA R12, R58, -UR20, R102 ;  /* 0x800000143a0c7c2b */ /* 0x000fe40008000066 */
[----:B------:R-:W-:-:S04]  /*2ec0*/  DFMA R54, R62, UR18, R54 ;  /* 0x000000123e367c2b */ /* 0x000fc80008000036 */
        /* <DEDUP_REMOVED lines=21> */
.L_x_78:
[----:B------:R-:W-:Y:S05]  /*3020*/  BSYNC.RECONVERGENT B2 ;  /* 0x0000000000027941 */ /* 0x000fea0003800200 */
.L_x_77:
        /* <DEDUP_REMOVED lines=48> */
.L_x_80:
[----:B------:R-:W-:Y:S05]  /*3330*/  BSYNC.RECONVERGENT B2 ;  /* 0x0000000000027941 */ /* 0x000fea0003800200 */
.L_x_79:
[----:B------:R-:W0:Y:S01]  /*3340*/  LDC.64 R44, c[0x0][0x3c0] ;  /* 0x0000f000ff2c7b82 */ /* 0x000e220000000a00 */
[----:B------:R-:W1:Y:S01]  /*3350*/  MUFU.RCP64H R51, UR16 ;  /* 0x0000001000337d08 */ /* 0x000e620008001800 */
[----:B------:R-:W-:Y:S01]  /*3360*/  MOV R50, 0x1 ;  /* 0x0000000100327802 */ /* 0x000fe20000000f00 */
        /* <DEDUP_REMOVED lines=8> */
[----:B------:R-:W-:-:S02]  /*33f0*/  DFMA R20, R16, UR20, -R26 ;  /* 0x0000001410147c2b */ /* 0x000fc4000800081a */
[----:B------:R-:W-:-:S03]  /*3400*/  DFMA R40, R16, UR20, R40 ;  /* 0x0000001410287c2b */ /* 0x000fc60008000028 */
        /* <DEDUP_REMOVED lines=15> */
[----:B------:R-:W-:-:S04]  /*3500*/  DMUL R12, R12, 0.125 ;  /* 0x3fc000000c0c7828 */ /* 0x000fc80000000000 */
        /* <DEDUP_REMOVED lines=16> */
.L_x_82:
[----:B------:R-:W-:Y:S05]  /*3610*/  BSYNC.RECONVERGENT B2 ;  /* 0x0000000000027941 */ /* 0x000fea0003800200 */
.L_x_81:
        /* <DEDUP_REMOVED lines=44> */
[----:B0-----:R-:W-:Y:S01]  /*38e0*/  IMAD.U32 R18, RZ, RZ, UR18 ;  /* 0x00000012ff127e24 */ /* 0x001fe2000f8e00ff */
[----:B------:R-:W-:-:S07]  /*38f0*/  MOV R19, UR19 ;  /* 0x0000001300137c02 */ /* 0x000fce0008000f00 */
[----:B------:R-:W-:Y:S05]  /*3900*/  CALL.REL.NOINC `($__internal_1_$__cuda_sm20_div_rn_f64_full) ;  /* 0x0000000c00d47944 */ /* 0x000fea0003c00000 */
[----:B------:R-:W-:-:S07]  /*3910*/  IMAD.MOV.U32 R15, RZ, RZ, R11 ;  /* 0x000000ffff0f7224 */ /* 0x000fce00078e000b */
.L_x_84:
[----:B------:R-:W-:Y:S05]  /*3920*/  BSYNC.RECONVERGENT B2 ;  /* 0x0000000000027941 */ /* 0x000fea0003800200 */
.L_x_83:
        /* <DEDUP_REMOVED lines=40> */
.L_x_86:
[----:B------:R-:W-:Y:S05]  /*3bb0*/  BSYNC.RECONVERGENT B2 ;  /* 0x0000000000027941 */ /* 0x000fea0003800200 */
.L_x_85:
[----:B------:R-:W0:Y:S01]  /*3bc0*/  LDC.64 R40, c[0x0][0x3a0] ;  /* 0x0000e800ff287b82 */ /* 0x000e220000000a00 */
[----:B------:R-:W0:Y:S01]  /*3bd0*/  MUFU.RCP64H R39, UR16 ;  /* 0x0000001000277d08 */ /* 0x000e220008001800 */
[----:B------:R-:W-:Y:S01]  /*3be0*/  MOV R38, 0x1 ;  /* 0x0000000100267802 */ /* 0x000fe20000000f00 */
[----:B------:R-:W-:Y:S01]  /*3bf0*/  DADD R26, R72, R64 ;  /* 0x00000000481a7229 */ /* 0x000fe20000000040 */
[----:B------:R-:W-:Y:S01]  /*3c00*/  UMOV UR18, 0x1c71c71c ;  /* 0x1c71c71c00127882 */ /* 0x000fe20000000000 */
[----:B------:R-:W-:Y:S01]  /*3c10*/  DMUL R32, R64, R32 ;  /* 0x0000002040207228 */ /* 0x000fe20000000000 */
[----:B------:R-:W-:Y:S01]  /*3c20*/  UMOV UR19, 0x3f9c71c7 ;  /* 0x3f9c71c700137882 */ /* 0x000fe20000000000 */
[----:B------:R-:W-:Y:S01]  /*3c30*/  DADD R18, R28, R132 ;  /* 0x000000001c127229 */ /* 0x000fe20000000084 */
[----:B------:R-:W-:Y:S01]  /*3c40*/  UMOV UR20, 0x55555555 ;  /* 0x5555555500147882 */ /* 0x000fe20000000000 */
[----:B------:R-:W-:Y:S01]  /*3c50*/  UMOV UR21, 0x3fd55555 ;  /* 0x3fd5555500157882 */ /* 0x000fe20000000000 */
[----:B------:R-:W-:Y:S01]  /*3c60*/  DFMA R16, R58, -UR18, R92 ;  /* 0x800000123a107c2b */ /* 0x000fe2000800005c */
[----:B------:R-:W-:Y:S01]  /*3c70*/  UMOV UR19, 0x3fcc71c7 ;  /* 0x3fcc71c700137882 */ /* 0x000fe20000000000 */
[----:B------:R-:W-:Y:S01]  /*3c80*/  DMUL R26, R26, R26 ;  /* 0x0000001a1a1a7228 */ /* 0x000fe20000000000 */
[----:B------:R-:W-:Y:S01]  /*3c90*/  BSSY.RECONVERGENT B2, `(.L_x_87) ;  /* 0x0000023000027945 */ /* 0x000fe20003800200 */
[----:B------:R-:W-:-:S02]  /*3ca0*/  DADD R36, R22, -R32 ;  /* 0x0000000016247229 */ /* 0x000fc40000000820 */
[----:B------:R-:W-:-:S04]  /*3cb0*/  DADD R86, R86, -R14 ;  /* 0x0000000056567229 */ /* 0x000fc8000000080e */
[----:B------:R-:W-:-:S03]  /*3cc0*/  DFMA R20, R18, UR20, -R26 ;  /* 0x0000001412147c2b */ /* 0x000fc6000800081a */
[----:B------:R1:W-:Y:S01]  /*3cd0*/  STG.E.64 desc[UR8][R98.64], R86 ;  /* 0x0000005662007986 */ /* 0x0003e2000c101b08 */
[----:B0-----:R-:W-:-:S04]  /*3ce0*/  DFMA R12, R38, -R40, 1 ;  /* 0x3ff00000260c742b */ /* 0x001fc80000000828 */
[----:B------:R-:W-:-:S04]  /*3cf0*/  DFMA R16, R120, R20, R16 ;  /* 0x000000147810722b */ /* 0x000fc80000000010 */
[----:B------:R-:W-:Y:S02]  /*3d00*/  DFMA R42, R12, R12, R12 ;  /* 0x0000000c0c2a722b */ /* 0x000fe4000000000c */
[----:B------:R-:W-:Y:S02]  /*3d10*/  DFMA R12, R70, UR10, R24 ;  /* 0x0000000a460c7c2b */ /* 0x000fe40008000018 */
[----:B------:R-:W-:-:S04]  /*3d20*/  DADD R24, -R56, R36 ;  /* 0x0000000038187229 */ /* 0x000fc80000000124 */
[----:B------:R-:W-:Y:S02]  /*3d30*/  DFMA R42, R38, R42, R38 ;  /* 0x0000002a262a722b */ /* 0x000fe40000000026 */
[----:B------:R-:W-:Y:S02]  /*3d40*/  DMUL R20, R12, 0.0625 ;  /* 0x3fb000000c147828 */ /* 0x000fe40000000000 */
[----:B------:R-:W-:Y:S02]  /*3d50*/  DFMA R36, R18, UR20, R24 ;  /* 0x0000001412247c2b */ /* 0x000fe40008000018 */
[----:B------:R-:W-:Y:S02]  /*3d60*/  DMUL R12, R12, 0.125 ;  /* 0x3fc000000c0c7828 */ /* 0x000fe40000000000 */
[----:B------:R-:W-:-:S04]  /*3d70*/  DFMA R38, R42, -R40, 1 ;  /* 0x3ff000002a26742b */ /* 0x000fc80000000828 */
[----:B------:R-:W-:Y:S02]  /*3d80*/  DFMA R142, R20, R36, R16 ;  /* 0x00000024148e722b */ /* 0x000fe40000000010 */
[----:B------:R-:W-:Y:S01]  /*3d90*/  DADD R16, R26, UR18 ;  /* 0x000000121a107e29 */ /* 0x000fe20008000000 */
[----:B------:R-:W-:Y:S01]  /*3da0*/  UMOV UR18, 0x55555555 ;  /* 0x5555555500127882 */ /* 0x000fe20000000000 */
[----:B------:R-:W-:Y:S01]  /*3db0*/  DFMA R38, R42, R38, R42 ;  /* 0x000000262a26722b */ /* 0x000fe2000000002a */
[----:B------:R-:W-:-:S05]  /*3dc0*/  UMOV UR19, 0x3fd55555 ;  /* 0x3fd5555500137882 */ /* 0x000fca0000000000 */
[----:B------:R-:W-:Y:S01]  /*3dd0*/  FSETP.GEU.AND P2, PT, |R143|, 6.5827683646048100446e-37, PT ;  /* 0x036000008f00780b */ /* 0x000fe20003f4e200 */
[----:B------:R-:W-:Y:S02]  /*3de0*/  DFMA R16, R18, -UR18, R16 ;  /* 0x8000001212107c2b */ /* 0x000fe40008000010 */
[----:B------:R-:W-:-:S06]  /*3df0*/  DMUL R20, R38, R142 ;  /* 0x0000008e26147228 */ /* 0x000fcc0000000000 */
[----:B------:R-:W-:Y:S02]  /*3e00*/  DFMA R92, -R12, R16, R92 ;  /* 0x000000100c5c722b */ /* 0x000fe4000000015c */
        /* <DEDUP_REMOVED lines=11> */
.L_x_88:
[----:B------:R-:W-:Y:S05]  /*3ec0*/  BSYNC.RECONVERGENT B2 ;  /* 0x0000000000027941 */ /* 0x000fea0003800200 */
.L_x_87:
        /* <DEDUP_REMOVED lines=45> */
.L_x_90:
[----:B------:R-:W-:Y:S05]  /*41a0*/  BSYNC.RECONVERGENT B2 ;  /* 0x0000000000027941 */ /* 0x000fea0003800200 */
.L_x_89:
        /* <DEDUP_REMOVED lines=13> */
[----:B------:R-:W-:Y:S01]  /*4280*/  DFMA R12, R58, -UR18, R80 ;  /* 0x800000123a0c7c2b */ /* 0x000fe20008000050 */
[----:B------:R-:W-:Y:S01]  /*4290*/  UMOV UR19, 0x3fcc71c7 ;  /* 0x3fcc71c700137882 */ /* 0x000fe20000000000 */
[----:B------:R-:W-:-:S02]  /*42a0*/  DADD R56, -R56, R32 ;  /* 0x0000000038387229 */ /* 0x000fc40000000120 */
[----:B------:R-:W-:Y:S02]  /*42b0*/  DFMA R30, R64, UR10, R30 ;  /* 0x0000000a401e7c2b */ /* 0x000fe4000800001e */
[----:B------:R-:W-:Y:S02]  /*42c0*/  DADD R84, R84, -R14 ;  /* 0x0000000054547229 */ /* 0x000fe4000000080e */
[----:B0-----:R-:W-:-:S05]  /*42d0*/  DFMA R16, R18, -R20, 1 ;  /* 0x3ff000001210742b */ /* 0x001fca0000000814 */
[----:B------:R0:W-:Y:S03]  /*42e0*/  STG.E.64 desc[UR8][R96.64], R84 ;  /* 0x0000005460007986 */ /* 0x0001e6000c101b08 */
[----:B------:R-:W-:Y:S02]  /*42f0*/  DFMA R24, R16, R16, R16 ;  /* 0x000000101018722b */ /* 0x000fe40000000010 */
[----:B------:R-:W-:-:S06]  /*4300*/  DFMA R16, R28, UR20, -R22 ;  /* 0x000000141c107c2b */ /* 0x000fcc0008000816 */
        /* <DEDUP_REMOVED lines=19> */
[----:B------:R-:W-:Y:S02]  /*4440*/  MOV R12, 0x4480 ;  /* 0x00004480000c7802 */ /* 0x000fe40000000f00 */
[----:B0-----:R-:W-:Y:S01]  /*4450*/  MOV R18, UR18 ;  /* 0x0000001200127c02 */ /* 0x001fe20008000f00 */
[----:B------:R-:W-:-:S07]  /*4460*/  IMAD.U32 R19, RZ, RZ, UR19 ;  /* 0x00000013ff137e24 */ /* 0x000fce000f8e00ff */
[----:B------:R-:W-:Y:S05]  /*4470*/  CALL.REL.NOINC `($__internal_1_$__cuda_sm20_div_rn_f64_full) ;  /* 0x0000000000f87944 */ /* 0x000fea0003c00000 */
[----:B------:R-:W-:-:S07]  /*4480*/  IMAD.MOV.U32 R15, RZ, RZ, R11 ;  /* 0x000000ffff0f7224 */ /* 0x000fce00078e000b */
.L_x_92:
[----:B------:R-:W-:Y:S05]  /*4490*/  BSYNC.RECONVERGENT B2 ;  /* 0x0000000000027941 */ /* 0x000fea0003800200 */
.L_x_91:
[----:B------:R-:W0:Y:S01]  /*44a0*/  LDC.64 R20, c[0x0][0x3a0] ;  /* 0x0000e800ff147b82 */ /* 0x000e220000000a00 */
[----:B------:R-:W0:Y:S01]  /*44b0*/  MUFU.RCP64H R19, UR16 ;  /* 0x0000001000137d08 */ /* 0x000e220008001800 */
[----:B------:R-:W-:Y:S01]  /*44c0*/  MOV R18, 0x1 ;  /* 0x0000000100127802 */ /* 0x000fe20000000f00 */
        /* <DEDUP_REMOVED lines=38> */
.L_x_94:
[----:B------:R-:W-:Y:S05]  /*4730*/  BSYNC.RECONVERGENT B2 ;  /* 0x0000000000027941 */ /* 0x000fea0003800200 */
.L_x_93:
        /* <DEDUP_REMOVED lines=13> */
.L_x_56:
[----:B--234-:R-:W-:Y:S05]  /*4810*/  BSYNC.RECONVERGENT B0 ;  /* 0x0000000000007941 */ /* 0x01cfea0003800200 */
.L_x_55:
[----:B------:R-:W0:Y:S02]  /*4820*/  LDCU UR18, c[0x0][0x360] ;  /* 0x00006c00ff1277ac */ /* 0x000e240008000800 */
[----:B0-----:R-:W-:Y:S01]  /*4830*/  VIADD R0, R0, UR18 ;  /* 0x0000001200007c36 */ /* 0x001fe20008000000 */
[----:B------:R-:W-:Y:S06]  /*4840*/  @P1 BRA `(.L_x_95) ;  /* 0xffffffbc00c41947 */ /* 0x000fec000383ffff */
[----:B------:R-:W-:Y:S05]  /*4850*/  EXIT ;  /* 0x000000000000794d */ /* 0x000fea0003800000 */
        .weak           $__internal_1_$__cuda_sm20_div_rn_f64_full
        .type           $__internal_1_$__cuda_sm20_div_rn_f64_full,@function
        .size           $__internal_1_$__cuda_sm20_div_rn_f64_full,(.L_x_713 - $__internal_1_$__cuda_sm20_div_rn_f64_full)
$__internal_1_$__cuda_sm20_div_rn_f64_full:
[C---:B------:R-:W-:Y:S01]  /*4860*/  FSETP.GEU.AND P0, PT, |R19|.reuse, 1.469367938527859385e-39, PT ;  /* 0x001000001300780b */ /* 0x040fe20003f0e200 */
[----:B------:R-:W-:Y:S01]  /*4870*/  IMAD.MOV.U32 R13, RZ, RZ, 0x1ca00000 ;  /* 0x1ca00000ff0d7424 */ /* 0x000fe200078e00ff */
[----:B------:R-:W-:Y:S01]  /*4880*/  LOP3.LUT R20, R19, 0x800fffff, RZ, 0xc0, !PT ;  /* 0x800fffff13147812 */ /* 0x000fe200078ec0ff */
[----:B------:R-:W-:Y:S01]  /*4890*/  IMAD.MOV.U32 R144, RZ, RZ, R142 ;  /* 0x000000ffff907224 */ /* 0x000fe200078e008e */
[C---:B------:R-:W-:Y:S01]  /*48a0*/  FSETP.GEU.AND P3, PT, |R143|.reuse, 1.469367938527859385e-39, PT ;  /* 0x001000008f00780b */ /* 0x040fe20003f6e200 */
[----:B------:R-:W-:Y:S01]  /*48b0*/  BSSY.RECONVERGENT B1, `(.L_x_96) ;  /* 0x0000057000017945 */ /* 0x000fe20003800200 */
[----:B------:R-:W-:Y:S01]  /*48c0*/  LOP3.LUT R21, R20, 0x3ff00000, RZ, 0xfc, !PT ;  /* 0x3ff0000014157812 */ /* 0x000fe200078efcff */
[----:B------:R-:W-:Y:S01]  /*48d0*/  IMAD.MOV.U32 R20, RZ, RZ, R18 ;  /* 0x000000ffff147224 */ /* 0x000fe200078e0012 */
[----:B------:R-:W-:Y:S02]  /*48e0*/  MOV R148, 0x1 ;  /* 0x0000000100947802 */ /* 0x000fe40000000f00 */
[----:B------:R-:W-:-:S02]  /*48f0*/  LOP3.LUT R11, R143, 0x7ff00000, RZ, 0xc0, !PT ;  /* 0x7ff000008f0b7812 */ /* 0x000fc400078ec0ff */
[----:B------:R-:W-:Y:S01]  /*4900*/  LOP3.LUT R15, R19, 0x7ff00000, RZ, 0xc0, !PT ;  /* 0x7ff00000130f7812 */ /* 0x000fe200078ec0ff */
[----:B------:R-:W-:-:S03]  /*4910*/  @!P0 DMUL R20, R18, 8.98846567431157953865e+307 ;  /* 0x7fe0000012148828 */ /* 0x000fc60000000000 */
[----:B------:R-:W-:Y:S02]  /*4920*/  ISETP.GE.U32.AND P2, PT, R11, R15, PT ;  /* 0x0000000f0b00720c */ /* 0x000fe40003f46070 */
[----:B------:R-:W-:Y:S01]  /*4930*/  @!P3 LOP3.LUT R14, R19, 0x7ff00000, RZ, 0xc0, !PT ;  /* 0x7ff00000130eb812 */ /* 0x000fe200078ec0ff */
[----:B------:R-:W0:Y:S01]  /*4940*/  MUFU.RCP64H R149, R21 ;  /* 0x0000001500957308 */ /* 0x000e220000001800 */
[----:B------:R-:W-:Y:S02]  /*4950*/  @!P3 MOV R146, RZ ;  /* 0x000000ff0092b202 */ /* 0x000fe40000000f00 */
[----:B------:R-:W-:Y:S02]  /*4960*/  @!P3 ISETP.GE.U32.AND P4, PT, R11, R14, PT ;  /* 0x0000000e0b00b20c */ /* 0x000fe40003f86070 */
[----:B------:R-:W-:Y:S02]  /*4970*/  @!P0 LOP3.LUT R15, R21, 0x7ff00000, RZ, 0xc0, !PT ;  /* 0x7ff00000150f8812 */ /* 0x000fe400078ec0ff */
[----:B------:R-:W-:-:S04]  /*4980*/  @!P3 SEL R14, R13, 0x63400000, !P4 ;  /* 0x634000000d0eb807 */ /* 0x000fc80006000000 */
[----:B------:R-:W-:-:S04]  /*4990*/  @!P3 LOP3.LUT R14, R14, 0x80000000, R143, 0xf8, !PT ;  /* 0x800000000e0eb812 */ /* 0x000fc800078ef88f */
[----:B------:R-:W-:Y:S01]  /*49a0*/  @!P3 LOP3.LUT R147, R14, 0x100000, RZ, 0xfc, !PT ;  /* 0x001000000e93b812 */ /* 0x000fe200078efcff */
[----:B------:R-:W-:Y:S01]  /*49b0*/  IMAD.MOV.U32 R14, RZ, RZ, R11 ;  /* 0x000000ffff0e7224 */ /* 0x000fe200078e000b */
[----:B0-----:R-:W-:-:S08]  /*49c0*/  DFMA R16, R148, -R20, 1 ;  /* 0x3ff000009410742b */ /* 0x001fd00000000814 */
[----:B------:R-:W-:-:S08]  /*49d0*/  DFMA R16, R16, R16, R16 ;  /* 0x000000101010722b */ /* 0x000fd00000000010 */
[----:B------:R-:W-:Y:S01]  /*49e0*/  DFMA R148, R148, R16, R148 ;  /* 0x000000109494722b */ /* 0x000fe20000000094 */
[----:B------:R-:W-:-:S04]  /*49f0*/  SEL R16, R13, 0x63400000, !P2 ;  /* 0x634000000d107807 */ /* 0x000fc80005000000 */
[----:B------:R-:W-:-:S03]  /*4a00*/  LOP3.LUT R145, R16, 0x800fffff, R143, 0xf8, !PT ;  /* 0x800fffff10917812 */ /* 0x000fc600078ef88f */
[----:B------:R-:W-:-:S03]  /*4a10*/  DFMA R16, R148, -R20, 1 ;  /* 0x3ff000009410742b */ /* 0x000fc60000000814 */
[----:B------:R-:W-:-:S05]  /*4a20*/  @!P3 DFMA R144, R144, 2, -R146 ;  /* 0x400000009090b82b */ /* 0x000fca0000000892 */
[----:B------:R-:W-:Y:S01]  /*4a30*/  DFMA R148, R148, R16, R148 ;  /* 0x000000109494722b */ /* 0x000fe20000000094 */
[----:B------:R-:W-:-:S04]  /*4a40*/  IADD3 R17, PT, PT, R15, -0x1, RZ ;  /* 0xffffffff0f117810 */ /* 0x000fc80007ffe0ff */
[----:B------:R-:W-:-:S03]  /*4a50*/  @!P3 LOP3.LUT R14, R145, 0x7ff00000, RZ, 0xc0, !PT ;  /* 0x7ff00000910eb812 */ /* 0x000fc600078ec0ff */
[----:B------:R-:W-:Y:S02]  /*4a60*/  DMUL R146, R148, R144 ;  /* 0x0000009094927228 */ /* 0x000fe40000000000 */
[----:B------:R-:W-:-:S05]  /*4a70*/  VIADD R16, R14, 0xffffffff ;  /* 0xffffffff0e107836 */ /* 0x000fca0000000000 */
[----:B------:R-:W-:Y:S01]  /*4a80*/  ISETP.GT.U32.AND P0, PT, R16, 0x7feffffe, PT ;  /* 0x7feffffe1000780c */ /* 0x000fe20003f04070 */
[----:B------:R-:W-:-:S03]  /*4a90*/  DFMA R150, R146, -R20, R144 ;  /* 0x800000149296722b */ /* 0x000fc60000000090 */
[----:B------:R-:W-:-:S05]  /*4aa0*/  ISETP.GT.U32.OR P0, PT, R17, 0x7feffffe, P0 ;  /* 0x7feffffe1100780c */ /* 0x000fca0000704470 */
[----:B------:R-:W-:-:S08]  /*4ab0*/  DFMA R16, R148, R150, R146 ;  /* 0x000000969410722b */ /* 0x000fd00000000092 */
[----:B------:R-:W-:Y:S05]  /*4ac0*/  @P0 BRA `(.L_x_97) ;  /* 0x0000000000740947 */ /* 0x000fea0003800000 */
[----:B------:R-:W-:Y:S02]  /*4ad0*/  LOP3.LUT R14, R19, 0x7ff00000, RZ, 0xc0, !PT ;  /* 0x7ff00000130e7812 */ /* 0x000fe400078ec0ff */
[----:B------:R-:W-:Y:S02]  /*4ae0*/  MOV R142, RZ ;  /* 0x000000ff008e7202 */ /* 0x000fe40000000f00 */
[CC--:B------:R-:W-:Y:S02]  /*4af0*/  VIADDMNMX R15, R11.reuse, -R14.reuse, 0xb9600000, !PT ;  /* 0xb96000000b0f7446 */ /* 0x0c0fe4000780090e */
[----:B------:R-:W-:Y:S02]  /*4b00*/  ISETP.GE.U32.AND P0, PT, R11, R14, PT ;  /* 0x0000000e0b00720c */ /* 0x000fe40003f06070 */
[----:B------:R-:W-:Y:S02]  /*4b10*/  VIMNMX R15, PT, PT, R15, 0x46a00000, PT ;  /* 0x46a000000f0f7848 */ /* 0x000fe40003fe0100 */
[----:B------:R-:W-:-:S05]  /*4b20*/  SEL R14, R13, 0x63400000, !P0 ;  /* 0x634000000d0e7807 */ /* 0x000fca0004000000 */
[----:B------:R-:W-:-:S04]  /*4b30*/  IMAD.IADD R14, R15, 0x1, -R14 ;  /* 0x000000010f0e7824 */ /* 0x000fc800078e0a0e */
        /* <DEDUP_REMOVED lines=10> */
[----:B------:R-:W-:Y:S01]  /*4be0*/  IMAD.MOV R21, RZ, RZ, -R14 ;  /* 0x000000ffff157224 */ /* 0x000fe200078e0a0e */
[----:B------:R-:W-:Y:S02]  /*4bf0*/  MOV R20, RZ ;  /* 0x000000ff00147202 */ /* 0x000fe40000000f00 */
[----:B------:R-:W-:-:S04]  /*4c00*/  IADD3 R14, PT, PT, -R14, -0x43300000, RZ ;  /* 0xbcd000000e0e7810 */ /* 0x000fc80007ffe1ff */
[----:B------:R-:W-:Y:S02]  /*4c10*/  DFMA R20, R146, -R20, R16 ;  /* 0x800000149214722b */ /* 0x000fe40000000010 */
[----:B------:R-:W-:-:S08]  /*4c20*/  DMUL.RP R16, R16, R142 ;  /* 0x0000008e10107228 */ /* 0x000fd00000008000 */
[----:B------:R-:W-:Y:S02]  /*4c30*/  FSETP.NEU.AND P0, PT, |R21|, R14, PT ;  /* 0x0000000e1500720b */ /* 0x000fe40003f0d200 */
[----:B------:R-:W-:Y:S02]  /*4c40*/  LOP3.LUT R18, R17, R18, RZ, 0x3c, !PT ;  /* 0x0000001211127212 */ /* 0x000fe400078e3cff */
[----:B------:R-:W-:Y:S02]  /*4c50*/  FSEL R14, R16, R146, !P0 ;  /* 0x00000092100e7208 */ /* 0x000fe40004000000 */
[----:B------:R-:W-:-:S03]  /*4c60*/  FSEL R15, R18, R147, !P0 ;  /* 0x00000093120f7208 */ /* 0x000fc60004000000 */
[----:B------:R-:W-:Y:S02]  /*4c70*/  IMAD.MOV.U32 R146, RZ, RZ, R14 ;  /* 0x000000ffff927224 */ /* 0x000fe400078e000e */
[----:B------:R-:W-:Y:S01]  /*4c80*/  IMAD.MOV.U32 R147, RZ, RZ, R15 ;  /* 0x000000ffff937224 */ /* 0x000fe200078e000f */
[----:B------:R-:W-:Y:S06]  /*4c90*/  BRA `(.L_x_98) ;  /* 0x0000000000607947 */ /* 0x000fec0003800000 */
.L_x_97:
        /* <DEDUP_REMOVED lines=12> */
[----:B------:R-:W-:Y:S01]  /*4d60*/  @!P0 IMAD.MOV.U32 R146, RZ, RZ, RZ ;  /* 0x000000ffff928224 */ /* 0x000fe200078e00ff */
[----:B------:R-:W-:Y:S01]  /*4d70*/  @!P0 MOV R147, R19 ;  /* 0x0000001300938202 */ /* 0x000fe20000000f00 */
[----:B------:R-:W-:Y:S02]  /*4d80*/  @P0 IMAD.MOV.U32 R146, RZ, RZ, RZ ;  /* 0x000000ffff920224 */ /* 0x000fe400078e00ff */
[----:B------:R-:W-:Y:S01]  /*4d90*/  @P0 IMAD.MOV.U32 R147, RZ, RZ, R11 ;  /* 0x000000ffff930224 */ /* 0x000fe200078e000b */
[----:B------:R-:W-:Y:S06]  /*4da0*/  BRA `(.L_x_98) ;  /* 0x00000000001c7947 */ /* 0x000fec0003800000 */
.L_x_100:
[----:B------:R-:W-:Y:S02]  /*4db0*/  LOP3.LUT R11, R19, 0x80000, RZ, 0xfc, !PT ;  /* 0x00080000130b7812 */ /* 0x000fe400078efcff */
[----:B------:R-:W-:-:S03]  /*4dc0*/  MOV R146, R18 ;  /* 0x0000001200927202 */ /* 0x000fc60000000f00 */
[----:B------:R-:W-:Y:S01]  /*4dd0*/  IMAD.MOV.U32 R147, RZ, RZ, R11 ;  /* 0x000000ffff937224 */ /* 0x000fe200078e000b */
[----:B------:R-:W-:Y:S06]  /*4de0*/  BRA `(.L_x_98) ;  /* 0x00000000000c7947 */ /* 0x000fec0003800000 */
.L_x_99:
[----:B------:R-:W-:Y:S01]  /*4df0*/  LOP3.LUT R11, R143, 0x80000, RZ, 0xfc, !PT ;  /* 0x000800008f0b7812 */ /* 0x000fe200078efcff */
[----:B------:R-:W-:-:S03]  /*4e00*/  IMAD.MOV.U32 R146, RZ, RZ, R142 ;  /* 0x000000ffff927224 */ /* 0x000fc600078e008e */
[----:B------:R-:W-:-:S07]  /*4e10*/  MOV R147, R11 ;  /* 0x0000000b00937202 */ /* 0x000fce0000000f00 */
.L_x_98:
[----:B------:R-:W-:Y:S05]  /*4e20*/  BSYNC.RECONVERGENT B1 ;  /* 0x0000000000017941 */ /* 0x000fea0003800200 */
.L_x_96:
[----:B------:R-:W-:Y:S02]  /*4e30*/  HFMA2 R13, -RZ, RZ, 0, 0 ;  /* 0x00000000ff0d7431 */ /* 0x000fe400000001ff */
[----:B------:R-:W-:Y:S02]  /*4e40*/  IMAD.MOV.U32 R14, RZ, RZ, R146 ;  /* 0x000000ffff0e7224 */ /* 0x000fe400078e0092 */
[----:B------:R-:W-:Y:S01]  /*4e50*/  IMAD.MOV.U32 R11, RZ, RZ, R147 ;  /* 0x000000ffff0b7224 */ /* 0x000fe200078e0093 */
[----:B------:R-:W-:Y:S06]  /*4e60*/  RET.REL.NODEC R12 `(_Z51dvc_ScaLBL_D3Q19_AAodd_FreeLeeModel_SingleFluid_BGKPiPdS0_S0_dddddiii) ;  /* 0xffffffb00c647950 */ /* 0x000fec0003c3ffff */
.L_x_101:
        /* <DEDUP_REMOVED lines=9> */
.L_x_713:


//--------------------- .text._Z57dvc_ScaLBL_D3Q19_AAeven_FreeLeeModel_Combined_HigherOrderPiPdS0_S0_S0_S0_S0_S0_S0_dddddddddddiiiii --------------------------
	.section	.text._Z57dvc_ScaLBL_D3Q19_AAeven_FreeLeeModel_Combined_HigherOrderPiPdS0_S0_S0_S0_S0_S0_S0_dddddddddddiiiii,"ax",@progbits
	.align	128
        .global         _Z57dvc_ScaLBL_D3Q19_AAeven_FreeLeeModel_Combined_HigherOrderPiPdS0_S0_S0_S0_S0_S0_S0_dddddddddddiiiii
        .type           _Z57dvc_ScaLBL_D3Q19_AAeven_FreeLeeModel_Combined_HigherOrderPiPdS0_S0_S0_S0_S0_S0_S0_dddddddddddiiiii,@function
        .size           _Z57dvc_ScaLBL_D3Q19_AAeven_FreeLeeModel_Combined_HigherOrderPiPdS0_S0_S0_S0_S0_S0_S0_dddddddddddiiiii,(.L_x_715 - _Z57dvc_ScaLBL_D3Q19_AAeven_FreeLeeModel_Combined_HigherOrderPiPdS0_S0_S0_S0_S0_S0_S0_dddddddddddiiiii)
        .other          _Z57dvc_ScaLBL_D3Q19_AAeven_FreeLeeModel_Combined_HigherOrderPiPdS0_S0_S0_S0_S0_S0_S0_dddddddddddiiiii,@"STO_CUDA_ENTRY STV_DEFAULT"
_Z57dvc_ScaLBL_D3Q19_AAeven_FreeLeeModel_Combined_HigherOrderPiPdS0_S0_S0_S0_S0_S0_S0_dddddddddddiiiii:
.text._Z57dvc_ScaLBL_D3Q19_AAeven_FreeLeeModel_Combined_HigherOrderPiPdS0_S0_S0_S0_S0_S0_S0_dddddddddddiiiii:
[----:B------:R-:W0:Y:S08]  /*0000*/  LDC R1, c[0x0][0x37c] ;  /* 0x0000df00ff017b82 */ /* 0x000e300000000800 */
[----:B------:R-:W1:Y:S01]  /*0010*/  LDC R15, c[0x0][0x430] ;  /* 0x00010c00ff0f7b82 */ /* 0x000e620000000800 */
[----:B0-----:R-:W-:Y:S01]  /*0020*/  VIADD R1, R1, 0xfffffdb0 ;  /* 0xfffffdb001017836 */ /* 0x001fe20000000000 */
[----:B-1----:R-:W-:-:S13]  /*0030*/  ISETP.GE.AND P0, PT, R15, -0x3ffff, PT ;  /* 0xfffc00010f00780c */ /* 0x002fda0003f06270 */
[----:B------:R-:W-:Y:S05]  /*0040*/  @!P0 EXIT ;  /* 0x000000000000894d */ /* 0x000fea0003800000 */
[----:B------:R-:W0:Y:S01]  /*0050*/  MUFU.RCP64H R5, 3 ;  /* 0x4008000000057908 */ /* 0x000e220000001800 */
[----:B------:R-:W1:Y:S01]  /*0060*/  LDC.64 R8, c[0x0][0x3d0] ;  /* 0x0000f400ff087b82 */ /* 0x000e620000000a00 */
[----:B------:R-:W-:Y:S02]  /*0070*/  HFMA2 R11, -RZ, RZ, 2.015625, 0 ;  /* 0x40080000ff0b7431 */ /* 0x000fe400000001ff */
[----:B------:R-:W-:Y:S01]  /*0080*/  IMAD.MOV.U32 R10, RZ, RZ, 0x0 ;  /* 0x00000000ff0a7424 */ /* 0x000fe200078e00ff */
[----:B------:R-:W1:Y:S01]  /*0090*/  LDCU.64 UR4, c[0x0][0x3c8] ;  /* 0x00007900ff0477ac */ /* 0x000e620008000a00 */
[----:B------:R-:W-:Y:S01]  /*00a0*/  IMAD.MOV.U32 R4, RZ, RZ, 0x1 ;  /* 0x00000001ff047424 */ /* 0x000fe200078e00ff */
[----:B------:R-:W-:Y:S01]  /*00b0*/  SHF.R.S32.HI R0, RZ, 0x1f, R15 ;  /* 0x0000001fff007819 */ /* 0x000fe2000001140f */
[----:B------:R-:W2:Y:S01]  /*00c0*/  S2R R13, SR_TID.X ;  /* 0x00000000000d7919 */ /* 0x000ea20000002100 */
[----:B------:R-:W3:Y:S02]  /*00d0*/  LDC R12, c[0x0][0x360] ;  /* 0x0000d800ff0c7b82 */ /* 0x000ee40000000800 */
[----:B------:R-:W-:Y:S01]  /*00e0*/  LEA.HI R0, R0, R15, RZ, 0x12 ;  /* 0x0000000f00007211 */ /* 0x000fe200078f90ff */
[----:B0-----:R-:W-:-:S05]  /*00f0*/  DFMA R2, R4, -R10, 1 ;  /* 0x3ff000000402742b */ /* 0x001fca000000080a */
[----:B------:R-:W0:Y:S03]  /*0100*/  S2UR UR12, SR_CTAID.X ;  /* 0x00000000000c79c3 */ /* 0x000e260000002500 */
[----:B------:R-:W-:Y:S02]  /*0110*/  DFMA R6, R2, R2, R2 ;  /* 0x000000020206722b */ /* 0x000fe40000000002 */
[----:B-1----:R-:W-:-:S06]  /*0120*/  DADD R2, -R8, UR4 ;  /* 0x0000000408027e29 */ /* 0x002fcc0008000100 */
[----:B------:R-:W-:Y:S02]  /*0130*/  DFMA R6, R4, R6, R4 ;  /* 0x000000060406722b */ /* 0x000fe40000000004 */
[----:B------:R-:W-:-:S06]  /*0140*/  DMUL R2, R2, 0.5 ;  /* 0x3fe0000002027828 */ /* 0x000fcc0000000000 */
[----:B------:R-:W-:Y:S02]  /*0150*/  DFMA R4, R6, -R10, 1 ;  /* 0x3ff000000604742b */ /* 0x000fe4000000080a */
[----:B------:R-:W-:-:S06]  /*0160*/  DMUL R248, R2, 0.5 ;  /* 0x3fe0000002f87828 */ /* 0x000fcc0000000000 */
[----:B------:R-:W-:-:S04]  /*0170*/  DFMA R4, R6, R4, R6 ;  /* 0x000000040604722b */ /* 0x000fc80000000006 */
[----:B------:R-:W-:-:S04]  /*0180*/  FSETP.GEU.AND P1, PT, |R249|, 6.5827683646048100446e-37, PT ;  /* 0x03600000f900780b */ /* 0x000fc80003f2e200 */
[----:B------:R-:W-:-:S08]  /*0190*/  DMUL R2, R248, R4 ;  /* 0x00000004f8027228 */ /* 0x000fd00000000000 */
[----:B------:R-:W-:-:S08]  /*01a0*/  DFMA R6, R2, -3, R248 ;  /* 0xc00800000206782b */ /* 0x000fd000000000f8 */
[----:B------:R-:W-:-:S07]  /*01b0*/  DFMA R16, R4, R6, R2 ;  /* 0x000000060410722b */ /* 0x000fce0000000002 */
[----:B------:R1:W-:Y:S03]  /*01c0*/  STL.64 [R1+0x1f0], R16 ;  /* 0x0001f01001007387 */ /* 0x0003e60000100a00 */
[----:B------:R-:W-:-:S05]  /*01d0*/  FFMA R2, RZ, 2.125, R17 ;  /* 0x40080000ff027823 */ /* 0x000fca0000000011 */
[----:B------:R-:W-:Y:S02]  /*01e0*/  FSETP.GT.AND P0, PT, |R2|, 1.469367938527859385e-39, PT ;  /* 0x001000000200780b */ /* 0x000fe40003f04200 */
[----:B------:R-:W-:-:S05]  /*01f0*/  SHF.R.S32.HI R2, RZ, 0x12, R0 ;  /* 0x00000012ff027819 */ /* 0x000fca0000011400 */
[----:B------:R-:W-:-:S05]  /*0200*/  IMAD.MOV R0, RZ, RZ, -R2 ;  /* 0x000000ffff007224 */ /* 0x000fca00078e0a02 */
[----:B------:R1:W-:Y:S01]  /*0210*/  STL [R1+0x1d0], R0 ;  /* 0x0001d00001007387 */ /* 0x0003e20000100800 */
[----:B0-23--:R-:W-:Y:S05]  /*0220*/  @P0 BRA P1, `(.L_x_102) ;  /* 0x00000000001c0947 */ /* 0x00dfea0000800000 */
[----:B------:R-:W-:Y:S01]  /*0230*/  MOV R10, RZ ;  /* 0x000000ff000a7202 */ /* 0x000fe20000000f00 */
[----:B------:R-:W-:Y:S01]  /*0240*/  IMAD.MOV.U32 R9, RZ, RZ, 0x40080000 ;  /* 0x40080000ff097424 */ /* 0x000fe200078e00ff */
[----:B-1----:R-:W-:-:S07]  /*0250*/  MOV R0, 0x270 ;  /* 0x0000027000007802 */ /* 0x002fce0000000f00 */
[----:B------:R-:W-:Y:S05]  /*0260*/  CALL.REL.NOINC `($__internal_2_$__cuda_sm20_div_rn_f64_full) ;  /* 0x000000a400607944 */ /* 0x000fea0003c00000 */
[----:B------:R-:W-:Y:S01]  /*0270*/  IMAD.MOV.U32 R4, RZ, RZ, R3 ;  /* 0x000000ffff047224 */ /* 0x000fe200078e0003 */
[----:B------:R-:W-:-:S05]  /*0280*/  MOV R5, R6 ;  /* 0x0000000600057202 */ /* 0x000fca0000000f00 */
[----:B------:R0:W-:Y:S02]  /*0290*/  STL.64 [R1+0x1f0], R4 ;  /* 0x0001f00401007387 */ /* 0x0001e40000100a00 */
.L_x_102:
[----:B0-----:R-:W0:Y:S01]  /*02a0*/  LDC R5, c[0x0][0x430] ;  /* 0x00010c00ff057b82 */ /* 0x001e220000000800 */
[----:B------:R-:W2:Y:S01]  /*02b0*/  LDCU UR16, c[0x0][0x428] ;  /* 0x00008500ff1077ac */ /* 0x000ea20008000800 */
[----:B------:R-:W-:Y:S01]  /*02c0*/  IMAD R3, R12, UR12, RZ ;  /* 0x0000000c0c037c24 */ /* 0x000fe2000f8e02ff */
[----:B------:R-:W3:Y:S03]  /*02d0*/  LDCU.64 UR4, c[0x0][0x358] ;  /* 0x00006b00ff0477ac */ /* 0x000ee60008000a00 */
[----:B------:R-:W-:Y:S01]  /*02e0*/  IMAD R2, R2, R3, R3 ;  /* 0x0000000302027224 */ /* 0x000fe200078e0203 */
[----:B------:R-:W4:Y:S01]  /*02f0*/  LDCU UR18, c[0x0][0x3ec] ;  /* 0x00007d80ff1277ac */ /* 0x000f220008000800 */
[----:B------:R-:W0:Y:S01]  /*0300*/  LDCU.64 UR6, c[0x0][0x408] ;  /* 0x00008100ff0677ac */ /* 0x000e220008000a00 */
[----:B------:R-:W0:Y:S02]  /*0310*/  LDCU.64 UR8, c[0x0][0x3c8] ;  /* 0x00007900ff0877ac */ /* 0x000e240008000a00 */
[----:B--2---:R-:W-:Y:S01]  /*0320*/  IADD3 R2, PT, PT, R2, UR16, R13 ;  /* 0x0000001002027c10 */ /* 0x004fe2000fffe00d */
[----:B------:R-:W2:Y:S04]  /*0330*/  LDCU UR19, c[0x0][0x42c] ;  /* 0x00008580ff1377ac */ /* 0x000ea80008000800 */
[C-C-:B0-----:R-:W-:Y:S01]  /*0340*/  IMAD R3, R5.reuse, 0x8, R2.reuse ;  /* 0x0000000805037824 */ /* 0x141fe200078e0202 */
[----:B------:R-:W0:Y:S01]  /*0350*/  LDCU.64 UR10, c[0x0][0x3e0] ;  /* 0x00007c00ff0a77ac */ /* 0x000e220008000a00 */
[----:B-1----:R-:W-:-:S02]  /*0360*/  IMAD R0, R5, 0xc, R2 ;  /* 0x0000000c05007824 */ /* 0x002fc400078e0202 */
[C-C-:B------:R-:W-:Y:S01]  /*0370*/  IMAD R4, R5.reuse, 0x10, R2.reuse ;  /* 0x0000001005047824 */ /* 0x140fe200078e0202 */
[----:B------:R1:W-:Y:S01]  /*0380*/  STL [R1+0x1e8], R3 ;  /* 0x0001e80301007387 */ /* 0x0003e20000100800 */
[----:B------:R-:W0:Y:S03]  /*0390*/  LDCU.64 UR12, c[0x0][0x410] ;  /* 0x00008200ff0c77ac */ /* 0x000e260008000a00 */
[----:B------:R5:W-:Y:S01]  /*03a0*/  STL [R1+0x1e4], R0 ;  /* 0x0001e40001007387 */ /* 0x000be20000100800 */
[----:B------:R-:W0:Y:S03]  /*03b0*/  LDCU.64 UR14, c[0x0][0x418] ;  /* 0x00008300ff0e77ac */ /* 0x000e260008000a00 */
[----:B------:R3:W-:Y:S01]  /*03c0*/  STL [R1+0x1e0], R4 ;  /* 0x0001e00401007387 */ /* 0x0007e20000100800 */
[----:B------:R-:W0:Y:S01]  /*03d0*/  LDCU UR20, c[0x0][0x404] ;  /* 0x00008080ff1477ac */ /* 0x000e220008000800 */
[C---:B-1----:R-:W-:Y:S01]  /*03e0*/  LEA R3, R5.reuse, R2, 0x2 ;  /* 0x0000000205037211 */ /* 0x042fe200078e10ff */
[----:B------:R-:W1:Y:S01]  /*03f0*/  LDCU.64 UR16, c[0x0][0x3a0] ;  /* 0x00007400ff1077ac */ /* 0x000e620008000a00 */
[----:B-----5:R-:W-:-:S03]  /*0400*/  IMAD R0, R5, 0x6, R2 ;  /* 0x0000000605007824 */ /* 0x020fc600078e0202 */
[----:B------:R5:W-:Y:S01]  /*0410*/  STL [R1+0x1cc], R3 ;  /* 0x0001cc0301007387 */ /* 0x000be20000100800 */
[----:B---3--:R-:W-:-:S03]  /*0420*/  IMAD R4, R5, 0xa, R2 ;  /* 0x0000000a05047824 */ /* 0x008fc600078e0202 */
[----:B------:R3:W-:Y:S04]  /*0430*/  STL [R1+0x1c8], R0 ;  /* 0x0001c80001007387 */ /* 0x0007e80000100800 */
[----:B------:R0:W-:Y:S01]  /*0440*/  STL [R1+0x1dc], R4 ;  /* 0x0001dc0401007387 */ /* 0x0001e20000100800 */
[C-C-:B-----5:R-:W-:Y:S02]  /*0450*/  IMAD R3, R5.reuse, 0xe, R2.reuse ;  /* 0x0000000e05037824 */ /* 0x160fe400078e0202 */
[----:B---3--:R-:W-:-:S05]  /*0460*/  IMAD R0, R5, 0x12, R2 ;  /* 0x0000001205007824 */ /* 0x008fca00078e0202 */
[----:B------:R3:W-:Y:S04]  /*0470*/  STL [R1+0x1d4], R0 ;  /* 0x0001d40001007387 */ /* 0x0007e80000100800 */
[----:B012-4-:R3:W-:Y:S02]  /*0480*/  STL [R1+0x1d8], R3 ;  /* 0x0001d80301007387 */ /* 0x0177e40000100800 */
.L_x_177:
[----:B------:R-:W-:Y:S01]  /*0490*/  ISETP.GE.AND P0, PT, R2, UR19, PT ;  /* 0x0000001302007c0c */ /* 0x000fe2000bf06270 */
[----:B------:R-:W-:-:S12]  /*04a0*/  BSSY.RECONVERGENT B0, `(.L_x_103) ;  /* 0x0000a14000007945 */ /* 0x000fd80003800200 */
[----:B0-----:R-:W-:Y:S05]  /*04b0*/  @P0 BRA `(.L_x_104) ;  /* 0x000000a000480947 */ /* 0x001fea0003800000 */
[----:B------:R-:W0:Y:S08]  /*04c0*/  LDC.64 R4, c[0x0][0x380] ;  /* 0x0000e000ff047b82 */ /* 0x000e300000000a00 */
[----:B------:R-:W1:Y:S08]  /*04d0*/  LDC.64 R34, c[0x0][0x420] ;  /* 0x00010800ff227b82 */ /* 0x000e700000000a00 */
[----:B------:R-:W2:Y:S01]  /*04e0*/  LDC.64 R190, c[0x0][0x3a0] ;  /* 0x0000e800ffbe7b82 */ /* 0x000ea20000000a00 */
[----:B0-----:R-:W-:-:S05]  /*04f0*/  IMAD.WIDE R4, R2, 0x4, R4 ;  /* 0x0000000402047825 */ /* 0x001fca00078e0204 */
[----:B---3--:R-:W2:Y:S01]  /*0500*/  LDG.E R3, desc[UR4][R4.64] ;  /* 0x0000000404037981 */ /* 0x008ea2000c1e1900 */
[----:B-1----:R-:W-:Y:S01]  /*0510*/  IMAD.WIDE R162, R34, 0x8, RZ ;  /* 0x0000000822a27825 */ /* 0x002fe200078e02ff */
[----:B------:R-:W-:-:S03]  /*0520*/  SHF.L.U32 R9, R35, 0x1, RZ ;  /* 0x0000000123097819 */ /* 0x000fc600000006ff */
[----:B------:R-:W-:-:S04]  /*0530*/  IMAD.WIDE R164, R35, 0x8, RZ ;  /* 0x0000000823a47825 */ /* 0x000fc800078e02ff */
[----:B------:R-:W-:Y:S02]  /*0540*/  IMAD.IADD R0, R34, 0x1, R35 ;  /* 0x0000000122007824 */ /* 0x000fe400078e0223 */
[----:B------:R-:W-:Y:S01]  /*0550*/  IMAD.MOV R6, RZ, RZ, -R34 ;  /* 0x000000ffff067224 */ /* 0x000fe200078e0a22 */
[----:B------:R-:W-:Y:S02]  /*0560*/  LOP3.LUT R195, R164, 0xfffffff8, RZ, 0x3c, !PT ;  /* 0xfffffff8a4c37812 */ /* 0x000fe400078e3cff */
[----:B------:R-:W-:Y:S01]  /*0570*/  LOP3.LUT R197, RZ, R163, RZ, 0x33, !PT ;  /* 0x000000a3ffc57212 */ /* 0x000fe200078e33ff */
[C---:B--2---:R-:W-:Y:S01]  /*0580*/  IMAD.WIDE R244, R3.reuse, 0x8, R190 ;  /* 0x0000000803f47825 */ /* 0x044fe200078e02be */
[CC--:B------:R-:W-:Y:S02]  /*0590*/  IADD3 R37, PT, PT, R3.reuse, -R35.reuse, -R0 ;  /* 0x8000002303257210 */ /* 0x0c0fe40007ffe800 */
[C---:B------:R-:W-:Y:S01]  /*05a0*/  IADD3 R17, PT, PT, R3.reuse, -R35, RZ ;  /* 0x8000002303117210 */ /* 0x040fe20007ffe0ff */
[----:B------:R-:W-:Y:S01]  /*05b0*/  IMAD.IADD R13, R3, 0x1, -R34 ;  /* 0x00000001030d7824 */ /* 0x000fe200078e0a22 */
[C---:B------:R-:W-:Y:S01]  /*05c0*/  IADD3 R20, P0, PT, R244.reuse, R162, RZ ;  /* 0x000000a2f4147210 */ /* 0x040fe20007f1e0ff */
[--C-:B------:R-:W-:Y:S01]  /*05d0*/  IMAD.WIDE R36, R37, 0x8, R190.reuse ;  /* 0x0000000825247825 */ /* 0x100fe200078e02be */
[----:B------:R-:W-:Y:S01]  /*05e0*/  IADD3 R18, P1, PT, R244, R164, RZ ;  /* 0x000000a4f4127210 */ /* 0x000fe20007f3e0ff */
[----:B------:R-:W2:Y:S01]  /*05f0*/  LDG.E.64 R108, desc[UR4][R244.64+0x10] ;  /* 0x00001004f46c7981 */ /* 0x000ea2000c1e1b00 */
[C---:B------:R-:W-:Y:S01]  /*0600*/  IADD3 R186, P2, PT, R162.reuse, R20, RZ ;  /* 0x00000014a2ba7210 */ /* 0x040fe20007f5e0ff */
[----:B------:R-:W-:Y:S01]  /*0610*/  IMAD.WIDE R12, R13, 0x8, R190 ;  /* 0x000000080d0c7825 */ /* 0x000fe200078e02be */
[C---:B------:R-:W-:Y:S01]  /*0620*/  IADD3.X R19, PT, PT, R245.reuse, R165, RZ, P1, !PT ;  /* 0x000000a5f5137210 */ /* 0x040fe20000ffe4ff */
[----:B------:R-:W3:Y:S01]  /*0630*/  LDG.E.64 R146, desc[UR4][R36.64+-0x8] ;  /* 0xfffff80424927981 */ /* 0x000ee2000c1e1b00 */
[----:B------:R-:W-:Y:S01]  /*0640*/  IADD3 R4, P1, PT, R162, R18, RZ ;  /* 0x00000012a2047210 */ /* 0x000fe20007f3e0ff */
[----:B------:R-:W-:Y:S01]  /*0650*/  IMAD.X R21, R245, 0x1, R163, P0 ;  /* 0x00000001f5157824 */ /* 0x000fe200000e06a3 */
[----:B------:R-:W-:Y:S01]  /*0660*/  IADD3 R62, P0, PT, R12, R164, RZ ;  /* 0x000000a40c3e7210 */ /* 0x000fe20007f1e0ff */
[----:B------:R-:W4:Y:S01]  /*0670*/  LDG.E.64 R140, desc[UR4][R12.64+-0x8] ;  /* 0xfffff8040c8c7981 */ /* 0x000f22000c1e1b00 */
[C-C-:B------:R-:W-:Y:S01]  /*0680*/  IMAD.IADD R41, R3.reuse, 0x1, -R0.reuse ;  /* 0x0000000103297824 */ /* 0x140fe200078e0a00 */
[----:B------:R-:W-:Y:S01]  /*0690*/  IADD3 R179, PT, PT, R3, -R34, -R0 ;  /* 0x8000002203b37210 */ /* 0x000fe20007ffe800 */
[----:B------:R-:W-:Y:S01]  /*06a0*/  IMAD.WIDE R14, R9, 0x8, R20 ;  /* 0x00000008090e7825 */ /* 0x000fe200078e0214 */
[----:B------:R-:W4:Y:S03]  /*06b0*/  LDG.E.64 R144, desc[UR4][R20.64+0x8] ;  /* 0x0000080414907981 */ /* 0x000f26000c1e1b00 */
[C---:B------:R-:W-:Y:S01]  /*06c0*/  IMAD.X R5, R163.reuse, 0x1, R19, P1 ;  /* 0x00000001a3057824 */ /* 0x040fe200008e0613 */
[----:B------:R-:W-:Y:S01]  /*06d0*/  IADD3 R168, P1, PT, R164, R186, RZ ;  /* 0x000000baa4a87210 */ /* 0x000fe20007f3e0ff */
[----:B------:R-:W-:Y:S01]  /*06e0*/  IMAD.X R187, R163, 0x1, R21, P2 ;  /* 0x00000001a3bb7824 */ /* 0x000fe200010e0615 */
[----:B------:R-:W3:Y:S01]  /*06f0*/  LDG.E.64 R152, desc[UR4][R14.64+0x8] ;  /* 0x000008040e987981 */ /* 0x000ee2000c1e1b00 */
[----:B------:R-:W-:-:S03]  /*0700*/  IMAD.WIDE R40, R41, 0x8, R190 ;  /* 0x0000000829287825 */ /* 0x000fc600078e02be */
[----:B------:R-:W-:Y:S01]  /*0710*/  IADD3.X R169, PT, PT, R165, R187, RZ, P1, !PT ;  /* 0x000000bba5a97210 */ /* 0x000fe20000ffe4ff */
[----:B------:R-:W2:Y:S01]  /*0720*/  LDG.E.64 R148, desc[UR4][R12.64+0x8] ;  /* 0x000008040c947981 */ /* 0x000ea2000c1e1b00 */
[----:B------:R-:W-:-:S03]  /*0730*/  IMAD.WIDE R16, R17, 0x8, R190 ;  /* 0x0000000811107825 */ /* 0x000fc600078e02be */
[----:B------:R-:W2:Y:S01]  /*0740*/  LDG.E.64 R150, desc[UR4][R40.64+-0x8] ;  /* 0xfffff80428967981 */ /* 0x000ea2000c1e1b00 */
[----:B------:R-:W-:Y:S02]  /*0750*/  IMAD.X R63, R13, 0x1, R165, P0 ;  /* 0x000000010d3f7824 */ /* 0x000fe400000e06a5 */
[----:B------:R-:W-:Y:S01]  /*0760*/  IMAD.WIDE R178, R179, 0x8, R190 ;  /* 0x00000008b3b27825 */ /* 0x000fe200078e02be */
[----:B------:R-:W2:Y:S03]  /*0770*/  LDG.E.64 R142, desc[UR4][R4.64+0x8] ;  /* 0x00000804048e7981 */ /* 0x000ea6000c1e1b00 */
[----:B------:R-:W-:Y:S01]  /*0780*/  IMAD R183, R6, 0x2, R3 ;  /* 0x0000000206b77824 */ /* 0x000fe200078e0203 */
[----:B------:R-:W2:Y:S01]  /*0790*/  LDG.E.64 R154, desc[UR4][R168.64+0x8] ;  /* 0x00000804a89a7981 */ /* 0x000ea2000c1e1b00 */
[----:B------:R-:W-:-:S03]  /*07a0*/  IADD3 R166, P0, PT, R162, R16, RZ ;  /* 0x00000010a2a67210 */ /* 0x000fc60007f1e0ff */
[----:B------:R-:W2:Y:S01]  /*07b0*/  LDG.E.64 R156, desc[UR4][R20.64+-0x8] ;  /* 0xfffff804149c7981 */ /* 0x000ea2000c1e1b00 */
[----:B------:R-:W-:-:S03]  /*07c0*/  IADD3 R30, P1, PT, R164, R20, RZ ;  /* 0x00000014a41e7210 */ /* 0x000fc60007f3e0ff */
[----:B------:R-:W2:Y:S01]  /*07d0*/  LDG.E.64 R158, desc[UR4][R62.64+0x8] ;  /* 0x000008043e9e7981 */ /* 0x000ea2000c1e1b00 */
[----:B------:R-:W-:-:S03]  /*07e0*/  IMAD.X R167, R163, 0x1, R17, P0 ;  /* 0x00000001a3a77824 */ /* 0x000fc600000e0611 */
[----:B------:R-:W2:Y:S01]  /*07f0*/  LDG.E.64 R128, desc[UR4][R178.64+-0x8] ;  /* 0xfffff804b2807981 */ /* 0x000ea2000c1e1b00 */
[----:B------:R-:W-:Y:S01]  /*0800*/  IADD3.X R31, PT, PT, R165, R21, RZ, P1, !PT ;  /* 0x00000015a51f7210 */ /* 0x000fe20000ffe4ff */
[----:B------:R-:W-:Y:S02]  /*0810*/  IMAD.WIDE R182, R183, 0x8, R190 ;  /* 0x00000008b7b67825 */ /* 0x000fe400078e02be */
[----:B------:R-:W2:Y:S04]  /*0820*/  LDG.E.64 R134, desc[UR4][R166.64+-0x8] ;  /* 0xfffff804a6867981 */ /* 0x000ea8000c1e1b00 */
        /* <DEDUP_REMOVED lines=9> */
[----:B------:R-:W2:Y:S01]  /*08c0*/  LDG.E.64 R96, desc[UR4][R182.64+0x8] ;  /* 0x00000804b6607981 */ /* 0x000ea2000c1e1b00 */
[----:B------:R-:W-:Y:S01]  /*08d0*/  IMAD.IADD R0, R3, 0x1, R34 ;  /* 0x0000000103007824 */ /* 0x000fe200078e0222 */
[----:B------:R-:W-:-:S02]  /*08e0*/  IADD3 R160, P0, PT, R164, R62, RZ ;  /* 0x0000003ea4a07210 */ /* 0x000fc40007f1e0ff */
[----:B------:R-:W2:Y:S01]  /*08f0*/  LDG.E.64 R90, desc[UR4][R186.64+-0x8] ;  /* 0xfffff804ba5a7981 */ /* 0x000ea2000c1e1b00 */
[----:B------:R-:W-:-:S03]  /*0900*/  SHF.R.S32.HI R6, RZ, 0x1f, R9 ;  /* 0x0000001fff067819 */ /* 0x000fc60000011409 */
[----:B------:R-:W2:Y:S01]  /*0910*/  LDG.E.64 R106, desc[UR4][R36.64+0x8] ;  /* 0x00000804246a7981 */ /* 0x000ea2000c1e1b00 */
[----:B------:R-:W-:Y:S01]  /*0920*/  SHF.R.S32.HI R38, RZ, 0x1f, R0 ;  /* 0x0000001fff267819 */ /* 0x000fe20000011400 */
[----:B------:R-:W-:Y:S01]  /*0930*/  IMAD.X R161, R165, 0x1, R63, P0 ;  /* 0x00000001a5a17824 */ /* 0x000fe200000e063f */
[----:B------:R-:W-:Y:S01]  /*0940*/  IADD3 R7, P1, PT, R0, -R9, RZ ;  /* 0x8000000900077210 */ /* 0x000fe20007f3e0ff */
[----:B------:R-:W2:Y:S03]  /*0950*/  LDG.E.64 R84, desc[UR4][R12.64+0x10] ;  /* 0x000010040c547981 */ /* 0x000ea6000c1e1b00 */
[----:B------:R-:W-:Y:S01]  /*0960*/  IADD3.X R8, PT, PT, ~R6, R38, RZ, P1, !PT ;  /* 0x0000002606087210 */ /* 0x000fe20000ffe5ff */
[----:B------:R-:W2:Y:S01]  /*0970*/  LDG.E.64 R104, desc[UR4][R4.64+-0x8] ;  /* 0xfffff80404687981 */ /* 0x000ea2000c1e1b00 */
[----:B------:R-:W-:-:S03]  /*0980*/  LEA R6, P1, R7, UR16, 0x3 ;  /* 0x0000001007067c11 */ /* 0x000fc6000f8218ff */
[----:B------:R-:W2:Y:S01]  /*0990*/  LDG.E.64 R112, desc[UR4][R160.64+0x8] ;  /* 0x00000804a0707981 */ /* 0x000ea2000c1e1b00 */
[----:B------:R-:W-:Y:S02]  /*09a0*/  IADD3 R188, P0, PT, R164, R18, RZ ;  /* 0x00000012a4bc7210 */ /* 0x000fe40007f1e0ff */
[----:B------:R-:W-:Y:S01]  /*09b0*/  LEA.HI.X R7, R7, UR17, R8, 0x3, P1 ;  /* 0x0000001107077c11 */ /* 0x000fe200088f1c08 */
[----:B------:R-:W2:Y:S01]  /*09c0*/  LDG.E.64 R78, desc[UR4][R20.64+-0x10] ;  /* 0xfffff004144e7981 */ /* 0x000ea2000c1e1b00 */
[----:B------:R-:W-:Y:S02]  /*09d0*/  IMAD.IADD R3, R3, 0x1, -R9 ;  /* 0x0000000103037824 */ /* 0x000fe400078e0a09 */
[----:B------:R-:W-:Y:S01]  /*09e0*/  IMAD.X R189, R165, 0x1, R19, P0 ;  /* 0x00000001a5bd7824 */ /* 0x000fe200000e0613 */
[----:B------:R-:W2:Y:S01]  /*09f0*/  LDG.E.64 R110, desc[UR4][R244.64+-0x10] ;  /* 0xfffff004f46e7981 */ /* 0x000ea2000c1e1b00 */
[----:B------:R-:W-:-:S03]  /*0a00*/  IMAD.WIDE R190, R3, 0x8, R190 ;  /* 0x0000000803be7825 */ /* 0x000fc600078e02be */
        /* <DEDUP_REMOVED lines=9> */
[----:B------:R-:W-:-:S03]  /*0aa0*/  IADD3 R8, PT, PT, R0, R34, RZ ;  /* 0x0000002200087210 */ /* 0x000fc60007ffe0ff */
[----:B------:R-:W2:Y:S01]  /*0ab0*/  LDG.E.64 R86, desc[UR4][R16.64+-0x10] ;  /* 0xfffff00410567981 */ /* 0x000ea2000c1e1b00 */
[----:B------:R-:W-:-:S03]  /*0ac0*/  IADD3 R184, P0, PT, R164, R182, RZ ;  /* 0x000000b6a4b87210 */ /* 0x000fc60007f1e0ff */
[----:B------:R-:W2:Y:S04]  /*0ad0*/  LDG.E.64 R22, desc[UR4][R18.64+-0x8] ;  /* 0xfffff80412167981 */ /* 0x000ea8000c1e1b00 */
[----:B------:R-:W2:Y:S01]  /*0ae0*/  LDG.E.64 R88, desc[UR4][R168.64+-0x8] ;  /* 0xfffff804a8587981 */ /* 0x000ea2000c1e1b00 */
[----:B------:R-:W-:Y:S02]  /*0af0*/  SHF.R.S32.HI R3, RZ, 0x1f, R35 ;  /* 0x0000001fff037819 */ /* 0x000fe40000011423 */
[C---:B------:R-:W-:Y:S01]  /*0b00*/  IADD3 R9, P1, PT, R8.reuse, -R35, RZ ;  /* 0x8000002308097210 */ /* 0x040fe20007f3e0ff */
[----:B------:R-:W2:Y:S01]  /*0b10*/  LDG.E.64 R80, desc[UR4][R190.64+0x8] ;  /* 0x00000804be507981 */ /* 0x000ea2000c1e1b00 */
[----:B------:R-:W-:Y:S02]  /*0b20*/  IMAD.X R185, R165, 0x1, R183, P0 ;  /* 0x00000001a5b97824 */ /* 0x000fe400000e06b7 */
[----:B------:R-:W-:Y:S01]  /*0b30*/  LEA.HI.X.SX32 R8, R8, ~R3, 0x1, P1 ;  /* 0x8000000308087211 */ /* 0x000fe200008f0eff */
[----:B------:R-:W2:Y:S01]  /*0b40*/  LDG.E.64 R4, desc[UR4][R4.64] ;  /* 0x0000000404047981 */ /* 0x000ea2000c1e1b00 */
[----:B------:R-:W-:-:S03]  /*0b50*/  LEA R10, P0, R9, UR16, 0x3 ;  /* 0x00000010090a7c11 */ /* 0x000fc6000f8018ff */
[----:B------:R-:W2:Y:S01]  /*0b60*/  LDG.E.64 R82, desc[UR4][R178.64+0x8] ;  /* 0x00000804b2527981 */ /* 0x000ea2000c1e1b00 */
[----:B------:R-:W-:Y:S02]  /*0b70*/  LEA.HI.X R11, R9, UR17, R8, 0x3, P0 ;  /* 0x00000011090b7c11 */ /* 0x000fe400080f1c08 */
[----:B------:R-:W-:Y:S01]  /*0b80*/  IADD3 R32, P0, PT, R162, R188, RZ ;  /* 0x000000bca2207210 */ /* 0x000fe20007f1e0ff */
[----:B------:R-:W2:Y:S04]  /*0b90*/  LDG.E.64 R74, desc[UR4][R188.64+-0x8] ;  /* 0xfffff804bc4a7981 */ /* 0x000ea8000c1e1b00 */
[----:B------:R-:W2:Y:S01]  /*0ba0*/  LDG.E.64 R6, desc[UR4][R40.64] ;  /* 0x0000000428067981 */ /* 0x000ea2000c1e1b00 */
[----:B------:R-:W-:-:S03]  /*0bb0*/  IMAD.X R33, R163, 0x1, R189, P0 ;  /* 0x00000001a3217824 */ /* 0x000fc600000e06bd */
        /* <DEDUP_REMOVED lines=9> */
[----:B------:R-:W-:-:S03]  /*0c50*/  IADD3 R0, P0, PT, R0, -R35, RZ ;  /* 0x8000002300007210 */ /* 0x000fc60007f1e0ff */
[----:B------:R-:W2:Y:S01]  /*0c60*/  LDG.E.64 R102, desc[UR4][R40.64+0x8] ;  /* 0x0000080428667981 */ /* 0x000ea2000c1e1b00 */
[----:B------:R-:W-:-:S03]  /*0c70*/  IADD3.X R3, PT, PT, ~R3, R38, RZ, P0, !PT ;  /* 0x0000002603037210 */ /* 0x000fc600007fe5ff */
[----:B------:R-:W2:Y:S01]  /*0c80*/  LDG.E.64 R34, desc[UR4][R40.64+0x10] ;  /* 0x0000100428227981 */ /* 0x000ea2000c1e1b00 */
[----:B------:R-:W-:-:S03]  /*0c90*/  LEA R170, P0, R0, UR16, 0x3 ;  /* 0x0000001000aa7c11 */ /* 0x000fc6000f8018ff */
[----:B------:R-:W2:Y:S04]  /*0ca0*/  LDG.E.64 R16, desc[UR4][R16.64] ;  /* 0x0000000410107981 */ /* 0x000ea8000c1e1b00 */
[----:B------:R-:W2:Y:S04]  /*0cb0*/  LDG.E.64 R18, desc[UR4][R18.64] ;  /* 0x0000000412127981 */ /* 0x000ea8000c1e1b00 */
[----:B------:R-:W2:Y:S04]  /*0cc0*/  LDG.E.64 R64, desc[UR4][R184.64+-0x8] ;  /* 0xfffff804b8407981 */ /* 0x000ea8000c1e1b00 */
[----:B------:R-:W2:Y:S01]  /*0cd0*/  LDG.E.64 R40, desc[UR4][R168.64] ;  /* 0x00000004a8287981 */ /* 0x000ea2000c1e1b00 */
[----:B------:R-:W-:-:S02]  /*0ce0*/  LEA.HI.X R171, R0, UR17, R3, 0x3, P0 ;  /* 0x0000001100ab7c11 */ /* 0x000fc400080f1c03 */
[----:B------:R-:W-:Y:S01]  /*0cf0*/  IADD3 R192, P0, PT, R162, R190, RZ ;  /* 0x000000bea2c07210 */ /* 0x000fe20007f1e0ff */
[----:B------:R-:W2:Y:S04]  /*0d00*/  LDG.E.64 R30, desc[UR4][R30.64+-0x10] ;  /* 0xfffff0041e1e7981 */ /* 0x000ea8000c1e1b00 */
[----:B------:R-:W2:Y:S01]  /*0d10*/  LDG.E.64 R44, desc[UR4][R178.64] ;  /* 0x00000004b22c7981 */ /* 0x000ea2000c1e1b00 */
[----:B------:R-:W-:-:S03]  /*0d20*/  IMAD.X R193, R163, 0x1, R191, P0 ;  /* 0x00000001a3c17824 */ /* 0x000fc600000e06bf */
[----:B------:R-:W2:Y:S04]  /*0d30*/  LDG.E.64 R46, desc[UR4][R182.64+-0x10] ;  /* 0xfffff004b62e7981 */ /* 0x000ea8000c1e1b00 */
[----:B------:R-:W2:Y:S01]  /*0d40*/  LDG.E.64 R48, desc[UR4][R186.64+0x10] ;  /* 0x00001004ba307981 */ /* 0x000ea2000c1e1b00 */
[----:B------:R-:W-:-:S03]  /*0d50*/  IADD3 R172, P1, PT, R164, R168, RZ ;  /* 0x000000a8a4ac7210 */ /* 0x000fc60007f3e0ff */
[----:B------:R-:W2:Y:S01]  /*0d60*/  LDG.E.64 R12, desc[UR4][R12.64] ;  /* 0x000000040c0c7981 */ /* 0x000ea2000c1e1b00 */
[----:B------:R-:W-:-:S03]  /*0d70*/  IADD3 R174, P0, PT, R162, R166, RZ ;  /* 0x000000a6a2ae7210 */ /* 0x000fc60007f1e0ff */
[----:B------:R-:W2:Y:S04]  /*0d80*/  LDG.E.64 R20, desc[UR4][R20.64] ;  /* 0x0000000414147981 */ /* 0x000ea8000c1e1b00 */
[----:B------:R0:W2:Y:S04]  /*0d90*/  LDG.E.64 R52, desc[UR4][R192.64] ;  /* 0x00000004c0347981 */ /* 0x0000a8000c1e1b00 */
[----:B------:R-:W2:Y:S01]  /*0da0*/  LDG.E.64 R54, desc[UR4][R182.64+0x10] ;  /* 0x00001004b6367981 */ /* 0x000ea2000c1e1b00 */
[----:B------:R-:W-:Y:S01]  /*0db0*/  LOP3.LUT R3, RZ, R165, RZ, 0x33, !PT ;  /* 0x000000a5ff037212 */ /* 0x000fe200078e33ff */
[----:B------:R-:W-:Y:S01]  /*0dc0*/  IMAD.X R173, R165, 0x1, R169, P1 ;  /* 0x00000001a5ad7824 */ /* 0x000fe200008e06a9 */
[----:B------:R-:W-:Y:S01]  /*0dd0*/  IADD3.X R175, PT, PT, R163, R167, RZ, P0, !PT ;  /* 0x000000a7a3af7210 */ /* 0x000fe200007fe4ff */
[----:B------:R-:W2:Y:S04]  /*0de0*/  LDG.E.64 R24, desc[UR4][R244.64+-0x8] ;  /* 0xfffff804f4187981 */ /* 0x000ea8000c1e1b00 */
[----:B------:R-:W2:Y:S04]  /*0df0*/  LDG.E.64 R26, desc[UR4][R244.64+0x8] ;  /* 0x00000804f41a7981 */ /* 0x000ea8000c1e1b00 */
[----:B------:R-:W2:Y:S04]  /*0e00*/  LDG.E.64 R38, desc[UR4][R62.64+0x10] ;  /* 0x000010043e267981 */ /* 0x000ea8000c1e1b00 */
[----:B------:R-:W2:Y:S04]  /*0e10*/  LDG.E.64 R56, desc[UR4][R190.64+-0x10] ;  /* 0xfffff004be387981 */ /* 0x000ea8000c1e1b00 */
[----:B------:R-:W2:Y:S04]  /*0e20*/  LDG.E.64 R58, desc[UR4][R188.64+0x10] ;  /* 0x00001004bc3a7981 */ /* 0x000ea8000c1e1b00 */
[----:B------:R1:W2:Y:S04]  /*0e30*/  LDG.E.64 R166, desc[UR4][R160.64] ;  /* 0x00000004a0a67981 */ /* 0x0002a8000c1e1b00 */
[----:B------:R-:W2:Y:S01]  /*0e40*/  LDG.E.64 R164, desc[UR4][R186.64+-0x10] ;  /* 0xfffff004baa47981 */ /* 0x000ea2000c1e1b00 */
[----:B------:R-:W-:-:S03]  /*0e50*/  IADD3 R194, P0, PT, R178, R195, RZ ;  /* 0x000000c3b2c27210 */ /* 0x000fc60007f1e0ff */
[----:B------:R-:W2:Y:S04]  /*0e60*/  LDG.E.64 R42, desc[UR4][R170.64+-0x10] ;  /* 0xfffff004aa2a7981 */ /* 0x000ea8000c1e1b00 */
[----:B------:R-:W2:Y:S01]  /*0e70*/  LDG.E.64 R50, desc[UR4][R170.64+0x10] ;  /* 0x00001004aa327981 */ /* 0x000ea2000c1e1b00 */
[----:B------:R-:W-:-:S03]  /*0e80*/  IMAD.X R195, R179, 0x1, R3, P0 ;  /* 0x00000001b3c37824 */ /* 0x000fc600000e0603 */
[----:B------:R-:W2:Y:S04]  /*0e90*/  LDG.E.64 R168, desc[UR4][R190.64+0x10] ;  /* 0x00001004bea87981 */ /* 0x000ea8000c1e1b00 */
[----:B------:R-:W2:Y:S04]  /*0ea0*/  LDG.E.64 R176, desc[UR4][R186.64] ;  /* 0x00000004bab07981 */ /* 0x000ea8000c1e1b00 */
[----:B------:R-:W2:Y:S04]  /*0eb0*/  LDG.E.64 R170, desc[UR4][R182.64] ;  /* 0x00000004b6aa7981 */ /* 0x000ea8000c1e1b00 */
[----:B------:R-:W2:Y:S04]  /*0ec0*/  LDG.E.64 R174, desc[UR4][R174.64] ;  /* 0x00000004aeae7981 */ /* 0x000ea8000c1e1b00 */
[----:B------:R-:W2:Y:S01]  /*0ed0*/  LDG.E.64 R172, desc[UR4][R172.64] ;  /* 0x00000004acac7981 */ /* 0x000ea2000c1e1b00 */
[----:B0-----:R-:W-:-:S03]  /*0ee0*/  IADD3 R192, P0, PT, R162, R192, RZ ;  /* 0x000000c0a2c07210 */ /* 0x001fc60007f1e0ff */
[----:B------:R-:W2:Y:S01]  /*0ef0*/  LDG.E.64 R180, desc[UR4][R188.64+-0x10] ;  /* 0xfffff004bcb47981 */ /* 0x000ea2000c1e1b00 */
[----:B------:R-:W-:-:S03]  /*0f00*/  LOP3.LUT R3, R162, 0xfffffff8, RZ, 0x3c, !PT ;  /* 0xfffffff8a2037812 */ /* 0x000fc600078e3cff */
[----:B------:R-:W2:Y:S01]  /*0f10*/  LDG.E.64 R184, desc[UR4][R184.64] ;  /* 0x00000004b8b87981 */ /* 0x000ea2000c1e1b00 */
[----:B------:R-:W-:-:S03]  /*0f20*/  IMAD.X R193, R163, 0x1, R193, P0 ;  /* 0x00000001a3c17824 */ /* 0x000fc600000e06c1 */
[----:B------:R-:W2:Y:S01]  /*0f30*/  LDG.E.64 R182, desc[UR4][R194.64+0x8] ;  /* 0x00000804c2b67981 */ /* 0x000ea2000c1e1b00 */
[----:B-1----:R-:W-:-:S03]  /*0f40*/  IADD3 R160, P0, PT, R3, R160, RZ ;  /* 0x000000a003a07210 */ /* 0x002fc60007f1e0ff */
[----:B------:R-:W2:Y:S01]  /*0f50*/  LDG.E.64 R62, desc[UR4][R62.64+-0x10] ;  /* 0xfffff0043e3e7981 */ /* 0x000ea2000c1e1b00 */
[----:B------:R-:W-:-:S03]  /*0f60*/  IADD3.X R161, PT, PT, R197, R161, RZ, P0, !PT ;  /* 0x000000a1c5a17210 */ /* 0x000fc600007fe4ff */
[----:B------:R4:W2:Y:S04]  /*0f70*/  LDG.E.64 R178, desc[UR4][R190.64] ;  /* 0x00000004beb27981 */ /* 0x0008a8000c1e1b00 */
[----:B------:R-:W2:Y:S04]  /*0f80*/  LDG.E.64 R186, desc[UR4][R188.64] ;  /* 0x00000004bcba7981 */ /* 0x000ea8000c1e1b00 */
[----:B------:R-:W2:Y:S04]  /*0f90*/  LDG.E.64 R162, desc[UR4][R192.64] ;  /* 0x00000004c0a27981 */ /* 0x000ea8000c1e1b00 */
[----:B------:R-:W2:Y:S01]  /*0fa0*/  LDG.E.64 R160, desc[UR4][R160.64+0x8] ;  /* 0x00000804a0a07981 */ /* 0x000ea2000c1e1b00 */
[----:B----4-:R-:W-:-:S03]  /*0fb0*/  DADD R190, -R140, R144 ;  /* 0x000000008cbe7229 */ /* 0x010fc60000000190 */
[----:B------:R-:W4:Y:S01]  /*0fc0*/  LDG.E.64 R244, desc[UR4][R244.64] ;  /* 0x00000004f4f47981 */ /* 0x000f22000c1e1b00 */
[----:B------:R-:W-:Y:S02]  /*0fd0*/  DADD R144, R140, R144 ;  /* 0x000000008c907229 */ /* 0x000fe40000000090 */
[----:B---3--:R-:W-:Y:S02]  /*0fe0*/  DADD R146, R152, -R146 ;  /* 0x0000000098927229 */ /* 0x008fe40000000892 */
[----:B--2---:R-:W-:-:S04]  /*0ff0*/  DADD R142, R142, -R150 ;  /* 0x000000008e8e7229 */ /* 0x004fc80000000896 */
[----:B------:R-:W-:Y:S02]  /*1000*/  DADD R144, R148, R144 ;  /* 0x0000000094907229 */ /* 0x000fe40000000090 */
[----:B------:R-:W-:-:S06]  /*1010*/  DADD R146, R154, R146 ;  /* 0x000000009a927229 */ /* 0x000fcc0000000092 */
[----:B------:R-:W-:Y:S02]  /*1020*/  DADD R150, R156, R144 ;  /* 0x000000009c967229 */ /* 0x000fe40000000090 */
[C-C-:B------:R-:W-:Y:S02]  /*1030*/  DADD R144, -R158.reuse, R142.reuse ;  /* 0x000000009e907229 */ /* 0x140fe4000000018e */
[----:B------:R-:W-:Y:S02]  /*1040*/  DADD R142, R158, R142 ;  /* 0x000000009e8e7229 */ /* 0x000fe4000000008e */
[----:B------:R-:W-:Y:S01]  /*1050*/  DADD R128, -R128, R146 ;  /* 0x0000000080807229 */ /* 0x000fe20000000192 */
[----:B------:R-:W0:Y:S03]  /*1060*/  LDC.64 R146, c[0x0][0x398] ;  /* 0x0000e600ff927b82 */ /* 0x000e260000000a00 */
[----:B------:R-:W-:-:S02]  /*1070*/  DADD R144, R134, R144 ;  /* 0x0000000086907229 */ /* 0x000fc40000000090 */
[----:B------:R-:W-:Y:S02]  /*1080*/  DADD R142, -R134, R142 ;  /* 0x00000000868e7229 */ /* 0x000fe4000000018e */
[----:B------:R-:W-:Y:S02]  /*1090*/  DADD R138, R138, R128 ;  /* 0x000000008a8a7229 */ /* 0x000fe40000000080 */
[----:B------:R-:W-:Y:S02]  /*10a0*/  DADD R132, R136, -R132 ;  /* 0x0000000088847229 */ /* 0x000fe40000000884 */
[C---:B------:R-:W-:Y:S02]  /*10b0*/  DADD R144, R116.reuse, R144 ;  /* 0x0000000074907229 */ /* 0x040fe40000000090 */
[C-C-:B------:R-:W-:Y:S02]  /*10c0*/  DADD R128, R116.reuse, R142.reuse ;  /* 0x0000000074807229 */ /* 0x140fe4000000008e */
[----:B------:R-:W-:-:S02]  /*10d0*/  DADD R116, -R116, R142 ;  /* 0x0000000074747229 */ /* 0x000fc4000000018e */
[----:B------:R-:W-:Y:S02]  /*10e0*/  DADD R120, -R120, R138 ;  /* 0x0000000078787229 */ /* 0x000fe4000000018a */
[----:B------:R-:W-:Y:S02]  /*10f0*/  DADD R118, R118, R132 ;  /* 0x0000000076767229 */ /* 0x000fe40000000084 */
[C---:B------:R-:W-:Y:S02]  /*1100*/  DADD R144, -R122.reuse, R144 ;  /* 0x000000007a907229 */ /* 0x040fe40000000190 */
[C---:B------:R-:W-:Y:S02]  /*1110*/  DADD R128, -R122.reuse, R128 ;  /* 0x000000007a807229 */ /* 0x040fe40000000180 */
[----:B------:R-:W-:Y:S02]  /*1120*/  DADD R132, R122, R116 ;  /* 0x000000007a847229 */ /* 0x000fe40000000074 */
[----:B------:R-:W-:-:S02]  /*1130*/  DADD R122, -R14, R120 ;  /* 0x000000000e7a7229 */ /* 0x000fc40000000178 */
[----:B------:R-:W-:Y:S01]  /*1140*/  DADD R120, R14, R120 ;  /* 0x000000000e787229 */ /* 0x000fe20000000078 */
[----:B0-----:R-:W-:-:S06]  /*1150*/  IMAD.WIDE R14, R2, 0x8, R146 ;  /* 0x00000008020e7825 */ /* 0x001fcc00078e0292 */
[----:B------:R-:W5:Y:S01]  /*1160*/  LDG.E.64 R14, desc[UR4][R14.64] ;  /* 0x000000040e0e7981 */ /* 0x000f62000c1e1b00 */
[----:B------:R-:W-:-:S08]  /*1170*/  DADD R124, -R124, R118 ;  /* 0x000000007c7c7229 */ /* 0x000fd00000000176 */
[----:B------:R-:W-:Y:S02]  /*1180*/  DADD R118, R96, R124 ;  /* 0x0000000060767229 */ /* 0x000fe4000000007c */
[----:B------:R-:W-:-:S06]  /*1190*/  DADD R120, -R106, R120 ;  /* 0x000000006a787229 */ /* 0x000fcc0000000178 */
[----:B------:R-:W-:Y:S02]  /*11a0*/  DADD R118, -R90, R118 ;  /* 0x000000005a767229 */ /* 0x000fe40000000176 */
[----:B------:R-:W-:Y:S02]  /*11b0*/  DADD R140, R148, R190 ;  /* 0x00000000948c7229 */ /* 0x000fe400000000be */
[----:B------:R-:W-:Y:S02]  /*11c0*/  DADD R122, R106, R122 ;  /* 0x000000006a7a7229 */ /* 0x000fe4000000007a */
[----:B------:R-:W-:Y:S02]  /*11d0*/  DADD R144, R104, R144 ;  /* 0x0000000068907229 */ /* 0x000fe40000000090 */
[----:B------:R-:W-:Y:S02]  /*11e0*/  DADD R118, R84, R118 ;  /* 0x0000000054767229 */ /* 0x000fe40000000076 */
[----:B------:R-:W-:-:S02]  /*11f0*/  DADD R128, -R104, R128 ;  /* 0x0000000068807229 */ /* 0x000fc40000000180 */
[----:B------:R-:W-:Y:S02]  /*1200*/  DADD R132, R104, R132 ;  /* 0x0000000068847229 */ /* 0x000fe40000000084 */
[----:B------:R-:W-:Y:S02]  /*1210*/  DADD R104, -R112, R120 ;  /* 0x0000000070687229 */ /* 0x000fe40000000178 */
[----:B------:R-:W-:Y:S02]  /*1220*/  DADD R118, -R78, R118 ;  /* 0x000000004e767229 */ /* 0x000fe40000000176 */
[----:B------:R-:W-:Y:S02]  /*1230*/  DADD R140, -R156, R140 ;  /* 0x000000009c8c7229 */ /* 0x000fe4000000018c */
[----:B------:R-:W-:Y:S02]  /*1240*/  DADD R122, R112, R122 ;  /* 0x00000000707a7229 */ /* 0x000fe4000000007a */
[----:B------:R-:W-:-:S02]  /*1250*/  DADD R108, R108, -R110 ;  /* 0x000000006c6c7229 */ /* 0x000fc4000000086e */
[----:B------:R-:W-:Y:S02]  /*1260*/  DADD R112, R112, R120 ;  /* 0x0000000070707229 */ /* 0x000fe40000000078 */
[----:B------:R-:W-:Y:S02]  /*1270*/  DADD R110, R114, R104 ;  /* 0x00000000726e7229 */ /* 0x000fe40000000068 */
[----:B------:R-:W-:Y:S02]  /*1280*/  DADD R118, R60, R118 ;  /* 0x000000003c767229 */ /* 0x000fe40000000076 */
[C---:B------:R-:W-:Y:S02]  /*1290*/  DADD R140, R130.reuse, R140 ;  /* 0x00000000828c7229 */ /* 0x040fe4000000008c */
[----:B------:R-:W-:Y:S02]  /*12a0*/  DADD R150, R130, R150 ;  /* 0x0000000082967229 */ /* 0x000fe40000000096 */
[----:B------:R-:W-:-:S02]  /*12b0*/  DADD R60, R60, -R98 ;  /* 0x000000003c3c7229 */ /* 0x000fc40000000862 */
[----:B------:R-:W-:Y:S02]  /*12c0*/  DADD R130, -R126, R130 ;  /* 0x000000007e827229 */ /* 0x000fe40000000182 */
[C---:B------:R-:W-:Y:S02]  /*12d0*/  DADD R122, -R114.reuse, R122 ;  /* 0x00000000727a7229 */ /* 0x040fe4000000017a */
[----:B------:R-:W-:Y:S02]  /*12e0*/  DADD R112, -R114, R112 ;  /* 0x0000000072707229 */ /* 0x000fe40000000170 */
[----:B------:R-:W-:Y:S02]  /*12f0*/  DADD R110, R100, R110 ;  /* 0x00000000646e7229 */ /* 0x000fe4000000006e */
[----:B------:R-:W-:Y:S02]  /*1300*/  DADD R60, R92, R60 ;  /* 0x000000005c3c7229 */ /* 0x000fe4000000003c */
[----:B------:R-:W-:-:S02]  /*1310*/  DADD R122, R100, R122 ;  /* 0x00000000647a7229 */ /* 0x000fc4000000007a */
[----:B------:R-:W-:Y:S02]  /*1320*/  DADD R112, -R100, R112 ;  /* 0x0000000064707229 */ /* 0x000fe40000000170 */
[----:B------:R-:W-:Y:S02]  /*1330*/  DADD R130, -R28, R130 ;  /* 0x000000001c827229 */ /* 0x000fe40000000182 */
[----:B------:R-:W-:Y:S02]  /*1340*/  DADD R96, -R96, R124 ;  /* 0x0000000060607229 */ /* 0x000fe4000000017c */
[----:B------:R-:W-:Y:S02]  /*1350*/  DADD R110, -R94, R110 ;  /* 0x000000005e6e7229 */ /* 0x000fe4000000016e */
[----:B------:R-:W-:Y:S02]  /*1360*/  DADD R60, -R86, R60 ;  /* 0x00000000563c7229 */ /* 0x000fe4000000013c */
[----:B------:R-:W-:-:S02]  /*1370*/  DADD R122, -R94, R122 ;  /* 0x000000005e7a7229 */ /* 0x000fc4000000017a */
[----:B------:R-:W-:Y:S02]  /*1380*/  DADD R112, R94, R112 ;  /* 0x000000005e707229 */ /* 0x000fe40000000070 */
[----:B------:R-:W-:Y:S02]  /*1390*/  DADD R130, R22, R130 ;  /* 0x0000000016827229 */ /* 0x000fe40000000082 */
[----:B------:R-:W-:Y:S02]  /*13a0*/  DADD R96, R90, R96 ;  /* 0x000000005a607229 */ /* 0x000fe40000000060 */
[----:B------:R-:W-:Y:S02]  /*13b0*/  DADD R110, R88, R110 ;  /* 0x00000000586e7229 */ /* 0x000fe4000000006e */
[----:B------:R-:W-:Y:S02]  /*13c0*/  DADD R60, -R80, R60 ;  /* 0x00000000503c7229 */ /* 0x000fe4000000013c */
[----:B------:R-:W-:-:S02]  /*13d0*/  DADD R122, -R88, R122 ;  /* 0x00000000587a7229 */ /* 0x000fc4000000017a */
[----:B------:R-:W-:Y:S02]  /*13e0*/  DADD R112, R88, R112 ;  /* 0x0000000058707229 */ /* 0x000fe40000000070 */
[----:B------:R-:W-:Y:S02]  /*13f0*/  DADD R130, R4, R130 ;  /* 0x0000000004827229 */ /* 0x000fe40000000082 */
[----:B------:R-:W-:Y:S02]  /*1400*/  DADD R148, -R148, R190 ;  /* 0x0000000094947229 */ /* 0x000fe400000001be */
[----:B------:R-:W-:Y:S02]  /*1410*/  DADD R96, -R84, R96 ;  /* 0x0000000054607229 */ /* 0x000fe40000000160 */
[----:B------:R-:W-:Y:S02]  /*1420*/  DADD R110, -R82, R110 ;  /* 0x00000000526e7229 */ /* 0x000fe4000000016e */
[----:B------:R-:W-:-:S02]  /*1430*/  DADD R60, R74, R60 ;  /* 0x000000004a3c7229 */ /* 0x000fc4000000003c */
[C---:B------:R-:W-:Y:S02]  /*1440*/  DADD R122, R82.reuse, R122 ;  /* 0x00000000527a7229 */ /* 0x040fe4000000007a */
[----:B------:R-:W-:Y:S02]  /*1450*/  DADD R112, -R82, R112 ;  /* 0x0000000052707229 */ /* 0x000fe40000000170 */
[----:B------:R-:W-:Y:S02]  /*1460*/  DADD R130, -R6, R130 ;  /* 0x0000000006827229 */ /* 0x000fe40000000182 */
[----:B------:R-:W-:Y:S02]  /*1470*/  DADD R156, R156, R148 ;  /* 0x000000009c9c7229 */ /* 0x000fe40000000094 */
[----:B------:R-:W-:Y:S02]  /*1480*/  DADD R96, R78, R96 ;  /* 0x000000004e607229 */ /* 0x000fe40000000060 */
[----:B------:R-:W-:-:S02]  /*1490*/  DADD R110, -R76, R110 ;  /* 0x000000004c6e7229 */ /* 0x000fc4000000016e */
[----:B------:R-:W-:Y:S02]  /*14a0*/  DADD R60, -R70, R60 ;  /* 0x00000000463c7229 */ /* 0x000fe4000000013c */
[C---:B------:R-:W-:Y:S02]  /*14b0*/  DADD R122, R76.reuse, R122 ;  /* 0x000000004c7a7229 */ /* 0x040fe4000000007a */
[----:B------:R-:W-:Y:S02]  /*14c0*/  DADD R112, R76, R112 ;  /* 0x000000004c707229 */ /* 0x000fe40000000070 */
[----:B------:R-:W-:Y:S02]  /*14d0*/  DADD R130, -R8, R130 ;  /* 0x0000000008827229 */ /* 0x000fe40000000182 */
[----:B------:R-:W-:Y:S02]  /*14e0*/  DADD R110, R72, R110 ;  /* 0x00000000486e7229 */ /* 0x000fe4000000006e */
[----:B------:R-:W-:-:S02]  /*14f0*/  DADD R156, R4, R156 ;  /* 0x00000000049c7229 */ /* 0x000fc4000000009c */
[----:B------:R-:W-:Y:S02]  /*1500*/  DADD R96, R32, R96 ;  /* 0x0000000020607229 */ /* 0x000fe40000000060 */
[----:B------:R-:W-:Y:S02]  /*1510*/  DADD R60, R66, R60 ;  /* 0x00000000423c7229 */ /* 0x000fe4000000003c */
[C---:B------:R-:W-:Y:S02]  /*1520*/  DADD R122, -R72.reuse, R122 ;  /* 0x00000000487a7229 */ /* 0x040fe4000000017a */
[----:B------:R-:W-:Y:S02]  /*1530*/  DADD R112, -R72, R112 ;  /* 0x0000000048707229 */ /* 0x000fe40000000170 */
[----:B------:R-:W-:Y:S02]  /*1540*/  DADD R130, R10, R130 ;  /* 0x000000000a827229 */ /* 0x000fe40000000082 */
[----:B------:R-:W-:-:S02]  /*1550*/  DADD R110, R68, R110 ;  /* 0x00000000446e7229 */ /* 0x000fc4000000006e */
[----:B------:R-:W-:Y:S02]  /*1560*/  DADD R156, -R6, R156 ;  /* 0x00000000069c7229 */ /* 0x000fe4000000019c */
[----:B------:R-:W-:Y:S01]  /*1570*/  DADD R96, -R36, R96 ;  /* 0x0000000024607229 */ /* 0x000fe20000000160 */
[----:B------:R-:W-:Y:S01]  /*1580*/  UMOV UR22, 0x18618618 ;  /* 0x1861861800167882 */ /* 0x000fe20000000000 */
[----:B------:R-:W-:Y:S01]  /*1590*/  UMOV UR23, 0x3fa86186 ;  /* 0x3fa8618600177882 */ /* 0x000fe20000000000 */
[----:B------:R-:W-:Y:S02]  /*15a0*/  DADD R60, R32, R60 ;  /* 0x00000000203c7229 */ /* 0x000fe4000000003c */
[C---:B------:R-:W-:Y:S02]  /*15b0*/  DADD R122, R68.reuse, R122 ;  /* 0x00000000447a7229 */ /* 0x040fe4000000007a */
[----:B------:R-:W-:Y:S02]  /*15c0*/  DADD R112, -R68, R112 ;  /* 0x0000000044707229 */ /* 0x000fe40000000170 */
[----:B------:R-:W-:-:S02]  /*15d0*/  DADD R32, -R16, R18 ;  /* 0x0000000010207229 */ /* 0x000fc40000000112 */
[----:B------:R-:W-:Y:S02]  /*15e0*/  DMUL R130, R130, UR22 ;  /* 0x0000001682827c28 */ /* 0x000fe40008000000 */
[----:B------:R-:W-:Y:S02]  /*15f0*/  DADD R140, -R126, R140 ;  /* 0x000000007e8c7229 */ /* 0x000fe4000000018c */
[----:B------:R-:W-:Y:S02]  /*1600*/  DADD R118, -R98, R118 ;  /* 0x0000000062767229 */ /* 0x000fe40000000176 */
[----:B------:R-:W-:Y:S02]  /*1610*/  DADD R110, -R64, R110 ;  /* 0x00000000406e7229 */ /* 0x000fe4000000016e */
[----:B------:R-:W-:Y:S02]  /*1620*/  DADD R156, R8, R156 ;  /* 0x00000000089c7229 */ /* 0x000fe4000000009c */
[----:B------:R-:W-:Y:S01]  /*1630*/  DADD R96, R40, R96 ;  /* 0x0000000028607229 */ /* 0x000fe20000000060 */
[----:B------:R-:W-:Y:S01]  /*1640*/  UMOV UR24, 0x16c16c17 ;  /* 0x16c16c1700187882 */ /* 0x000fe20000000000 */
[----:B------:R-:W-:Y:S01]  /*1650*/  UMOV UR25, 0x3fb6c16c ;  /* 0x3fb6c16c00197882 */ /* 0x000fe20000000000 */
[----:B------:R-:W-:-:S02]  /*1660*/  DADD R128, R102, R128 ;  /* 0x0000000066807229 */ /* 0x000fc40000000080 */
[C---:B------:R-:W-:Y:S02]  /*1670*/  DADD R104, -R102.reuse, R144 ;  /* 0x0000000066687229 */ /* 0x040fe40000000190 */
[----:B------:R-:W-:Y:S02]  /*1680*/  DADD R102, -R102, R132 ;  /* 0x0000000066667229 */ /* 0x000fe40000000184 */
[C---:B------:R-:W-:Y:S02]  /*1690*/  DADD R122, -R64.reuse, R122 ;  /* 0x00000000407a7229 */ /* 0x040fe4000000017a */
[----:B------:R-:W-:Y:S02]  /*16a0*/  DADD R112, R64, R112 ;  /* 0x0000000040707229 */ /* 0x000fe40000000070 */
[----:B------:R-:W-:Y:S02]  /*16b0*/  DFMA R32, R32, UR24, R130 ;  /* 0x0000001820207c2b */ /* 0x000fe40008000082 */
[----:B------:R-:W-:-:S02]  /*16c0*/  DADD R140, R28, R140 ;  /* 0x000000001c8c7229 */ /* 0x000fc4000000008c */
[----:B------:R-:W-:Y:S02]  /*16d0*/  DADD R118, R92, R118 ;  /* 0x000000005c767229 */ /* 0x000fe40000000076 */
[----:B------:R-:W-:Y:S02]  /*16e0*/  DADD R110, R30, R110 ;  /* 0x000000001e6e7229 */ /* 0x000fe4000000006e */
[----:B------:R-:W-:Y:S02]  /*16f0*/  DADD R60, -R36, R60 ;  /* 0x00000000243c7229 */ /* 0x000fe4000000013c */
[----:B------:R-:W-:Y:S02]  /*1700*/  DADD R156, -R10, R156 ;  /* 0x000000000a9c7229 */ /* 0x000fe4000000019c */
[----:B------:R-:W-:Y:S02]  /*1710*/  DADD R96, -R44, R96 ;  /* 0x000000002c607229 */ /* 0x000fe40000000160 */
[----:B------:R-:W-:Y:S01]  /*1720*/  DADD R46, R48, -R46 ;  /* 0x00000000302e7229 */ /* 0x000fe2000000082e */
[----:B------:R-:W-:Y:S01]  /*1730*/  UMOV UR26, 0x13813814 ;  /* 0x13813814001a7882 */ /* 0x000fe20000000000 */
[----:B------:R-:W-:Y:S01]  /*1740*/  UMOV UR27, 0x3f938138 ;  /* 0x3f938138001b7882 */ /* 0x000fe20000000000 */
[----:B------:R-:W-:-:S02]  /*1750*/  DADD R122, -R30, R122 ;  /* 0x000000001e7a7229 */ /* 0x000fc4000000017a */
[----:B------:R-:W-:Y:S02]  /*1760*/  DADD R112, R30, R112 ;  /* 0x000000001e707229 */ /* 0x000fe40000000070 */
[----:B------:R-:W-:Y:S02]  /*1770*/  DFMA R102, R102, UR26, R32 ;  /* 0x0000001a66667c2b */ /* 0x000fe40008000020 */
[----:B------:R-:W-:Y:S02]  /*1780*/  DADD R140, -R22, R140 ;  /* 0x00000000168c7229 */ /* 0x000fe4000000018c */
[----:B------:R-:W-:Y:S02]  /*1790*/  DADD R118, -R86, R118 ;  /* 0x0000000056767229 */ /* 0x000fe40000000176 */
[----:B------:R-:W-:Y:S02]  /*17a0*/  DADD R110, -R34, R110 ;  /* 0x00000000226e7229 */ /* 0x000fe4000000016e */
[----:B------:R-:W-:-:S02]  /*17b0*/  DADD R30, -R12, R20 ;  /* 0x000000000c1e7229 */ /* 0x000fc40000000114 */
[----:B------:R-:W-:Y:S02]  /*17c0*/  DMUL R156, R156, UR22 ;  /* 0x000000169c9c7c28 */ /* 0x000fe40008000000 */
[----:B------:R-:W-:Y:S02]  /*17d0*/  DADD R60, R40, R60 ;  /* 0x00000000283c7229 */ /* 0x000fe4000000003c */
[----:B------:R-:W-:Y:S02]  /*17e0*/  DADD R96, R52, R96 ;  /* 0x0000000034607229 */ /* 0x000fe40000000060 */
[----:B------:R-:W-:Y:S02]  /*17f0*/  DADD R32, -R54, R46 ;  /* 0x0000000036207229 */ /* 0x000fe4000000012e */
[C---:B------:R-:W-:Y:S02]  /*1800*/  DADD R122, R34.reuse, R122 ;  /* 0x00000000227a7229 */ /* 0x040fe4000000007a */
[----:B------:R-:W-:-:S02]  /*1810*/  DADD R112, -R34, R112 ;  /* 0x0000000022707229 */ /* 0x000fc40000000170 */
[----:B------:R-:W-:Y:S02]  /*1820*/  DADD R116, -R24, R26 ;  /* 0x0000000018747229 */ /* 0x000fe4000000011a */
[----:B------:R-:W-:Y:S02]  /*1830*/  DMUL R140, R140, UR22 ;  /* 0x000000168c8c7c28 */ /* 0x000fe40008000000 */
[----:B------:R-:W-:Y:S02]  /*1840*/  DADD R118, R80, R118 ;  /* 0x0000000050767229 */ /* 0x000fe40000000076 */
[----:B------:R-:W-:Y:S02]  /*1850*/  DADD R110, -R38, R110 ;  /* 0x00000000266e7229 */ /* 0x000fe4000000016e */
[----:B------:R-:W-:Y:S02]  /*1860*/  DFMA R30, R30, UR24, R156 ;  /* 0x000000181e1e7c2b */ /* 0x000fe4000800009c */
[----:B------:R-:W-:-:S02]  /*1870*/  DADD R60, -R44, R60 ;  /* 0x000000002c3c7229 */ /* 0x000fc4000000013c */
[----:B------:R-:W-:Y:S02]  /*1880*/  DADD R46, R54, R46 ;  /* 0x00000000362e7229 */ /* 0x000fe4000000002e */
[----:B------:R-:W-:Y:S02]  /*1890*/  DADD R34, R58, -R56 ;  /* 0x000000003a227229 */ /* 0x000fe40000000838 */
[----:B------:R-:W-:Y:S02]  /*18a0*/  DADD R96, -R166, R96 ;  /* 0x00000000a6607229 */ /* 0x000fe40000000160 */
[----:B------:R-:W-:Y:S02]  /*18b0*/  DADD R32, R164, R32 ;  /* 0x00000000a4207229 */ /* 0x000fe40000000020 */
[----:B------:R-:W-:Y:S02]  /*18c0*/  DFMA R116, R116, UR24, R140 ;  /* 0x0000001874747c2b */ /* 0x000fe4000800008c */
[----:B------:R-:W-:-:S02]  /*18d0*/  DADD R118, -R74, R118 ;  /* 0x000000004a767229 */ /* 0x000fc40000000176 */
[----:B------:R-:W-:Y:S02]  /*18e0*/  DADD R122, R38, R122 ;  /* 0x00000000267a7229 */ /* 0x000fe4000000007a */
[----:B------:R-:W-:Y:S02]  /*18f0*/  DADD R110, R42, R110 ;  /* 0x000000002a6e7229 */ /* 0x000fe4000000006e */
[----:B------:R-:W-:Y:S02]  /*1900*/  DFMA R30, R104, UR26, R30 ;  /* 0x0000001a681e7c2b */ /* 0x000fe4000800001e */
[----:B------:R-:W-:Y:S02]  /*1910*/  DADD R60, -R52, R60 ;  /* 0x00000000343c7229 */ /* 0x000fe4000000013c */
[----:B------:R-:W-:Y:S02]  /*1920*/  DADD R46, -R164, R46 ;  /* 0x00000000a42e7229 */ /* 0x000fe4000000012e */
[----:B------:R-:W-:-:S02]  /*1930*/  DADD R34, -R168, R34 ;  /* 0x00000000a8227229 */ /* 0x000fc40000000122 */
[----:B------:R-:W-:Y:S02]  /*1940*/  DADD R170, R176, -R170 ;  /* 0x00000000b0aa7229 */ /* 0x000fe400000008aa */
[----:B------:R-:W-:Y:S02]  /*1950*/  DADD R96, R174, R96 ;  /* 0x00000000ae607229 */ /* 0x000fe40000000060 */
[----:B------:R-:W-:Y:S01]  /*1960*/  DADD R32, R172, R32 ;  /* 0x00000000ac207229 */ /* 0x000fe20000000020 */
[----:B------:R-:W-:Y:S01]  /*1970*/  UMOV UR28, 0x14514514 ;  /* 0x14514514001c7882 */ /* 0x000fe20000000000 */
[----:B------:R-:W-:Y:S01]  /*1980*/  UMOV UR29, 0x3f845145 ;  /* 0x3f845145001d7882 */ /* 0x000fe20000000000 */
[----:B------:R-:W-:Y:S02]  /*1990*/  DFMA R106, R128, UR26, R116 ;  /* 0x0000001a806a7c2b */ /* 0x000fe40008000074 */
[----:B------:R-:W-:Y:S02]  /*19a0*/  DADD R118, R70, R118 ;  /* 0x0000000046767229 */ /* 0x000fe40000000076 */
[----:B------:R-:W-:-:S02]  /*19b0*/  DADD R112, R38, R112 ;  /* 0x0000000026707229 */ /* 0x000fc40000000070 */
[----:B------:R-:W-:Y:S02]  /*19c0*/  DADD R122, -R42, R122 ;  /* 0x000000002a7a7229 */ /* 0x000fe4000000017a */
[----:B------:R-:W-:Y:S02]  /*19d0*/  DADD R110, R50, R110 ;  /* 0x00000000326e7229 */ /* 0x000fe4000000006e */
[----:B------:R-:W-:Y:S02]  /*19e0*/  DADD R60, R166, R60 ;  /* 0x00000000a63c7229 */ /* 0x000fe4000000003c */
[----:B------:R-:W-:Y:S02]  /*19f0*/  DADD R46, R58, R46 ;  /* 0x000000003a2e7229 */ /* 0x000fe4000000002e */
[----:B------:R-:W-:Y:S02]  /*1a00*/  DADD R34, R180, R34 ;  /* 0x00000000b4227229 */ /* 0x000fe40000000022 */
[----:B------:R-:W-:-:S02]  /*1a10*/  DFMA R30, R170, UR28, R30 ;  /* 0x0000001caa1e7c2b */ /* 0x000fc4000800001e */
[----:B------:R-:W-:Y:S02]  /*1a20*/  DADD R96, -R184, R96 ;  /* 0x00000000b8607229 */ /* 0x000fe40000000160 */
[----:B------:R-:W-:Y:S01]  /*1a30*/  DADD R32, -R182, R32 ;  /* 0x00000000b6207229 */ /* 0x000fe20000000120 */
[----:B------:R-:W-:Y:S01]  /*1a40*/  UMOV UR30, 0x1a01a01a ;  /* 0x1a01a01a001e7882 */ /* 0x000fe20000000000 */
[----:B------:R-:W-:Y:S01]  /*1a50*/  UMOV UR31, 0x3f6a01a0 ;  /* 0x3f6a01a0001f7882 */ /* 0x000fe20000000000 */
[----:B------:R-:W-:Y:S02]  /*1a60*/  DFMA R106, R108, UR28, R106 ;  /* 0x0000001c6c6a7c2b */ /* 0x000fe4000800006a */
[----:B------:R-:W-:Y:S02]  /*1a70*/  DADD R118, -R66, R118 ;  /* 0x0000000042767229 */ /* 0x000fe40000000176 */
[----:B------:R-:W-:Y:S02]  /*1a80*/  DADD R112, -R42, R112 ;  /* 0x000000002a707229 */ /* 0x000fe40000000170 */
[----:B------:R-:W-:-:S02]  /*1a90*/  DADD R122, R50, R122 ;  /* 0x00000000327a7229 */ /* 0x000fc4000000007a */
[----:B------:R-:W-:Y:S02]  /*1aa0*/  DADD R110, -R62, R110 ;  /* 0x000000003e6e7229 */ /* 0x000fe4000000016e */
[----:B------:R-:W-:Y:S02]  /*1ab0*/  DADD R60, -R174, R60 ;  /* 0x00000000ae3c7229 */ /* 0x000fe4000000013c */
[----:B------:R-:W-:Y:S02]  /*1ac0*/  DADD R178, R186, -R178 ;  /* 0x00000000bab27229 */ /* 0x000fe400000008b2 */
[----:B------:R-:W-:Y:S02]  /*1ad0*/  DADD R46, -R56, R46 ;  /* 0x00000000382e7229 */ /* 0x000fe4000000012e */
[----:B------:R-:W-:Y:S02]  /*1ae0*/  DADD R34, R172, R34 ;  /* 0x00000000ac227229 */ /* 0x000fe40000000022 */
[----:B------:R-:W-:-:S02]  /*1af0*/  DFMA R30, R96, UR30, R30 ;  /* 0x0000001e601e7c2b */ /* 0x000fc4000800001e */
[----:B------:R-:W-:Y:S01]  /*1b00*/  DADD R32, R162, R32 ;  /* 0x00000000a2207229 */ /* 0x000fe20000000020 */
[----:B------:R-:W-:Y:S01]  /*1b10*/  UMOV UR22, 0x1a01a01a ;  /* 0x1a01a01a00167882 */ /* 0x000fe20000000000 */
[----:B------:R-:W-:Y:S01]  /*1b20*/  UMOV UR23, 0x3f5a01a0 ;  /* 0x3f5a01a000177882 */ /* 0x000fe20000000000 */
[----:B------:R-:W-:Y:S02]  /*1b30*/  DFMA R106, R118, UR30, R106 ;  /* 0x0000001e766a7c2b */ /* 0x000fe4000800006a */
[----:B------:R-:W-:Y:S02]  /*1b40*/  DADD R112, -R50, R112 ;  /* 0x0000000032707229 */ /* 0x000fe40000000170 */
[----:B------:R-:W-:Y:S02]  /*1b50*/  DADD R122, -R62, R122 ;  /* 0x000000003e7a7229 */ /* 0x000fe4000000017a */
[----:B------:R-:W-:Y:S02]  /*1b60*/  DADD R60, R184, R60 ;  /* 0x00000000b83c7229 */ /* 0x000fe4000000003c */
[----:B------:R-:W-:-:S02]  /*1b70*/  DFMA R102, R178, UR28, R102 ;  /* 0x0000001cb2667c2b */ /* 0x000fc40008000066 */
[----:B------:R-:W-:Y:S02]  /*1b80*/  DADD R46, R168, R46 ;  /* 0x00000000a82e7229 */ /* 0x000fe4000000002e */
[----:B------:R-:W-:Y:S02]  /*1b90*/  DADD R34, -R182, R34 ;  /* 0x00000000b6227229 */ /* 0x000fe40000000122 */
[----:B------:R-:W-:Y:S02]  /*1ba0*/  DFMA R30, R110, UR22, R30 ;  /* 0x000000166e1e7c2b */ /* 0x000fe4000800001e */
[----:B------:R-:W-:Y:S01]  /*1bb0*/  DADD R32, -R160, R32 ;  /* 0x00000000a0207229 */ /* 0x000fe20000000120 */
[----:B------:R-:W-:Y:S01]  /*1bc0*/  UMOV UR24, 0x1a01a01a ;  /* 0x1a01a01a00187882 */ /* 0x000fe20000000000 */
[----:B------:R-:W-:Y:S01]  /*1bd0*/  UMOV UR25, 0x3f2a01a0 ;  /* 0x3f2a01a000197882 */ /* 0x000fe20000000000 */
[----:B------:R-:W-:Y:S02]  /*1be0*/  DADD R126, R126, R150 ;  /* 0x000000007e7e7229 */ /* 0x000fe40000000096 */
[----:B------:R-:W-:-:S02]  /*1bf0*/  DADD R112, R62, R112 ;  /* 0x000000003e707229 */ /* 0x000fc40000000070 */
[----:B------:R-:W-:Y:S02]  /*1c00*/  DFMA R106, R122, UR22, R106 ;  /* 0x000000167a6a7c2b */ /* 0x000fe4000800006a */
[----:B------:R-:W-:Y:S02]  /*1c10*/  DFMA R60, R60, UR30, R102 ;  /* 0x0000001e3c3c7c2b */ /* 0x000fe40008000066 */
[----:B------:R-:W-:Y:S02]  /*1c20*/  DADD R46, -R180, R46 ;  /* 0x00000000b42e7229 */ /* 0x000fe4000000012e */
[----:B------:R-:W-:Y:S02]  /*1c30*/  DADD R34, -R162, R34 ;  /* 0x00000000a2227229 */ /* 0x000fe40000000122 */
[----:B------:R-:W-:Y:S02]  /*1c40*/  DFMA R30, R32, UR24, R30 ;  /* 0x00000018201e7c2b */ /* 0x000fe4000800001e */
[----:B------:R-:W-:-:S02]  /*1c50*/  DADD R126, R28, R126 ;  /* 0x000000001c7e7229 */ /* 0x000fc4000000007e */
[----:B------:R-:W-:Y:S02]  /*1c60*/  DFMA R60, R112, UR22, R60 ;  /* 0x00000016703c7c2b */ /* 0x000fe4000800003c */
[----:B------:R-:W-:Y:S02]  /*1c70*/  DFMA R28, R46, UR24, R106 ;  /* 0x000000182e1c7c2b */ /* 0x000fe4000800006a */
[----:B------:R-:W-:Y:S02]  /*1c80*/  DADD R34, R160, R34 ;  /* 0x00000000a0227229 */ /* 0x000fe40000000022 */
[----:B------:R-:W-:Y:S02]  /*1c90*/  DMUL R32, R30, R30 ;  /* 0x0000001e1e207228 */ /* 0x000fe40000000000 */
[----:B------:R-:W-:Y:S02]  /*1ca0*/  DADD R24, R24, R26 ;  /* 0x0000000018187229 */ /* 0x000fe4000000001a */
[----:B------:R-:W-:-:S02]  /*1cb0*/  DADD R126, R22, R126 ;  /* 0x00000000167e7229 */ /* 0x000fc4000000007e */
[----:B------:R-:W-:Y:S02]  /*1cc0*/  DFMA R22, R34, UR24, R60 ;  /* 0x0000001822167c2b */ /* 0x000fe4000800003c */
[----:B------:R-:W-:Y:S02]  /*1cd0*/  DFMA R32, R28, R28, R32 ;  /* 0x0000001c1c20722b */ /* 0x000fe40000000020 */
[----:B------:R-:W-:-:S06]  /*1ce0*/  DADD R24, R20, R24 ;  /* 0x0000000014187229 */ /* 0x000fcc0000000018 */
[----:B------:R-:W-:Y:S02]  /*1cf0*/  DFMA R32, R22, R22, R32 ;  /* 0x000000161620722b */ /* 0x000fe40000000020 */
[----:B------:R-:W-:Y:S02]  /*1d00*/  DADD R24, R12, R24 ;  /* 0x000000000c187229 */ /* 0x000fe40000000018 */
[----:B------:R-:W-:Y:S02]  /*1d10*/  DADD R126, R4, R126 ;  /* 0x00000000047e7229 */ /* 0x000fe4000000007e */
[----:B------:R-:W0:Y:S04]  /*1d20*/  MUFU.RSQ64H R13, R33 ;  /* 0x00000021000d7308 */ /* 0x000e280000001c00 */
[----:B------:R-:W-:-:S02]  /*1d30*/  VIADD R12, R33, 0xfcb00000 ;  /* 0xfcb00000210c7836 */ /* 0x000fc40000000000 */
[----:B------:R-:W-:Y:S02]  /*1d40*/  DADD R126, R6, R126 ;  /* 0x00000000067e7229 */ /* 0x000fe4000000007e */
[----:B------:R-:W-:Y:S01]  /*1d50*/  DADD R24, R18, R24 ;  /* 0x0000000012187229 */ /* 0x000fe20000000018 */
[----:B------:R-:W1:Y:S01]  /*1d60*/  LDC.64 R18, c[0x0][0x3f8] ;  /* 0x0000fe00ff127b82 */ /* 0x000e620000000a00 */
[----:B----4-:R-:W-:-:S04]  /*1d70*/  DSETP.GT.AND P0, PT, R244, 1, PT ;  /* 0x3ff00000f400742a */ /* 0x010fc80003f04000 */
[----:B------:R-:W-:Y:S02]  /*1d80*/  DADD R126, R8, R126 ;  /* 0x00000000087e7229 */ /* 0x000fe4000000007e */
[----:B0-----:R-:W-:Y:S02]  /*1d90*/  DMUL R4, R12, R12 ;  /* 0x0000000c0c047228 */ /* 0x001fe40000000000 */
[----:B------:R-:W-:Y:S01]  /*1da0*/  DSETP.GEU.AND P1, PT, R244, -1, PT ;  /* 0xbff00000f400742a */ /* 0x000fe20003f2e000 */
[----:B------:R-:W-:Y:S02]  /*1db0*/  FSEL R242, R244, RZ, !P0 ;  /* 0x000000fff4f27208 */ /* 0x000fe40004000000 */
[----:B------:R-:W-:Y:S01]  /*1dc0*/  FSEL R0, R245, 1.875, !P0 ;  /* 0x3ff00000f5007808 */ /* 0x000fe20004000000 */
[----:B------:R-:W-:Y:S02]  /*1dd0*/  DADD R24, R16, R24 ;  /* 0x0000000010187229 */ /* 0x000fe40000000018 */
[----:B------:R-:W-:-:S02]  /*1de0*/  DADD R126, R10, R126 ;  /* 0x000000000a7e7229 */ /* 0x000fc4000000007e */
[----:B------:R-:W-:Y:S01]  /*1df0*/  DFMA R4, R32, -R4, 1 ;  /* 0x3ff000002004742b */ /* 0x000fe20000000804 */
[----:B------:R-:W-:Y:S01]  /*1e00*/  FSEL R242, R242, RZ, P1 ;  /* 0x000000fff2f27208 */ /* 0x000fe20000800000 */
[----:B------:R-:W-:Y:S01]  /*1e10*/  IMAD.MOV.U32 R6, RZ, RZ, 0x0 ;  /* 0x00000000ff067424 */ /* 0x000fe200078e00ff */
[----:B------:R-:W-:Y:S01]  /*1e20*/  FSEL R243, R0, -1.875, P1 ;  /* 0xbff0000000f37808 */ /* 0x000fe20000800000 */
[----:B------:R-:W0:Y:S01]  /*1e30*/  LDC.64 R16, c[0x0][0x3d8] ;  /* 0x0000f600ff107b82 */ /* 0x000e220000000a00 */
[----:B------:R-:W-:-:S03]  /*1e40*/  MOV R7, 0x3fd80000 ;  /* 0x3fd8000000077802 */ /* 0x000fc60000000f00 */
[----:B------:R-:W-:Y:S02]  /*1e50*/  DMUL R8, R12, R4 ;  /* 0x000000040c087228 */ /* 0x000fe40000000000 */
[C---:B------:R-:W-:Y:S02]  /*1e60*/  DFMA R24, R242.reuse, -6, R24 ;  /* 0xc0180000f218782b */ /* 0x040fe40000000018 */
[----:B------:R-:W2:Y:S01]  /*1e70*/  LDC.64 R10, c[0x0][0x3f0] ;  /* 0x0000fc00ff0a7b82 */ /* 0x000ea20000000a00 */
[----:B------:R-:W-:Y:S02]  /*1e80*/  DFMA R126, R242, -12, R126 ;  /* 0xc0280000f27e782b */ /* 0x000fe4000000007e */
[----:B------:R-:W-:Y:S02]  /*1e90*/  DFMA R6, R4, R6, 0.5 ;  /* 0x3fe000000406742b */ /* 0x000fe40000000006 */
[----:B-1----:R-:W-:-:S04]  /*1ea0*/  DMUL R4, R18, 4 ;  /* 0x4010000012047828 */ /* 0x002fc80000000000 */
[----:B------:R-:W-:Y:S02]  /*1eb0*/  DFMA R24, R126, 0.5, R24 ;  /* 0x3fe000007e18782b */ /* 0x000fe40000000018 */
[----:B------:R-:W-:Y:S01]  /*1ec0*/  DFMA R18, R6, R8, R12 ;  /* 0x000000080612722b */ /* 0x000fe2000000000c */
[----:B------:R-:W-:Y:S01]  /*1ed0*/  UMOV UR22, 0x55555555 ;  /* 0x5555555500167882 */ /* 0x000fe20000000000 */
[----:B------:R-:W-:Y:S01]  /*1ee0*/  UMOV UR23, 0x3fd55555 ;  /* 0x3fd5555500177882 */ /* 0x000fe20000000000 */
[C---:B------:R-:W-:Y:S02]  /*1ef0*/  DMUL R6, R242.reuse, R4 ;  /* 0x00000004f2067228 */ /* 0x040fe40000000000 */
[----:B------:R-:W-:Y:S02]  /*1f00*/  DADD R8, R242, 1 ;  /* 0x3ff00000f2087429 */ /* 0x000fe40000000000 */
[----:B------:R-:W-:Y:S02]  /*1f10*/  DADD R4, -R244, 1 ;  /* 0x3ff00000f4047429 */ /* 0x000fe40000000100 */
[----:B------:R-:W-:-:S02]  /*1f20*/  DMUL R24, R24, UR22 ;  /* 0x0000001618187c28 */ /* 0x000fc40008000000 */
[----:B------:R-:W-:Y:S01]  /*1f30*/  DMUL R20, R32, R18 ;  /* 0x0000001220147228 */ /* 0x000fe20000000000 */
[----:B------:R-:W-:Y:S01]  /*1f40*/  ISETP.GE.U32.AND P0, PT, R12, 0x7ca00000, PT ;  /* 0x7ca000000c00780c */ /* 0x000fe20003f06070 */
[----:B------:R-:W-:Y:S02]  /*1f50*/  DMUL R6, R6, R8 ;  /* 0x0000000806067228 */ /* 0x000fe40000000000 */
[----:B0-----:R-:W-:Y:S02]  /*1f60*/  DADD R240, -R16, UR10 ;  /* 0x0000000a10f07e29 */ /* 0x001fe40008000100 */
[----:B------:R-:W-:Y:S02]  /*1f70*/  DMUL R4, R4, 0.5 ;  /* 0x3fe0000004047828 */ /* 0x000fe40000000000 */
[----:B--2---:R-:W-:Y:S02]  /*1f80*/  DMUL R24, R24, R10 ;  /* 0x0000000a18187228 */ /* 0x004fe40000000000 */
[----:B------:R-:W-:-:S02]  /*1f90*/  DADD R8, R242, -1 ;  /* 0xbff00000f2087429 */ /* 0x000fc40000000000 */
[----:B------:R-:W-:Y:S01]  /*1fa0*/  DFMA R26, R20, -R20, R32 ;  /* 0x80000014141a722b */ /* 0x000fe20000000020 */
[----:B------:R-:W-:Y:S02]  /*1fb0*/  VIADD R11, R19, 0xfff00000 ;  /* 0xfff00000130b7836 */ /* 0x000fe40000000000 */
[----:B------:R-:W-:Y:S01]  /*1fc0*/  IMAD.MOV.U32 R10, RZ, RZ, R18 ;  /* 0x000000ffff0a7224 */ /* 0x000fe200078e0012 */
[----:B------:R-:W-:Y:S01]  /*1fd0*/  DFMA R240, R4, R240, R16 ;  /* 0x000000f004f0722b */ /* 0x000fe20000000010 */
[----:B------:R-:W-:Y:S01]  /*1fe0*/  BSSY.RECONVERGENT B1, `(.L_x_105) ;  /* 0x000000f000017945 */ /* 0x000fe20003800200 */
[----:B------:R-:W-:-:S03]  /*1ff0*/  DFMA R24, R6, R8, -R24 ;  /* 0x000000080618722b */ /* 0x000fc60000000818 */
[----:B------:R-:W-:Y:S01]  /*2000*/  DFMA R4, R26, R10, R20 ;  /* 0x0000000a1a04722b */ /* 0x000fe20000000014 */
[----:B------:R-:W-:Y:S10]  /*2010*/  @!P0 BRA `(.L_x_106) ;  /* 0x00000000002c8947 */ /* 0x000ff40003800000 */
[----:B------:R-:W-:Y:S01]  /*2020*/  MOV R8, R18 ;  /* 0x0000001200087202 */ /* 0x000fe20000000f00 */
[----:B------:R-:W-:Y:S01]  /*2030*/  IMAD.MOV.U32 R6, RZ, RZ, R32 ;  /* 0x000000ffff067224 */ /* 0x000fe200078e0020 */
[----:B------:R-:W-:Y:S01]  /*2040*/  MOV R4, R26 ;  /* 0x0000001a00047202 */ /* 0x000fe20000000f00 */
[----:B------:R-:W-:Y:S01]  /*2050*/  IMAD.MOV.U32 R7, RZ, RZ, R33 ;  /* 0x000000ffff077224 */ /* 0x000fe200078e0021 */
[----:B------:R-:W-:Y:S01]  /*2060*/  MOV R13, R21 ;  /* 0x00000015000d7202 */ /* 0x000fe20000000f00 */
[----:B------:R-:W-:Y:S01]  /*2070*/  IMAD.MOV.U32 R5, RZ, RZ, R27 ;  /* 0x000000ffff057224 */ /* 0x000fe200078e001b */
[----:B------:R-:W-:Y:S01]  /*2080*/  MOV R0, 0x20b0 ;  /* 0x000020b000007802 */ /* 0x000fe20000000f00 */
[----:B------:R-:W-:-:S07]  /*2090*/  IMAD.MOV.U32 R10, RZ, RZ, R20 ;  /* 0x000000ffff0a7224 */ /* 0x000fce00078e0014 */
[----:B-----5:R-:W-:Y:S05]  /*20a0*/  CALL.REL.NOINC `($__internal_3_$__cuda_sm20_dsqrt_rn_f64_mediumpath_v1) ;  /* 0x0000008c00647944 */ /* 0x020fea0003c00000 */
[----:B------:R-:W-:Y:S02]  /*20b0*/  IMAD.MOV.U32 R4, RZ, RZ, R8 ;  /* 0x000000ffff047224 */ /* 0x000fe400078e0008 */
[----:B------:R-:W-:-:S07]  /*20c0*/  IMAD.MOV.U32 R5, RZ, RZ, R9 ;  /* 0x000000ffff057224 */ /* 0x000fce00078e0009 */
.L_x_106:
[----:B------:R-:W-:Y:S05]  /*20d0*/  BSYNC.RECONVERGENT B1 ;  /* 0x0000000000017941 */ /* 0x000fea0003800200 */
.L_x_105:
[----:B------:R-:W2:Y:S01]  /*20e0*/  LDL R9, [R1+0x1d8] ;  /* 0x0001d80001097983 */ /* 0x000ea20000100800 */
[----:B------:R-:W0:Y:S03]  /*20f0*/  LDC.64 R6, c[0x0][0x388] ;  /* 0x0000e200ff067b82 */ /* 0x000e260000000a00 */
[----:B------:R-:W3:Y:S04]  /*2100*/  LDL R8, [R1+0x1e0] ;  /* 0x0001e00001087983 */ /* 0x000ee80000100800 */
[----:B------:R-:W4:Y:S01]  /*2110*/  LDL R16, [R1+0x1cc] ;  /* 0x0001cc0001107983 */ /* 0x000f220000100800 */
[----:B------:R-:W1:Y:S03]  /*2120*/  LDC R3, c[0x0][0x430] ;  /* 0x00010c00ff037b82 */ /* 0x000e660000000800 */
[----:B------:R-:W4:Y:S04]  /*2130*/  LDL R13, [R1+0x1c8] ;  /* 0x0001c800010d7983 */ /* 0x000f280000100800 */
[----:B------:R-:W4:Y:S04]  /*2140*/  LDL R12, [R1+0x1e8] ;  /* 0x0001e800010c7983 */ /* 0x000f280000100800 */
[----:B------:R-:W4:Y:S04]  /*2150*/  LDL R11, [R1+0x1dc] ;  /* 0x0001dc00010b7983 */ /* 0x000f280000100800 */
[----:B------:R-:W4:Y:S04]  /*2160*/  LDL R10, [R1+0x1e4] ;  /* 0x0001e400010a7983 */ /* 0x000f280000100800 */
[----:B------:R-:W4:Y:S01]  /*2170*/  LDL R0, [R1+0x1d4] ;  /* 0x0001d40001007983 */ /* 0x000f220000100800 */
[----:B0-----:R-:W-:-:S05]  /*2180*/  IMAD.WIDE R238, R2, 0x8, R6 ;  /* 0x0000000802ee7825 */ /* 0x001fca00078e0206 */
[----:B------:R-:W5:Y:S01]  /*2190*/  LDG.E.64 R222, desc[UR4][R238.64] ;  /* 0x00000004eede7981 */ /* 0x000f62000c1e1b00 */
[----:B-1----:R-:W-:-:S05]  /*21a0*/  IMAD.WIDE R34, R3, 0x8, R238 ;  /* 0x0000000803227825 */ /* 0x002fca00078e02ee */
[----:B------:R-:W5:Y:S01]  /*21b0*/  LDG.E.64 R200, desc[UR4][R34.64] ;  /* 0x0000000422c87981 */ /* 0x000f62000c1e1b00 */
[----:B--2---:R-:W-:-:S04]  /*21c0*/  IMAD.WIDE R226, R9, 0x8, R6 ;  /* 0x0000000809e27825 */ /* 0x004fc800078e0206 */
[--C-:B---3--:R-:W-:Y:S01]  /*21d0*/  IMAD.WIDE R224, R8, 0x8, R6.reuse ;  /* 0x0000000808e07825 */ /* 0x108fe200078e0206 */
[----:B------:R-:W5:Y:S03]  /*21e0*/  LDG.E.64 R210, desc[UR4][R226.64] ;  /* 0x00000004e2d27981 */ /* 0x000f66000c1e1b00 */
[--C-:B----4-:R-:W-:Y:S01]  /*21f0*/  IMAD.WIDE R236, R16, 0x8, R6.reuse ;  /* 0x0000000810ec7825 */ /* 0x110fe200078e0206 */
[----:B------:R-:W5:Y:S03]  /*2200*/  LDG.E.64 R208, desc[UR4][R224.64] ;  /* 0x00000004e0d07981 */ /* 0x000f66000c1e1b00 */
[--C-:B------:R-:W-:Y:S01]  /*2210*/  IMAD.WIDE R234, R13, 0x8, R6.reuse ;  /* 0x000000080dea7825 */ /* 0x100fe200078e0206 */
[----:B------:R-:W5:Y:S03]  /*2220*/  LDG.E.64 R220, desc[UR4][R236.64] ;  /* 0x00000004ecdc7981 */ /* 0x000f66000c1e1b00 */
[--C-:B------:R-:W-:Y:S01]  /*2230*/  IMAD.WIDE R232, R12, 0x8, R6.reuse ;  /* 0x000000080ce87825 */ /* 0x100fe200078e0206 */
[----:B------:R-:W5:Y:S03]  /*2240*/  LDG.E.64 R218, desc[UR4][R234.64] ;  /* 0x00000004eada7981 */ /* 0x000f66000c1e1b00 */
[--C-:B------:R-:W-:Y:S01]  /*2250*/  IMAD.WIDE R230, R11, 0x8, R6.reuse ;  /* 0x000000080be67825 */ /* 0x100fe200078e0206 */
[----:B------:R-:W5:Y:S03]  /*2260*/  LDG.E.64 R216, desc[UR4][R232.64] ;  /* 0x00000004e8d87981 */ /* 0x000f66000c1e1b00 */
[--C-:B------:R-:W-:Y:S01]  /*2270*/  IMAD.WIDE R228, R10, 0x8, R6.reuse ;  /* 0x000000080ae47825 */ /* 0x100fe200078e0206 */
[----:B------:R-:W5:Y:S03]  /*2280*/  LDG.E.64 R214, desc[UR4][R230.64] ;  /* 0x00000004e6d67981 */ /* 0x000f66000c1e1b00 */
[----:B------:R-:W-:Y:S01]  /*2290*/  IMAD.WIDE R8, R0, 0x8, R6 ;  /* 0x0000000800087825 */ /* 0x000fe200078e0206 */
[C---:B------:R-:W-:Y:S01]  /*22a0*/  SHF.L.U32 R0, R3.reuse, 0x1, RZ ;  /* 0x0000000103007819 */ /* 0x040fe200000006ff */
[----:B------:R-:W5:Y:S02]  /*22b0*/  LDG.E.64 R212, desc[UR4][R228.64] ;  /* 0x00000004e4d47981 */ /* 0x000f64000c1e1b00 */
[----:B------:R-:W-:-:S04]  /*22c0*/  IMAD.WIDE R32, R3, 0x8, R236 ;  /* 0x0000000803207825 */ /* 0x000fc800078e02ec */
[C---:B------:R-:W-:Y:S01]  /*22d0*/  IMAD.WIDE R26, R3.reuse, 0x8, R234 ;  /* 0x00000008031a7825 */ /* 0x040fe200078e02ea */
[----:B------:R-:W5:Y:S03]  /*22e0*/  LDG.E.64 R198, desc[UR4][R32.64] ;  /* 0x0000000420c67981 */ /* 0x000f66000c1e1b00 */
[----:B------:R-:W-:Y:S01]  /*22f0*/  IMAD.WIDE R204, R0, 0x8, R238 ;  /* 0x0000000800cc7825 */ /* 0x000fe200078e02ee */
[----:B------:R-:W5:Y:S03]  /*2300*/  LDG.E.64 R196, desc[UR4][R26.64] ;  /* 0x000000041ac47981 */ /* 0x000f66000c1e1b00 */
[C---:B------:R-:W-:Y:S01]  /*2310*/  IMAD.WIDE R20, R3.reuse, 0x8, R232 ;  /* 0x0000000803147825 */ /* 0x040fe200078e02e8 */
[----:B------:R-:W5:Y:S03]  /*2320*/  LDG.E.64 R202, desc[UR4][R204.64] ;  /* 0x00000004ccca7981 */ /* 0x000f66000c1e1b00 */
[C---:B------:R-:W-:Y:S01]  /*2330*/  IMAD.WIDE R18, R3.reuse, 0x8, R230 ;  /* 0x0000000803127825 */ /* 0x040fe200078e02e6 */
[----:B------:R-:W5:Y:S03]  /*2340*/  LDG.E.64 R194, desc[UR4][R20.64] ;  /* 0x0000000414c27981 */ /* 0x000f66000c1e1b00 */
[C---:B------:R-:W-:Y:S01]  /*2350*/  IMAD.WIDE R16, R3.reuse, 0x8, R228 ;  /* 0x0000000803107825 */ /* 0x040fe200078e02e4 */
[----:B------:R-:W5:Y:S03]  /*2360*/  LDG.E.64 R192, desc[UR4][R18.64] ;  /* 0x0000000412c07981 */ /* 0x000f66000c1e1b00 */
[C---:B------:R-:W-:Y:S01]  /*2370*/  IMAD.WIDE R12, R3.reuse, 0x8, R226 ;  /* 0x00000008030c7825 */ /* 0x040fe200078e02e2 */
[----:B------:R-:W5:Y:S03]  /*2380*/  LDG.E.64 R190, desc[UR4][R16.64] ;  /* 0x0000000410be7981 */ /* 0x000f66000c1e1b00 */
[----:B------:R-:W-:Y:S01]  /*2390*/  IMAD.WIDE R10, R3, 0x8, R224 ;  /* 0x00000008030a7825 */ /* 0x000fe200078e02e0 */
[----:B------:R-:W5:Y:S04]  /*23a0*/  LDG.E.64 R188, desc[UR4][R12.64] ;  /* 0x000000040cbc7981 */ /* 0x000f68000c1e1b00 */
[----:B------:R-:W5:Y:S02]  /*23b0*/  LDG.E.64 R186, desc[UR4][R10.64] ;  /* 0x000000040aba7981 */ /* 0x000f64000c1e1b00 */
[----:B-----5:R-:W0:Y:S02]  /*23c0*/  MUFU.RCP64H R7, R15 ;  /* 0x0000000f00077308 */ /* 0x020e240000001800 */
[----:B------:R1:W-:Y:S01]  /*23d0*/  STL.64 [R1+0x170], R8 ;  /* 0x0001700801007387 */ /* 0x0003e20000100a00 */
[----:B------:R-:W-:-:S03]  /*23e0*/  IMAD.MOV.U32 R6, RZ, RZ, 0x1 ;  /* 0x00000001ff067424 */ /* 0x000fc600078e00ff */
[----:B------:R-:W-:Y:S04]  /*23f0*/  STL.64 [R1+0xb8], R34 ;  /* 0x0000b82201007387 */ /* 0x000fe80000100a00 */
[----:B------:R-:W-:Y:S04]  /*2400*/  STL.64 [R1+0x148], R32 ;  /* 0x0001482001007387 */ /* 0x000fe80000100a00 */
[----:B------:R1:W5:Y:S04]  /*2410*/  LDG.E.64 R206, desc[UR4][R8.64] ;  /* 0x0000000408ce7981 */ /* 0x000368000c1e1b00 */
[----:B------:R-:W-:Y:S04]  /*2420*/  STL.64 [R1+0x150], R26 ;  /* 0x0001501a01007387 */ /* 0x000fe80000100a00 */
[----:B------:R-:W-:Y:S01]  /*2430*/  STL.64 [R1+0x158], R20 ;  /* 0x0001581401007387 */ /* 0x000fe20000100a00 */
[----:B-1----:R-:W-:-:S03]  /*2440*/  IMAD.WIDE R8, R3, 0x8, R204 ;  /* 0x0000000803087825 */ /* 0x002fc600078e02cc */
[----:B------:R-:W-:Y:S04]  /*2450*/  STL.64 [R1+0x160], R18 ;  /* 0x0001601201007387 */ /* 0x000fe80000100a00 */
[----:B------:R-:W-:Y:S04]  /*2460*/  STL.64 [R1+0x188], R16 ;  /* 0x0001881001007387 */ /* 0x000fe80000100a00 */
[----:B------:R-:W-:Y:S04]  /*2470*/  STL.64 [R1+0x180], R12 ;  /* 0x0001800c01007387 */ /* 0x000fe80000100a00 */
[----:B------:R-:W-:Y:S04]  /*2480*/  STL.64 [R1+0x168], R10 ;  /* 0x0001680a01007387 */ /* 0x000fe80000100a00 */
[----:B------:R0:W-:Y:S04]  /*2490*/  STL.64 [R1+0xf0], R8 ;  /* 0x0000f00801007387 */ /* 0x0001e80000100a00 */
[----:B------:R0:W5:Y:S02]  /*24a0*/  LDG.E.64 R184, desc[UR4][R8.64] ;  /* 0x0000000408b87981 */ /* 0x000164000c1e1b00 */
[----:B0-----:R-:W-:-:S08]  /*24b0*/  DFMA R8, -R14, R6, 1 ;  /* 0x3ff000000e08742b */ /* 0x001fd00000000106 */
[----:B------:R-:W-:-:S08]  /*24c0*/  DFMA R8, R8, R8, R8 ;  /* 0x000000080808722b */ /* 0x000fd00000000008 */
[----:B------:R-:W-:-:S08]  /*24d0*/  DFMA R8, R6, R8, R6 ;  /* 0x000000080608722b */ /* 0x000fd00000000006 */
[----:B------:R-:W-:-:S08]  /*24e0*/  DFMA R6, -R14, R8, 1 ;  /* 0x3ff000000e06742b */ /* 0x000fd00000000108 */
[----:B------:R-:W-:-:S08]  /*24f0*/  DFMA R6, R8, R6, R8 ;  /* 0x000000060806722b */ /* 0x000fd00000000008 */
[----:B------:R-:W-:-:S08]  /*2500*/  DMUL R168, R6, 3 ;  /* 0x4008000006a87828 */ /* 0x000fd00000000000 */
[----:B------:R-:W-:Y:S01]  /*2510*/  DFMA R8, -R14, R168, 3 ;  /* 0x400800000e08742b */ /* 0x000fe200000001a8 */
[----:B------:R-:W-:Y:S01]  /*2520*/  UMOV UR22, 0x812dea11 ;  /* 0x812dea1100167882 */ /* 0x000fe20000000000 */
[----:B------:R-:W-:-:S06]  /*2530*/  UMOV UR23, 0x3d719799 ;  /* 0x3d71979900177882 */ /* 0x000fcc0000000000 */
[----:B------:R-:W-:Y:S02]  /*2540*/  DFMA R168, R6, R8, R168 ;  /* 0x0000000806a8722b */ /* 0x000fe400000000a8 */
[----:B------:R-:W-:-:S08]  /*2550*/  DSETP.GEU.AND P1, PT, |R24|, UR22, PT ;  /* 0x0000001618007e2a */ /* 0x000fd0000bf2e200 */
[----:B------:R-:W-:Y:S01]  /*2560*/  FFMA R0, RZ, R15, R169 ;  /* 0x0000000fff007223 */ /* 0x000fe200000000a9 */
[----:B------:R-:W-:Y:S02]  /*2570*/  FSEL R180, R24, RZ, P1 ;  /* 0x000000ff18b47208 */ /* 0x000fe40000800000 */
[----:B------:R-:W-:Y:S02]  /*2580*/  FSEL R181, R25, RZ, P1 ;  /* 0x000000ff19b57208 */ /* 0x000fe40000800000 */
[----:B------:R-:W-:Y:S01]  /*2590*/  FSETP.GT.AND P1, PT, |R0|, 1.469367938527859385e-39, PT ;  /* 0x001000000000780b */ /* 0x000fe20003f24200 */
[----:B------:R-:W-:Y:S01]  /*25a0*/  DSETP.GEU.AND P0, PT, R4, UR22, PT ;  /* 0x0000001604007e2a */ /* 0x000fe2000bf0e000 */
[----:B------:R-:W-:Y:S05]  /*25b0*/  BSSY.RECONVERGENT B2, `(.L_x_107) ;  /* 0x0000010000027945 */ /* 0x000fea0003800200 */
[----:B------:R-:W-:-:S02]  /*25c0*/  FSEL R182, R28, RZ, P0 ;  /* 0x000000ff1cb67208 */ /* 0x000fc40000000000 */
[----:B------:R-:W-:Y:S02]  /*25d0*/  FSEL R183, R29, RZ, P0 ;  /* 0x000000ff1db77208 */ /* 0x000fe40000000000 */
[----:B------:R-:W-:Y:S02]  /*25e0*/  FSEL R178, R30, RZ, P0 ;  /* 0x000000ff1eb27208 */ /* 0x000fe40000000000 */
[----:B------:R-:W-:Y:S02]  /*25f0*/  FSEL R179, R31, RZ, P0 ;  /* 0x000000ff1fb37208 */ /* 0x000fe40000000000 */
[----:B------:R-:W-:Y:S02]  /*2600*/  FSEL R176, R22, RZ, P0 ;  /* 0x000000ff16b07208 */ /* 0x000fe40000000000 */
[----:B------:R-:W-:Y:S01]  /*2610*/  FSEL R177, R23, RZ, P0 ;  /* 0x000000ff17b17208 */ /* 0x000fe20000000000 */
[----:B------:R-:W-:Y:S06]  /*2620*/  @P1 BRA `(.L_x_108) ;  /* 0x0000000000201947 */ /* 0x000fec0003800000 */
[----:B------:R-:W-:Y:S01]  /*2630*/  IMAD.MOV.U32 R248, RZ, RZ, RZ ;  /* 0x000000fffff87224 */ /* 0x000fe200078e00ff */
[----:B------:R-:W-:Y:S01]  /*2640*/  MOV R249, 0x40080000 ;  /* 0x4008000000f97802 */ /* 0x000fe20000000f00 */
[----:B------:R-:W-:Y:S01]  /*2650*/  IMAD.MOV.U32 R10, RZ, RZ, R14 ;  /* 0x000000ffff0a7224 */ /* 0x000fe200078e000e */
[----:B------:R-:W-:Y:S01]  /*2660*/  MOV R0, 0x2690 ;  /* 0x0000269000007802 */ /* 0x000fe20000000f00 */
[----:B------:R-:W-:-:S07]  /*2670*/  IMAD.MOV.U32 R9, RZ, RZ, R15 ;  /* 0x000000ffff097224 */ /* 0x000fce00078e000f */
[----:B-----5:R-:W-:Y:S05]  /*2680*/  CALL.REL.NOINC `($__internal_2_$__cuda_sm20_div_rn_f64_full) ;  /* 0x0000008000587944 */ /* 0x020fea0003c00000 */
[----:B------:R-:W-:Y:S01]  /*2690*/  MOV R168, R3 ;  /* 0x0000000300a87202 */ /* 0x000fe20000000f00 */
[----:B------:R-:W-:-:S07]  /*26a0*/  IMAD.MOV.U32 R169, RZ, RZ, R6 ;  /* 0x000000ffffa97224 */ /* 0x000fce00078e0006 */
.L_x_108:
[----:B------:R-:W-:Y:S05]  /*26b0*/  BSYNC.RECONVERGENT B2 ;  /* 0x0000000000027941 */ /* 0x000fea0003800200 */
.L_x_107:
[----:B------:R-:W0:Y:S01]  /*26c0*/  MUFU.RCP64H R7, 3 ;  /* 0x4008000000077908 */ /* 0x000e220000001800 */
[----:B------:R-:W-:Y:S02]  /*26d0*/  HFMA2 R9, -RZ, RZ, 2.015625, 0 ;  /* 0x40080000ff097431 */ /* 0x000fe400000001ff */
[----:B------:R-:W-:Y:S01]  /*26e0*/  IMAD.MOV.U32 R8, RZ, RZ, 0x0 ;  /* 0x00000000ff087424 */ /* 0x000fe200078e00ff */
[----:B------:R-:W-:Y:S01]  /*26f0*/  BSSY.RECONVERGENT B2, `(.L_x_109) ;  /* 0x000001f000027945 */ /* 0x000fe20003800200 */
[----:B------:R-:W-:-:S06]  /*2700*/  IMAD.MOV.U32 R6, RZ, RZ, 0x1 ;  /* 0x00000001ff067424 */ /* 0x000fcc00078e00ff */
[----:B0-----:R-:W-:-:S08]  /*2710*/  DFMA R4, R6, -R8, 1 ;  /* 0x3ff000000604742b */ /* 0x001fd00000000808 */
[----:B------:R-:W-:Y:S02]  /*2720*/  DFMA R10, R4, R4, R4 ;  /* 0x00000004040a722b */ /* 0x000fe40000000004 */
[----:B------:R-:W-:-:S06]  /*2730*/  DADD R4, R202, -R200 ;  /* 0x00000000ca047229 */ /* 0x000fcc00000008c8 */
[----:B------:R-:W-:Y:S02]  /*2740*/  DFMA R10, R6, R10, R6 ;  /* 0x0000000a060a722b */ /* 0x000fe40000000006 */
[----:B------:R-:W-:Y:S02]  /*2750*/  DADD R4, R216, R4 ;  /* 0x00000000d8047229 */ /* 0x000fe40000000004 */
[----:B------:R-:W-:-:S04]  /*2760*/  DFMA R6, R182, R180, UR6 ;  /* 0x00000006b6067e2b */ /* 0x000fc800080000b4 */
[----:B------:R-:W-:Y:S02]  /*2770*/  DFMA R8, R10, -R8, 1 ;  /* 0x3ff000000a08742b */ /* 0x000fe40000000808 */
[----:B------:R-:W-:Y:S02]  /*2780*/  DADD R4, -R196, R4 ;  /* 0x00000000c4047229 */ /* 0x000fe40000000104 */
[----:B------:R-:W-:-:S04]  /*2790*/  DMUL R248, R6, 0.5 ;  /* 0x3fe0000006f87828 */ /* 0x000fc80000000000 */
[----:B------:R-:W-:Y:S02]  /*27a0*/  DFMA R12, R10, R8, R10 ;  /* 0x000000080a0c722b */ /* 0x000fe4000000000a */
[----:B------:R-:W-:-:S04]  /*27b0*/  DADD R4, R214, R4 ;  /* 0x00000000d6047229 */ /* 0x000fc80000000004 */
[----:B------:R-:W-:Y:S02]  /*27c0*/  FSETP.GEU.AND P1, PT, |R249|, 6.5827683646048100446e-37, PT ;  /* 0x03600000f900780b */ /* 0x000fe40003f2e200 */
[----:B------:R-:W-:Y:S02]  /*27d0*/  DMUL R8, R12, R248 ;  /* 0x000000f80c087228 */ /* 0x000fe40000000000 */
[----:B------:R-:W-:-:S06]  /*27e0*/  DADD R4, -R194, R4 ;  /* 0x00000000c2047229 */ /* 0x000fcc0000000104 */
[----:B------:R-:W-:Y:S02]  /*27f0*/  DFMA R10, R8, -3, R248 ;  /* 0xc0080000080a782b */ /* 0x000fe400000000f8 */
[----:B------:R-:W-:-:S06]  /*2800*/  DADD R6, R212, R4 ;  /* 0x00000000d4067229 */ /* 0x000fcc0000000004 */
[----:B------:R-:W-:Y:S02]  /*2810*/  DFMA R4, R12, R10, R8 ;  /* 0x0000000a0c04722b */ /* 0x000fe40000000008 */
[----:B------:R-:W-:-:S08]  /*2820*/  DADD R6, -R192, R6 ;  /* 0x00000000c0067229 */ /* 0x000fd00000000106 */
[----:B------:R-:W-:Y:S01]  /*2830*/  FFMA R0, RZ, 2.125, R5 ;  /* 0x40080000ff007823 */ /* 0x000fe20000000005 */
[----:B------:R-:W-:-:S04]  /*2840*/  DADD R6, R210, R6 ;  /* 0x00000000d2067229 */ /* 0x000fc80000000006 */
[----:B------:R-:W-:-:S04]  /*2850*/  FSETP.GT.AND P0, PT, |R0|, 1.469367938527859385e-39, PT ;  /* 0x001000000000780b */ /* 0x000fc80003f04200 */
[----:B------:R-:W-:-:S09]  /*2860*/  DADD R12, -R190, R6 ;  /* 0x00000000be0c7229 */ /* 0x000fd20000000106 */
[----:B------:R-:W-:Y:S05]  /*2870*/  @P0 BRA P1, `(.L_x_110) ;  /* 0x0000000000180947 */ /* 0x000fea0000800000 */
[----:B------:R-:W-:Y:S01]  /*2880*/  IMAD.MOV.U32 R10, RZ, RZ, RZ ;  /* 0x000000ffff0a7224 */ /* 0x000fe200078e00ff */
[----:B------:R-:W-:Y:S02]  /*2890*/  MOV R9, 0x40080000 ;  /* 0x4008000000097802 */ /* 0x000fe40000000f00 */
[----:B------:R-:W-:-:S07]  /*28a0*/  MOV R0, 0x28c0 ;  /* 0x000028c000007802 */ /* 0x000fce0000000f00 */
[----:B-----5:R-:W-:Y:S05]  /*28b0*/  CALL.REL.NOINC `($__internal_2_$__cuda_sm20_div_rn_f64_full) ;  /* 0x0000007c00cc7944 */ /* 0x020fea0003c00000 */
[----:B------:R-:W-:Y:S02]  /*28c0*/  IMAD.MOV.U32 R4, RZ, RZ, R3 ;  /* 0x000000ffff047224 */ /* 0x000fe400078e0003 */
[----:B------:R-:W-:-:S07]  /*28d0*/  IMAD.MOV.U32 R5, RZ, RZ, R6 ;  /* 0x000000ffff057224 */ /* 0x000fce00078e0006 */
.L_x_110:
[----:B------:R-:W-:Y:S05]  /*28e0*/  BSYNC.RECONVERGENT B2 ;  /* 0x0000000000027941 */ /* 0x000fea0003800200 */
.L_x_109:
[----:B------:R-:W0:Y:S01]  /*28f0*/  MUFU.RCP64H R9, 3 ;  /* 0x4008000000097908 */ /* 0x000e220000001800 */
[----:B------:R-:W-:Y:S01]  /*2900*/  MOV R10, 0x0 ;  /* 0x00000000000a7802 */ /* 0x000fe20000000f00 */
[----:B------:R-:W-:Y:S01]  /*2910*/  IMAD.MOV.U32 R11, RZ, RZ, 0x40080000 ;  /* 0x40080000ff0b7424 */ /* 0x000fe200078e00ff */
[----:B------:R-:W-:Y:S01]  /*2920*/  DADD R12, R12, R4 ;  /* 0x000000000c0c7229 */ /* 0x000fe20000000004 */
[----:B------:R-:W-:Y:S01]  /*2930*/  IMAD.MOV.U32 R8, RZ, RZ, 0x1 ;  /* 0x00000001ff087424 */ /* 0x000fe200078e00ff */
[----:B------:R-:W-:Y:S06]  /*2940*/  BSSY.RECONVERGENT B2, `(.L_x_111) ;  /* 0x000001f000027945 */ /* 0x000fec0003800200 */
[----:B------:R-:W-:-:S02]  /*2950*/  DMUL R174, R12, R168 ;  /* 0x000000a80cae7228 */ /* 0x000fc40000000000 */
[----:B0-----:R-:W-:-:S08]  /*2960*/  DFMA R6, R8, -R10, 1 ;  /* 0x3ff000000806742b */ /* 0x001fd0000000080a */
[----:B------:R-:W-:Y:S02]  /*2970*/  DFMA R16, R6, R6, R6 ;  /* 0x000000060610722b */ /* 0x000fe40000000006 */
[----:B-----5:R-:W-:-:S06]  /*2980*/  DADD R6, R220, -R184 ;  /* 0x00000000dc067229 */ /* 0x020fcc00000008b8 */
[----:B------:R-:W-:Y:S02]  /*2990*/  DFMA R16, R8, R16, R8 ;  /* 0x000000100810722b */ /* 0x000fe40000000008 */
[----:B------:R-:W-:Y:S02]  /*29a0*/  DADD R6, R216, R6 ;  /* 0x00000000d8067229 */ /* 0x000fe40000000006 */
[----:B------:R-:W-:-:S04]  /*29b0*/  DFMA R8, R178, R180, UR12 ;  /* 0x0000000cb2087e2b */ /* 0x000fc800080000b4 */
[----:B------:R-:W-:Y:S02]  /*29c0*/  DFMA R10, R16, -R10, 1 ;  /* 0x3ff00000100a742b */ /* 0x000fe4000000080a */
[----:B------:R-:W-:Y:S02]  /*29d0*/  DADD R6, -R196, R6 ;  /* 0x00000000c4067229 */ /* 0x000fe40000000106 */
[----:B------:R-:W-:-:S04]  /*29e0*/  DMUL R248, R8, 0.5 ;  /* 0x3fe0000008f87828 */ /* 0x000fc80000000000 */
[----:B------:R-:W-:Y:S02]  /*29f0*/  DFMA R18, R16, R10, R16 ;  /* 0x0000000a1012722b */ /* 0x000fe40000000010 */
[----:B------:R-:W-:-:S04]  /*2a00*/  DADD R6, -R214, R6 ;  /* 0x00000000d6067229 */ /* 0x000fc80000000106 */
[----:B------:R-:W-:Y:S02]  /*2a10*/  FSETP.GEU.AND P1, PT, |R249|, 6.5827683646048100446e-37, PT ;  /* 0x03600000f900780b */ /* 0x000fe40003f2e200 */
[----:B------:R-:W-:Y:S02]  /*2a20*/  DMUL R10, R18, R248 ;  /* 0x000000f8120a7228 */ /* 0x000fe40000000000 */
[----:B------:R-:W-:-:S06]  /*2a30*/  DADD R6, R194, R6 ;  /* 0x00000000c2067229 */ /* 0x000fcc0000000006 */
        /* <DEDUP_REMOVED lines=9> */
[----:B------:R-:W-:Y:S01]  /*2ad0*/  MOV R10, RZ ;  /* 0x000000ff000a7202 */ /* 0x000fe20000000f00 */
[----:B------:R-:W-:Y:S01]  /*2ae0*/  IMAD.MOV.U32 R9, RZ, RZ, 0x40080000 ;  /* 0x40080000ff097424 */ /* 0x000fe200078e00ff */
[----:B------:R-:W-:-:S07]  /*2af0*/  MOV R0, 0x2b10 ;  /* 0x00002b1000007802 */ /* 0x000fce0000000f00 */
[----:B------:R-:W-:Y:S05]  /*2b00*/  CALL.REL.NOINC `($__internal_2_$__cuda_sm20_div_rn_f64_full) ;  /* 0x0000007c00387944 */ /* 0x000fea0003c00000 */
[----:B------:R-:W-:Y:S01]  /*2b10*/  IMAD.MOV.U32 R7, RZ, RZ, R6 ;  /* 0x000000ffff077224 */ /* 0x000fe200078e0006 */
[----:B------:R-:W-:-:S07]  /*2b20*/  MOV R6, R3 ;  /* 0x0000000300067202 */ /* 0x000fce0000000f00 */
.L_x_112:
[----:B------:R-:W-:Y:S05]  /*2b30*/  BSYNC.RECONVERGENT B2 ;  /* 0x0000000000027941 */ /* 0x000fea0003800200 */
.L_x_111:
[----:B------:R-:W0:Y:S01]  /*2b40*/  MUFU.RCP64H R9, 3 ;  /* 0x4008000000097908 */ /* 0x000e220000001800 */
[----:B------:R-:W-:Y:S02]  /*2b50*/  HFMA2 R8, -RZ, RZ, 0, 5.9604644775390625e-08 ;  /* 0x00000001ff087431 */ /* 0x000fe400000001ff */
[----:B------:R-:W-:Y:S01]  /*2b60*/  IMAD.MOV.U32 R10, RZ, RZ, 0x0 ;  /* 0x00000000ff0a7424 */ /* 0x000fe200078e00ff */
[----:B------:R-:W-:Y:S01]  /*2b70*/  DADD R12, R12, R6 ;  /* 0x000000000c0c7229 */ /* 0x000fe20000000006 */
[----:B------:R-:W-:Y:S01]  /*2b80*/  IMAD.MOV.U32 R11, RZ, RZ, 0x40080000 ;  /* 0x40080000ff0b7424 */ /* 0x000fe200078e00ff */
[----:B------:R-:W-:Y:S06]  /*2b90*/  BSSY.RECONVERGENT B2, `(.L_x_113) ;  /* 0x000001f000027945 */ /* 0x000fec0003800200 */
[----:B------:R-:W-:-:S02]  /*2ba0*/  DMUL R172, R12, R168 ;  /* 0x000000a80cac7228 */ /* 0x000fc40000000000 */
        /* <DEDUP_REMOVED lines=19> */
[----:B------:R-:W-:-:S04]  /*2ce0*/  DADD R8, -R206, R8 ;  /* 0x00000000ce087229 */ /* 0x000fc80000000108 */
[----:B------:R-:W-:-:S04]  /*2cf0*/  FSETP.GT.AND P0, PT, |R0|, 1.469367938527859385e-39, PT ;  /* 0x001000000000780b */ /* 0x000fc80003f04200 */
[----:B------:R-:W-:-:S09]  /*2d00*/  DADD R12, R186, R8 ;  /* 0x00000000ba0c7229 */ /* 0x000fd20000000008 */
[----:B------:R-:W-:Y:S05]  /*2d10*/  @P0 BRA P1, `(.L_x_114) ;  /* 0x0000000000180947 */ /* 0x000fea0000800000 */
[----:B------:R-:W-:Y:S01]  /*2d20*/  IMAD.MOV.U32 R10, RZ, RZ, RZ ;  /* 0x000000ffff0a7224 */ /* 0x000fe200078e00ff */
[----:B------:R-:W-:Y:S01]  /*2d30*/  MOV R0, 0x2d60 ;  /* 0x00002d6000007802 */ /* 0x000fe20000000f00 */
[----:B------:R-:W-:-:S07]  /*2d40*/  IMAD.MOV.U32 R9, RZ, RZ, 0x40080000 ;  /* 0x40080000ff097424 */ /* 0x000fce00078e00ff */
[----:B------:R-:W-:Y:S05]  /*2d50*/  CALL.REL.NOINC `($__internal_2_$__cuda_sm20_div_rn_f64_full) ;  /* 0x0000007800a47944 */ /* 0x000fea0003c00000 */
[----:B------:R-:W-:Y:S01]  /*2d60*/  MOV R4, R3 ;  /* 0x0000000300047202 */ /* 0x000fe20000000f00 */
[----:B------:R-:W-:-:S07]  /*2d70*/  IMAD.MOV.U32 R5, RZ, RZ, R6 ;  /* 0x000000ffff057224 */ /* 0x000fce00078e0006 */
.L_x_114:
[----:B------:R-:W-:Y:S05]  /*2d80*/  BSYNC.RECONVERGENT B2 ;  /* 0x0000000000027941 */ /* 0x000fea0003800200 */
.L_x_113:
[----:B------:R-:W2:Y:S01]  /*2d90*/  LDL.64 R46, [R1+0x1f0] ;  /* 0x0001f000012e7983 */ /* 0x000ea20000100a00 */
[----:B------:R-:W-:Y:S01]  /*2da0*/  DADD R6, R222, R200 ;  /* 0x00000000de067229 */ /* 0x000fe200000000c8 */
[----:B------:R-:W0:Y:S01]  /*2db0*/  LDC.64 R96, c[0x0][0x410] ;  /* 0x00010400ff607b82 */ /* 0x000e220000000a00 */
[----:B------:R-:W-:Y:S01]  /*2dc0*/  DADD R12, R12, R4 ;  /* 0x000000000c0c7229 */ /* 0x000fe20000000004 */
[----:B------:R-:W-:Y:S01]  /*2dd0*/  STL.64 [R1+0x248], R242 ;  /* 0x000248f201007387 */ /* 0x000fe20000100a00 */
[----:B------:R-:W-:Y:S01]  /*2de0*/  DMUL R166, R174, R174 ;  /* 0x000000aeaea67228 */ /* 0x000fe20000000000 */
[----:B------:R-:W-:Y:S01]  /*2df0*/  UMOV UR22, 0x55555555 ;  /* 0x5555555500167882 */ /* 0x000fe20000000000 */
[----:B------:R-:W-:Y:S01]  /*2e00*/  UMOV UR23, 0x3fe55555 ;  /* 0x3fe5555500177882 */ /* 0x000fe20000000000 */
[----:B------:R-:W-:Y:S01]  /*2e10*/  STL.64 [R1+0x240], R238 ;  /* 0x000240ee01007387 */ /* 0x000fe20000100a00 */
[----:B------:R-:W-:Y:S01]  /*2e20*/  DADD R6, R202, R6 ;  /* 0x00000000ca067229 */ /* 0x000fe20000000006 */
[----:B------:R-:W1:Y:S01]  /*2e30*/  LDC.64 R48, c[0x0][0x3d0] ;  /* 0x0000f400ff307b82 */ /* 0x000e620000000a00 */
[C---:B------:R-:W-:Y:S01]  /*2e40*/  DADD R30, R172.reuse, R172 ;  /* 0x00000000ac1e7229 */ /* 0x040fe200000000ac */
[----:B------:R-:W-:Y:S01]  /*2e50*/  STL.64 [R1+0x238], R236 ;  /* 0x000238ec01007387 */ /* 0x000fe20000100a00 */
[----:B------:R-:W-:Y:S01]  /*2e60*/  DMUL R170, R172, R172 ;  /* 0x000000acacaa7228 */ /* 0x000fe20000000000 */
[----:B------:R-:W-:Y:S01]  /*2e70*/  UMOV UR28, 0x55555555 ;  /* 0x55555555001c7882 */ /* 0x000fe20000000000 */
[----:B------:R-:W-:Y:S01]  /*2e80*/  DMUL R168, R12, R168 ;  /* 0x000000a80ca87228 */ /* 0x000fe20000000000 */
[----:B------:R3:W-:Y:S01]  /*2e90*/  STL.64 [R1+0x230], R234 ;  /* 0x000230ea01007387 */ /* 0x0007e20000100a00 */
[----:B------:R-:W-:Y:S01]  /*2ea0*/  DADD R6, R184, R6 ;  /* 0x00000000b8067229 */ /* 0x000fe20000000006 */
[----:B------:R-:W-:Y:S01]  /*2eb0*/  UMOV UR29, 0x3fd55555 ;  /* 0x3fd55555001d7882 */ /* 0x000fe20000000000 */
[----:B------:R-:W-:Y:S01]  /*2ec0*/  DADD R10, R174, R174 ;  /* 0x00000000ae0a7229 */ /* 0x000fe200000000ae */
[----:B------:R-:W-:Y:S01]  /*2ed0*/  STL.64 [R1+0x228], R232 ;  /* 0x000228e801007387 */ /* 0x000fe20000100a00 */
[C---:B------:R-:W-:Y:S01]  /*2ee0*/  DADD R8, R166.reuse, -UR22 ;  /* 0x80000016a6087e29 */ /* 0x040fe20008000000 */
[----:B------:R-:W-:Y:S01]  /*2ef0*/  UMOV UR23, 0x3fc55555 ;  /* 0x3fc5555500177882 */ /* 0x000fe20000000000 */
[----:B------:R-:W-:Y:S01]  /*2f00*/  DADD R16, R166, R30 ;  /* 0x00000000a6107229 */ /* 0x000fe2000000001e */
[----:B------:R-:W-:Y:S01]  /*2f10*/  STL.64 [R1+0x220], R230 ;  /* 0x000220e601007387 */ /* 0x000fe20000100a00 */
[----:B------:R-:W-:Y:S01]  /*2f20*/  DADD R6, R220, R6 ;  /* 0x00000000dc067229 */ /* 0x000fe20000000006 */
[----:B------:R-:W-:Y:S01]  /*2f30*/  UMOV UR24, 0x1c71c71c ;  /* 0x1c71c71c00187882 */ /* 0x000fe20000000000 */
[----:B------:R-:W-:Y:S01]  /*2f40*/  DMUL R18, R174, UR6 ;  /* 0x00000006ae127c28 */ /* 0x000fe20008000000 */
[----:B------:R-:W-:Y:S01]  /*2f50*/  STL.64 [R1+0x218], R228 ;  /* 0x000218e401007387 */ /* 0x000fe20000100a00 */
[----:B------:R-:W-:Y:S01]  /*2f60*/  DADD R12, R166, R10 ;  /* 0x00000000a60c7229 */ /* 0x000fe2000000000a */
[----:B---3--:R-:W-:Y:S01]  /*2f70*/  IMAD.MOV.U32 R234, RZ, RZ, 0x55555555 ;  /* 0x55555555ffea7424 */ /* 0x008fe200078e00ff */
[----:B0-----:R-:W-:Y:S01]  /*2f80*/  DMUL R22, R172, R96 ;  /* 0x00000060ac167228 */ /* 0x001fe20000000000 */
[----:B------:R0:W-:Y:S01]  /*2f90*/  STL.64 [R1+0x210], R226 ;  /* 0x000210e201007387 */ /* 0x0001e20000100a00 */
[----:B------:R-:W-:Y:S01]  /*2fa0*/  DADD R6, R198, R6 ;  /* 0x00000000c6067229 */ /* 0x000fe20000000006 */
[----:B------:R-:W-:Y:S01]  /*2fb0*/  MOV R235, 0x3fd55555 ;  /* 0x3fd5555500eb7802 */ /* 0x000fe20000000f00 */
[----:B------:R-:W-:Y:S01]  /*2fc0*/  DADD R26, R8, R170 ;  /* 0x00000000081a7229 */ /* 0x000fe200000000aa */
[----:B------:R-:W-:Y:S01]  /*2fd0*/  STL.64 [R1+0x208], R224 ;  /* 0x000208e001007387 */ /* 0x000fe20000100a00 */
[----:B------:R-:W-:Y:S01]  /*2fe0*/  DMUL R156, R168, R168 ;  /* 0x000000a8a89c7228 */ /* 0x000fe20000000000 */
[----:B------:R-:W-:Y:S01]  /*2ff0*/  UMOV UR25, 0x3fbc71c7 ;  /* 0x3fbc71c700197882 */ /* 0x000fe20000000000 */
[----:B------:R-:W-:Y:S01]  /*3000*/  DMUL R164, R182, R174 ;  /* 0x000000aeb6a47228 */ /* 0x000fe20000000000 */
[----:B------:R-:W-:Y:S01]  /*3010*/  STL.64 [R1+0x200], R204 ;  /* 0x000200cc01007387 */ /* 0x000fe20000100a00 */
[----:B------:R-:W-:Y:S01]  /*3020*/  DADD R6, R218, R6 ;  /* 0x00000000da067229 */ /* 0x000fe20000000006 */
[----:B------:R-:W-:Y:S01]  /*3030*/  UMOV UR26, 0x1c71c71c ;  /* 0x1c71c71c001a7882 */ /* 0x000fe20000000000 */
[----:B------:R-:W-:Y:S01]  /*3040*/  DMUL R162, R178, R172 ;  /* 0x000000acb2a27228 */ /* 0x000fe20000000000 */
[----:B0-----:R-:W0:Y:S01]  /*3050*/  LDC.64 R226, c[0x0][0x418] ;  /* 0x00010600ffe27b82 */ /* 0x001e220000000a00 */
[----:B------:R-:W-:Y:S01]  /*3060*/  DADD R8, R170, R16 ;  /* 0x00000000aa087229 */ /* 0x000fe20000000010 */
[----:B------:R3:W-:Y:S01]  /*3070*/  STL.64 [R1+0x1f8], R2 ;  /* 0x0001f80201007387 */ /* 0x0007e20000100a00 */
[----:B------:R-:W-:Y:S01]  /*3080*/  DADD R72, R168, 2 ;  /* 0x40000000a8487429 */ /* 0x000fe20000000000 */
[----:B------:R-:W-:Y:S01]  /*3090*/  UMOV UR27, 0x3f9c71c7 ;  /* 0x3f9c71c7001b7882 */ /* 0x000fe20000000000 */
[----:B------:R-:W-:-:S02]  /*30a0*/  DADD R6, R196, R6 ;  /* 0x00000000c4067229 */ /* 0x000fc40000000006 */
[----:B------:R-:W-:Y:S02]  /*30b0*/  DADD R94, R170, R12 ;  /* 0x00000000aa5e7229 */ /* 0x000fe4000000000c */
[----:B------:R-:W-:Y:S02]  /*30c0*/  DADD R16, R18, R22 ;  /* 0x0000000012107229 */ /* 0x000fe40000000016 */
[----:B------:R-:W-:Y:S02]  /*30d0*/  DADD R38, R26, R156 ;  /* 0x000000001a267229 */ /* 0x000fe4000000009c */
[----:B------:R-:W-:Y:S02]  /*30e0*/  DADD R6, R216, R6 ;  /* 0x00000000d8067229 */ /* 0x000fe40000000006 */
[----:B------:R-:W-:Y:S02]  /*30f0*/  DADD R62, R164, R162 ;  /* 0x00000000a43e7229 */ /* 0x000fe400000000a2 */
[----:B------:R-:W-:Y:S01]  /*3100*/  DFMA R34, R174, -2, R166 ;  /* 0xc0000000ae22782b */ /* 0x000fe200000000a6 */
[----:B------:R-:W-:Y:S01]  /*3110*/  STL.64 [R1+0x70], R38 ;  /* 0x0000702601007387 */ /* 0x000fe20000100a00 */
[----:B------:R-:W-:-:S02]  /*3120*/  DADD R70, R166, -R30 ;  /* 0x00000000a6467229 */ /* 0x000fc4000000081e */
[----:B------:R-:W-:Y:S02]  /*3130*/  DADD R6, R194, R6 ;  /* 0x00000000c2067229 */ /* 0x000fe40000000006 */
[----:B------:R-:W-:Y:S02]  /*3140*/  DMUL R154, R176, R168 ;  /* 0x000000a8b09a7228 */ /* 0x000fe40000000000 */
[----:B------:R-:W-:Y:S02]  /*3150*/  DADD R160, R180, R180 ;  /* 0x00000000b4a07229 */ /* 0x000fe400000000b4 */
[----:B-1----:R-:W-:Y:S02]  /*3160*/  DADD R158, -R48, UR8 ;  /* 0x00000008309e7e29 */ /* 0x002fe40008000100 */
[----:B------:R-:W-:Y:S02]  /*3170*/  DADD R6, R214, R6 ;  /* 0x00000000d6067229 */ /* 0x000fe40000000006 */
[----:B------:R-:W-:-:S02]  /*3180*/  DADD R152, R174, R168 ;  /* 0x00000000ae987229 */ /* 0x000fc400000000a8 */
[C---:B------:R-:W-:Y:S02]  /*3190*/  DFMA R142, R168.reuse, R72, R94 ;  /* 0x00000048a88e722b */ /* 0x040fe4000000005e */
[----:B0-----:R-:W-:Y:S02]  /*31a0*/  DFMA R134, R168, R226, R16 ;  /* 0x000000e2a886722b */ /* 0x001fe40000000010 */
[----:B------:R-:W-:Y:S02]  /*31b0*/  DADD R6, R192, R6 ;  /* 0x00000000c0067229 */ /* 0x000fe40000000006 */
[----:B------:R-:W-:Y:S02]  /*31c0*/  DADD R146, R166, R170 ;  /* 0x00000000a6927229 */ /* 0x000fe400000000aa */
[----:B------:R-:W-:Y:S02]  /*31d0*/  DADD R70, R170, R70 ;  /* 0x00000000aa467229 */ /* 0x000fe40000000046 */
[----:B------:R-:W-:-:S02]  /*31e0*/  DADD R68, R168, -2 ;  /* 0xc0000000a8447429 */ /* 0x000fc40000000000 */
[----:B------:R-:W-:Y:S02]  /*31f0*/  DADD R6, R212, R6 ;  /* 0x00000000d4067229 */ /* 0x000fe40000000006 */
[----:B------:R-:W-:Y:S02]  /*3200*/  DADD R98, R170, R34 ;  /* 0x00000000aa627229 */ /* 0x000fe40000000022 */
[----:B------:R-:W-:Y:S02]  /*3210*/  DADD R36, R62, R154 ;  /* 0x000000003e247229 */ /* 0x000fe4000000009a */
[----:B------:R-:W-:Y:S02]  /*3220*/  DMUL R56, R158, R152 ;  /* 0x000000989e387228 */ /* 0x000fe40000000000 */
[----:B------:R-:W-:Y:S02]  /*3230*/  DADD R6, R190, R6 ;  /* 0x00000000be067229 */ /* 0x000fe40000000006 */
[----:B------:R-:W-:Y:S01]  /*3240*/  DMUL R40, R160, R142 ;  /* 0x0000008ea0287228 */ /* 0x000fe20000000000 */
[----:B------:R-:W-:Y:S01]  /*3250*/  STL.64 [R1+0x28], R36 ;  /* 0x0000282401007387 */ /* 0x000fe20000100a00 */
[----:B------:R-:W-:-:S02]  /*3260*/  DMUL R32, R134, 0.25 ;  /* 0x3fd0000086207828 */ /* 0x000fc40000000000 */
[----:B------:R-:W-:Y:S02]  /*3270*/  DFMA R150, R168, R68, R146 ;  /* 0x00000044a896722b */ /* 0x000fe40000000092 */
[----:B------:R-:W-:Y:S01]  /*3280*/  DADD R6, R210, R6 ;  /* 0x00000000d2067229 */ /* 0x000fe20000000006 */
[----:B------:R-:W-:Y:S01]  /*3290*/  STL.64 [R1+0x138], R40 ;  /* 0x0001382801007387 */ /* 0x000fe20000100a00 */
[----:B------:R-:W-:Y:S02]  /*32a0*/  DFMA R148, R168, R72, R146 ;  /* 0x00000048a894722b */ /* 0x000fe40000000092 */
[C---:B------:R-:W-:Y:S02]  /*32b0*/  DADD R144, R156.reuse, R98 ;  /* 0x000000009c907229 */ /* 0x040fe40000000062 */
[----:B------:R-:W-:Y:S02]  /*32c0*/  DADD R140, R156, R94 ;  /* 0x000000009c8c7229 */ /* 0x000fe4000000005e */
[----:B------:R-:W-:-:S02]  /*32d0*/  DADD R6, R188, R6 ;  /* 0x00000000bc067229 */ /* 0x000fc40000000006 */
[C---:B------:R-:W-:Y:S02]  /*32e0*/  DADD R138, R156.reuse, R70 ;  /* 0x000000009c8a7229 */ /* 0x040fe40000000046 */
[----:B------:R-:W-:Y:S02]  /*32f0*/  DADD R136, R156, R8 ;  /* 0x000000009c887229 */ /* 0x000fe40000000008 */
[----:B------:R-:W-:Y:S01]  /*3300*/  DMUL R24, R14, -UR22 ;  /* 0x800000160e187c28 */ /* 0x000fe20008000000 */
[----:B------:R-:W-:Y:S01]  /*3310*/  UMOV UR23, 0x3fb55555 ;  /* 0x3fb5555500177882 */ /* 0x000fe20000000000 */
[----:B------:R-:W-:Y:S02]  /*3320*/  DADD R6, R208, R6 ;  /* 0x00000000d0067229 */ /* 0x000fe40000000006 */
[----:B------:R-:W-:Y:S02]  /*3330*/  DMUL R4, R14, UR22 ;  /* 0x000000160e047c28 */ /* 0x000fe40008000000 */
[----:B------:R-:W-:Y:S01]  /*3340*/  DMUL R42, R158, UR22 ;  /* 0x000000169e2a7c28 */ /* 0x000fe20008000000 */
[----:B------:R-:W-:Y:S01]  /*3350*/  UMOV UR22, 0x1c71c71c ;  /* 0x1c71c71c00167882 */ /* 0x000fe20000000000 */
[----:B------:R-:W-:Y:S01]  /*3360*/  UMOV UR23, 0x3fac71c7 ;  /* 0x3fac71c700177882 */ /* 0x000fe20000000000 */
[----:B------:R-:W-:-:S02]  /*3370*/  DMUL R32, R32, R38 ;  /* 0x0000002620207228 */ /* 0x000fc40000000000 */
[----:B------:R-:W-:Y:S02]  /*3380*/  DADD R26, R186, R6 ;  /* 0x00000000ba1a7229 */ /* 0x000fe40000000006 */
[-C--:B------:R-:W-:Y:S02]  /*3390*/  DFMA R82, R150, R234.reuse, -R156 ;  /* 0x000000ea9652722b */ /* 0x080fe4000000089c */
[-CC-:B------:R-:W-:Y:S02]  /*33a0*/  DFMA R64, R144, R234.reuse, -R166.reuse ;  /* 0x000000ea9040722b */ /* 0x180fe400000008a6 */
[-C--:B------:R-:W-:Y:S02]  /*33b0*/  DFMA R44, R140, R234.reuse, -R166 ;  /* 0x000000ea8c2c722b */ /* 0x080fe400000008a6 */
[----:B------:R-:W-:Y:S02]  /*33c0*/  DADD R26, R206, R26 ;  /* 0x00000000ce1a7229 */ /* 0x000fe4000000001a */
[----:B------:R-:W-:-:S02]  /*33d0*/  DFMA R52, R138, R234, -R170 ;  /* 0x000000ea8a34722b */ /* 0x000fc400000008aa */
[----:B------:R-:W-:Y:S02]  /*33e0*/  DMUL R28, R160, R152 ;  /* 0x00000098a01c7228 */ /* 0x000fe40000000000 */
[----:B------:R-:W-:Y:S02]  /*33f0*/  DADD R122, R12, R30 ;  /* 0x000000000c7a7229 */ /* 0x000fe4000000001e */
[----:B------:R-:W-:Y:S02]  /*3400*/  DMUL R20, R180, 4 ;  /* 0x40100000b4147828 */ /* 0x000fe40000000000 */
[----:B---3--:R-:W-:Y:S02]  /*3410*/  DMUL R2, R158, R142 ;  /* 0x0000008e9e027228 */ /* 0x008fe40000000000 */
[----:B------:R-:W-:Y:S02]  /*3420*/  DMUL R6, R152, R28 ;  /* 0x0000001c98067228 */ /* 0x000fe40000000000 */
[----:B------:R-:W-:-:S02]  /*3430*/  DADD R122, R170, R122 ;  /* 0x00000000aa7a7229 */ /* 0x000fc4000000007a */
[----:B------:R-:W-:Y:S01]  /*3440*/  DADD R146, R156, R146 ;  /* 0x000000009c927229 */ /* 0x000fe20000000092 */
[----:B------:R0:W-:Y:S01]  /*3450*/  STL.64 [R1+0x130], R2 ;  /* 0x0001300201007387 */ /* 0x0001e20000100a00 */
[----:B------:R-:W-:Y:S02]  /*3460*/  DADD R66, R20, -R2 ;  /* 0x0000000014427229 */ /* 0x000fe40000000802 */
[----:B------:R-:W-:Y:S02]  /*3470*/  DADD R130, R174, R172 ;  /* 0x00000000ae827229 */ /* 0x000fe400000000ac */
[----:B------:R-:W-:Y:S02]  /*3480*/  DADD R86, -R168, 2 ;  /* 0x40000000a8567429 */ /* 0x000fe40000000100 */
[----:B------:R-:W-:Y:S02]  /*3490*/  DADD R122, R156, R122 ;  /* 0x000000009c7a7229 */ /* 0x000fe4000000007a */
[----:B------:R-:W-:-:S02]  /*34a0*/  DFMA R28, R146, -0.5, R234 ;  /* 0xbfe00000921c782b */ /* 0x000fc400000000ea */
[----:B------:R-:W-:Y:S02]  /*34b0*/  DMUL R42, R146, R42 ;  /* 0x0000002a922a7228 */ /* 0x000fe40000000000 */
[----:B------:R-:W-:Y:S02]  /*34c0*/  DMUL R78, R144, R160 ;  /* 0x000000a0904e7228 */ /* 0x000fe40000000000 */
[----:B------:R-:W-:Y:S02]  /*34d0*/  DMUL R128, R180, -4 ;  /* 0xc0100000b4807828 */ /* 0x000fe40000000000 */
[----:B0-----:R-:W-:Y:S02]  /*34e0*/  DADD R2, R48, -UR8 ;  /* 0x8000000830027e29 */ /* 0x001fe40008000000 */
[----:B------:R-:W-:Y:S01]  /*34f0*/  DMUL R60, R160, R122 ;  /* 0x0000007aa03c7228 */ /* 0x000fe20000000000 */
[----:B------:R0:W-:Y:S01]  /*3500*/  STL.64 [R1+0x80], R78 ;  /* 0x0000804e01007387 */ /* 0x0001e20000100a00 */
[----:B------:R-:W-:-:S02]  /*3510*/  DMUL R124, R130, R130 ;  /* 0x00000082827c7228 */ /* 0x000fc40000000000 */
[----:B------:R-:W-:Y:S02]  /*3520*/  DFMA R28, R180, R28, -R42 ;  /* 0x0000001cb41c722b */ /* 0x000fe4000000082a */
[----:B------:R-:W-:Y:S02]  /*3530*/  DMUL R42, R174, R2 ;  /* 0x00000002ae2a7228 */ /* 0x000fe40000000000 */
[----:B------:R-:W-:Y:S02]  /*3540*/  DMUL R54, R172, R30 ;  /* 0x0000001eac367228 */ /* 0x000fe40000000000 */
[----:B------:R-:W-:Y:S02]  /*3550*/  DADD R50, R168, R168 ;  /* 0x00000000a8327229 */ /* 0x000fe400000000a8 */
[----:B------:R-:W-:Y:S02]  /*3560*/  DADD R120, R172, -1 ;  /* 0xbff00000ac787429 */ /* 0x000fe40000000000 */
[----:B------:R-:W-:-:S02]  /*3570*/  DFMA R88, R174, R42, R78 ;  /* 0x0000002aae58722b */ /* 0x000fc4000000004e */
[----:B------:R-:W-:Y:S02]  /*3580*/  DFMA R58, R174, R10, R54 ;  /* 0x0000000aae3a722b */ /* 0x000fe40000000036 */
[----:B------:R-:W-:Y:S02]  /*3590*/  DADD R84, R50, -4 ;  /* 0xc010000032547429 */ /* 0x000fe40000000000 */
[----:B------:R-:W-:Y:S02]  /*35a0*/  DADD R112, R34, -R30 ;  /* 0x0000000022707229 */ /* 0x000fe4000000081e */
[----:B------:R-:W-:Y:S02]  /*35b0*/  DMUL R126, R180, -2 ;  /* 0xc0000000b47e7828 */ /* 0x000fe40000000000 */
[----:B------:R-:W-:Y:S02]  /*35c0*/  DMUL R248, R160, R130 ;  /* 0x00000082a0f87228 */ /* 0x000fe40000000000 */
[----:B------:R-:W-:-:S02]  /*35d0*/  DFMA R84, R168, R84, R58 ;  /* 0x00000054a854722b */ /* 0x000fc4000000003a */
[----:B------:R-:W-:Y:S02]  /*35e0*/  DADD R118, R174, -1 ;  /* 0xbff00000ae767429 */ /* 0x000fe40000000000 */
[----:B------:R-:W-:Y:S02]  /*35f0*/  DADD R112, R170, R112 ;  /* 0x00000000aa707229 */ /* 0x000fe40000000070 */
[----:B------:R-:W-:Y:S02]  /*3600*/  DMUL R248, R130, R248 ;  /* 0x000000f882f87228 */ /* 0x000fe40000000000 */
[----:B------:R-:W-:Y:S02]  /*3610*/  DMUL R84, R180, R84 ;  /* 0x00000054b4547228 */ /* 0x000fe40000000000 */
[----:B------:R-:W-:Y:S02]  /*3620*/  DMUL R74, R174, R160 ;  /* 0x000000a0ae4a7228 */ /* 0x000fe40000000000 */
[----:B------:R-:W-:-:S02]  /*3630*/  DADD R112, R156, R112 ;  /* 0x000000009c707229 */ /* 0x000fc40000000070 */
[----:B------:R-:W-:Y:S02]  /*3640*/  DMUL R88, R88, R234 ;  /* 0x000000ea58587228 */ /* 0x000fe40000000000 */
[----:B------:R-:W-:Y:S02]  /*3650*/  DFMA R116, R168, R68, R98 ;  /* 0x00000044a874722b */ /* 0x000fe40000000062 */
[----:B------:R-:W-:Y:S02]  /*3660*/  DMUL R114, R152, R152 ;  /* 0x0000009898727228 */ /* 0x000fe40000000000 */
[----:B------:R-:W-:Y:S02]  /*3670*/  DADD R34, R34, R30 ;  /* 0x0000000022227229 */ /* 0x000fe4000000001e */
[C---:B------:R-:W-:Y:S02]  /*3680*/  DFMA R74, R174.reuse, R74, -R88 ;  /* 0x0000004aae4a722b */ /* 0x040fe40000000858 */
[----:B------:R-:W-:-:S02]  /*3690*/  DADD R108, R174, 1 ;  /* 0x3ff00000ae6c7429 */ /* 0x000fc40000000000 */
[-CC-:B------:R-:W-:Y:S02]  /*36a0*/  DFMA R88, R116, R234.reuse, -R114.reuse ;  /* 0x000000ea7458722b */ /* 0x180fe40000000872 */
[----:B------:R-:W-:Y:S02]  /*36b0*/  DFMA R92, R142, R234, -R114 ;  /* 0x000000ea8e5c722b */ /* 0x000fe40000000872 */
[----:B------:R-:W-:Y:S02]  /*36c0*/  DADD R110, R174, -R172 ;  /* 0x00000000ae6e7229 */ /* 0x000fe400000008ac */
[----:B------:R-:W-:Y:S02]  /*36d0*/  DADD R34, R170, R34 ;  /* 0x00000000aa227229 */ /* 0x000fe40000000022 */
[C---:B------:R-:W-:Y:S02]  /*36e0*/  DFMA R98, R168.reuse, R72, R98 ;  /* 0x00000048a862722b */ /* 0x040fe40000000062 */
[----:B------:R-:W-:-:S02]  /*36f0*/  DFMA R94, R168, R68, R94 ;  /* 0x00000044a85e722b */ /* 0x000fc4000000005e */
[----:B------:R-:W-:Y:S02]  /*3700*/  DMUL R106, R110, R110 ;  /* 0x0000006e6e6a7228 */ /* 0x000fe40000000000 */
[----:B------:R-:W-:Y:S02]  /*3710*/  DADD R104, R156, R34 ;  /* 0x000000009c687229 */ /* 0x000fe40000000022 */
[----:B--2---:R-:W-:Y:S02]  /*3720*/  DFMA R132, R36, R46, R26 ;  /* 0x0000002e2484722b */ /* 0x004fe4000000001a */
[----:B------:R-:W-:Y:S02]  /*3730*/  DFMA R26, -R152, R56, R40 ;  /* 0x00000038981a722b */ /* 0x000fe40000000128 */
[-C--:B------:R-:W-:Y:S02]  /*3740*/  DFMA R36, R136, R234.reuse, -R170 ;  /* 0x000000ea8824722b */ /* 0x080fe400000008aa */
[----:B------:R-:W-:-:S02]  /*3750*/  DFMA R40, R148, R234, -R156 ;  /* 0x000000ea9428722b */ /* 0x000fc4000000089c */
[C---:B------:R-:W-:Y:S01]  /*3760*/  DMUL R38, R132.reuse, UR22 ;  /* 0x0000001684267c28 */ /* 0x040fe20008000000 */
[----:B------:R-:W-:Y:S01]  /*3770*/  UMOV UR22, 0x55555555 ;  /* 0x5555555500167882 */ /* 0x000fe20000000000 */
[----:B------:R-:W-:Y:S01]  /*3780*/  UMOV UR23, 0x3fa55555 ;  /* 0x3fa5555500177882 */ /* 0x000fe20000000000 */
[----:B------:R-:W-:Y:S02]  /*3790*/  DFMA R32, R132, R234, -R32 ;  /* 0x000000ea8420722b */ /* 0x000fe40000000820 */
[----:B------:R-:W-:Y:S01]  /*37a0*/  DMUL R14, R14, UR22 ;  /* 0x000000160e0e7c28 */ /* 0x000fe20008000000 */
[----:B------:R-:W-:Y:S01]  /*37b0*/  UMOV UR22, 0x1c71c71c ;  /* 0x1c71c71c00167882 */ /* 0x000fe20000000000 */
[----:B------:R-:W-:Y:S01]  /*37c0*/  UMOV UR23, 0x3fcc71c7 ;  /* 0x3fcc71c700177882 */ /* 0x000fe20000000000 */
[C-C-:B------:R-:W-:Y:S02]  /*37d0*/  DFMA R82, -R4.reuse, R82, R38.reuse ;  /* 0x000000520452722b */ /* 0x140fe40000000126 */
[----:B------:R-:W-:-:S02]  /*37e0*/  DFMA R64, -R4, R64, R38 ;  /* 0x000000400440722b */ /* 0x000fc40000000126 */
[C-C-:B------:R-:W-:Y:S02]  /*37f0*/  DFMA R228, -R4.reuse, R44, R38.reuse ;  /* 0x0000002c04e4722b */ /* 0x140fe40000000126 */
[C-C-:B------:R-:W-:Y:S02]  /*3800*/  DFMA R52, -R4.reuse, R52, R38.reuse ;  /* 0x000000340434722b */ /* 0x140fe40000000126 */
[C-C-:B------:R-:W-:Y:S02]  /*3810*/  DFMA R232, -R4.reuse, R36, R38.reuse ;  /* 0x0000002404e8722b */ /* 0x140fe40000000126 */
[----:B------:R-:W-:Y:S02]  /*3820*/  DFMA R230, -R4, R40, R38 ;  /* 0x0000002804e6722b */ /* 0x000fe40000000126 */
[----:B------:R-:W-:Y:S02]  /*3830*/  DADD R38, R96, UR6 ;  /* 0x0000000660267e29 */ /* 0x000fe40008000000 */
[----:B------:R-:W-:-:S02]  /*3840*/  DFMA R26, R26, -UR28, R6 ;  /* 0x8000001c1a1a7c2b */ /* 0x000fc40008000006 */
[----:B------:R-:W-:Y:S02]  /*3850*/  DFMA R40, R174, -R174, -R170 ;  /* 0x800000aeae28722b */ /* 0x000fe400000008aa */
[----:B------:R-:W-:Y:S02]  /*3860*/  DADD R36, -R166, -UR22 ;  /* 0x80000016a6247e29 */ /* 0x000fe40008000100 */
[----:B------:R-:W-:Y:S02]  /*3870*/  DADD R38, R18, R38 ;  /* 0x0000000012267229 */ /* 0x000fe40000000026 */
[----:B------:R-:W-:Y:S02]  /*3880*/  DFMA R24, R24, R146, R32 ;  /* 0x000000921818722b */ /* 0x000fe40000000020 */
[----:B------:R-:W-:Y:S02]  /*3890*/  DFMA R66, R66, UR24, R26 ;  /* 0x0000001842427c2b */ /* 0x000fe4000800001a */
[----:B------:R-:W-:-:S02]  /*38a0*/  DFMA R86, R168, R86, R40 ;  /* 0x00000056a856722b */ /* 0x000fc40000000028 */
[----:B------:R-:W-:Y:S02]  /*38b0*/  DADD R38, R22, R38 ;  /* 0x0000000016267229 */ /* 0x000fe40000000026 */
[----:B------:R-:W-:Y:S02]  /*38c0*/  DMUL R32, R158, R130 ;  /* 0x000000829e207228 */ /* 0x000fe40000000000 */
[----:B------:R-:W-:Y:S02]  /*38d0*/  DFMA R46, R182, -R174, -R162 ;  /* 0x800000aeb62e722b */ /* 0x000fe400000008a2 */
[----:B------:R-:W-:Y:S02]  /*38e0*/  DFMA R26, R172, -R10, R36 ;  /* 0x8000000aac1a722b */ /* 0x000fe40000000024 */
[----:B------:R-:W-:Y:S02]  /*38f0*/  DFMA R76, R168, R226, R38 ;  /* 0x000000e2a84c722b */ /* 0x000fe40000000026 */
[----:B------:R-:W-:-:S02]  /*3900*/  DFMA R86, R86, R48, R128 ;  /* 0x000000305656722b */ /* 0x000fc40000000080 */
[----:B------:R-:W-:Y:S02]  /*3910*/  DFMA R80, -R130, R32, R60 ;  /* 0x000000208250722b */ /* 0x000fe4000000013c */
[----:B------:R-:W-:Y:S01]  /*3920*/  DADD R46, -R154, R46 ;  /* 0x000000009a2e7229 */ /* 0x000fe2000000012e */
[----:B------:R1:W-:Y:S01]  /*3930*/  STL.64 [R1+0x118], R76 ;  /* 0x0001184c01007387 */ /* 0x0003e20000100a00 */
[----:B------:R-:W-:Y:S02]  /*3940*/  DADD R26, -R170, R26 ;  /* 0x00000000aa1a7229 */ /* 0x000fe4000000011a */
[----:B------:R-:W-:Y:S01]  /*3950*/  DFMA R48, R122, R234, -R124 ;  /* 0x000000ea7a30722b */ /* 0x000fe2000000087c */
[----:B------:R2:W-:Y:S01]  /*3960*/  STL.64 [R1+0x110], R60 ;  /* 0x0001103c01007387 */ /* 0x0005e20000100a00 */
[----:B------:R-:W-:Y:S02]  /*3970*/  DMUL R44, R168, R2 ;  /* 0x00000002a82c7228 */ /* 0x000fe40000000000 */
[----:B------:R-:W-:-:S02]  /*3980*/  DMUL R2, R158, R122 ;  /* 0x0000007a9e027228 */ /* 0x000fc40000000000 */
[----:B------:R-:W-:Y:S02]  /*3990*/  DMUL R46, R46, -0.5 ;  /* 0xbfe000002e2e7828 */ /* 0x000fe40000000000 */
[----:B------:R-:W-:Y:S02]  /*39a0*/  DFMA R38, R122, R234, R26 ;  /* 0x000000ea7a26722b */ /* 0x000fe4000000001a */
[----:B0-----:R-:W-:Y:S01]  /*39b0*/  DMUL R78, R76, 0.0625 ;  /* 0x3fb000004c4e7828 */ /* 0x001fe20000000000 */
[----:B------:R0:W-:Y:S01]  /*39c0*/  STL.64 [R1+0x108], R2 ;  /* 0x0001080201007387 */ /* 0x0001e20000100a00 */
[----:B-1----:R-:W-:Y:S02]  /*39d0*/  DADD R76, R20, -R2 ;  /* 0x00000000144c7229 */ /* 0x002fe40000000802 */
[----:B--2---:R-:W-:Y:S02]  /*39e0*/  DMUL R60, R132, UR26 ;  /* 0x0000001a843c7c28 */ /* 0x004fe40008000000 */
[----:B------:R-:W-:-:S02]  /*39f0*/  DFMA R86, R150, UR8, R86 ;  /* 0x0000000896567c2b */ /* 0x000fc40008000056 */
[C---:B------:R-:W-:Y:S02]  /*3a00*/  DMUL R4, R168.reuse, R126 ;  /* 0x0000007ea8047228 */ /* 0x040fe40000000000 */
[----:B------:R-:W-:Y:S02]  /*3a10*/  DFMA R84, R168, R44, R84 ;  /* 0x0000002ca854722b */ /* 0x000fe40000000054 */
[----:B------:R-:W-:Y:S02]  /*3a20*/  DFMA R48, -R14, R48, R60 ;  /* 0x000000300e30722b */ /* 0x000fe4000000013c */
[----:B0-----:R-:W-:Y:S02]  /*3a30*/  DFMA R2, R46, R28, R24 ;  /* 0x0000001c2e02722b */ /* 0x001fe40000000018 */
[----:B------:R-:W-:Y:S02]  /*3a40*/  DADD R24, R226, UR6 ;  /* 0x00000006e2187e29 */ /* 0x000fe40008000000 */
[----:B------:R-:W-:-:S02]  /*3a50*/  DMUL R86, R86, UR24 ;  /* 0x0000001856567c28 */ /* 0x000fc40008000000 */
[----:B------:R-:W-:Y:S02]  /*3a60*/  DFMA R78, -R78, R38, R48 ;  /* 0x000000264e4e722b */ /* 0x000fe40000000130 */
[----:B------:R-:W-:Y:S02]  /*3a70*/  DMUL R48, R120, R96 ;  /* 0x0000006078307228 */ /* 0x000fe40000000000 */
[----:B------:R-:W-:Y:S02]  /*3a80*/  DADD R24, R18, R24 ;  /* 0x0000000012187229 */ /* 0x000fe40000000018 */
[----:B------:R-:W-:Y:S02]  /*3a90*/  DFMA R86, R168, R4, R86 ;  /* 0x00000004a856722b */ /* 0x000fe40000000056 */
[----:B------:R-:W-:Y:S02]  /*3aa0*/  DFMA R80, R80, -UR28, R248 ;  /* 0x8000001c50507c2b */ /* 0x000fe400080000f8 */
[----:B------:R-:W-:-:S02]  /*3ab0*/  DFMA R28, R118, UR6, R48 ;  /* 0x00000006761c7c2b */ /* 0x000fc40008000030 */
[----:B------:R-:W-:Y:S02]  /*3ac0*/  DADD R24, R22, R24 ;  /* 0x0000000016187229 */ /* 0x000fe40000000018 */
[----:B------:R-:W-:Y:S02]  /*3ad0*/  DFMA R238, R84, R234, R86 ;  /* 0x000000ea54ee722b */ /* 0x000fe40000000056 */
[----:B------:R-:W-:Y:S02]  /*3ae0*/  DFMA R76, R76, UR24, R80 ;  /* 0x000000184c4c7c2b */ /* 0x000fe40008000050 */
[----:B------:R-:W-:Y:S02]  /*3af0*/  DFMA R100, R168, R226, R28 ;  /* 0x000000e2a864722b */ /* 0x000fe4000000001c */
[----:B------:R-:W-:Y:S02]  /*3b00*/  DFMA R28, R112, R234, -R124 ;  /* 0x000000ea701c722b */ /* 0x000fe4000000087c */
[----:B------:R-:W-:-:S02]  /*3b10*/  DFMA R90, R168, R226, R24 ;  /* 0x000000e2a85a722b */ /* 0x000fc40000000018 */
[C---:B------:R-:W-:Y:S01]  /*3b20*/  DFMA R80, R168.reuse, -R10, R36 ;  /* 0x8000000aa850722b */ /* 0x040fe20000000024 */
[----:B------:R0:W-:Y:S01]  /*3b30*/  STL.64 [R1+0x100], R100 ;  /* 0x0001006401007387 */ /* 0x0001e20000100a00 */
[----:B------:R-:W-:Y:S02]  /*3b40*/  DADD R46, R168, -1 ;  /* 0xbff00000a82e7429 */ /* 0x000fe40000000000 */
[----:B------:R-:W-:Y:S02]  /*3b50*/  DFMA R86, R118, UR6, R22 ;  /* 0x0000000676567c2b */ /* 0x000fe40008000016 */
[----:B------:R-:W-:Y:S02]  /*3b60*/  DMUL R24, R100, 0.0625 ;  /* 0x3fb0000064187828 */ /* 0x000fe40000000000 */
[----:B------:R-:W-:Y:S02]  /*3b70*/  DFMA R26, R112, R234, R26 ;  /* 0x000000ea701a722b */ /* 0x000fe4000000001a */
[----:B------:R-:W-:-:S02]  /*3b80*/  DFMA R28, -R14, R28, R60 ;  /* 0x0000001c0e1c722b */ /* 0x000fc4000000013c */
[----:B------:R-:W-:Y:S02]  /*3b90*/  DADD R80, -R156, R80 ;  /* 0x000000009c507229 */ /* 0x000fe40000000150 */
[----:B------:R-:W-:Y:S02]  /*3ba0*/  DFMA R102, R46, R226, R86 ;  /* 0x000000e22e66722b */ /* 0x000fe40000000056 */
[----:B0-----:R-:W-:Y:S02]  /*3bb0*/  DADD R100, R12, -R30 ;  /* 0x000000000c647229 */ /* 0x001fe4000000081e */
[----:B------:R-:W-:Y:S02]  /*3bc0*/  DFMA R224, -R24, R26, R28 ;  /* 0x0000001a18e0722b */ /* 0x000fe4000000011c */
[----:B------:R-:W-:Y:S01]  /*3bd0*/  DFMA R26, R118, UR6, R96 ;  /* 0x00000006761a7c2b */ /* 0x000fe20008000060 */
[----:B------:R-:W-:Y:S01]  /*3be0*/  STL.64 [R1+0x128], R102 ;  /* 0x0001286601007387 */ /* 0x000fe20000100a00 */
[----:B------:R-:W-:-:S02]  /*3bf0*/  DFMA R38, R116, R234, R80 ;  /* 0x000000ea7426722b */ /* 0x000fc40000000050 */
[----:B------:R-:W-:Y:S01]  /*3c00*/  DMUL R84, R102, 0.0625 ;  /* 0x3fb0000066547828 */ /* 0x000fe20000000000 */
[----:B------:R0:W-:Y:S01]  /*3c10*/  STL.64 [R1+0x120], R90 ;  /* 0x0001205a01007387 */ /* 0x0001e20000100a00 */
[----:B------:R-:W-:Y:S02]  /*3c20*/  DFMA R88, -R14, R88, R60 ;  /* 0x000000580e58722b */ /* 0x000fe4000000013c */
[----:B------:R-:W-:Y:S02]  /*3c30*/  DADD R26, R22, R26 ;  /* 0x00000000161a7229 */ /* 0x000fe4000000001a */
[----:B------:R-:W-:Y:S02]  /*3c40*/  DADD R100, R170, R100 ;  /* 0x00000000aa647229 */ /* 0x000fe40000000064 */
[----:B------:R-:W-:Y:S02]  /*3c50*/  DFMA R24, R118, UR6, R226 ;  /* 0x0000000676187c2b */ /* 0x000fe400080000e2 */
[----:B------:R-:W-:-:S02]  /*3c60*/  DFMA R204, -R84, R38, R88 ;  /* 0x0000002654cc722b */ /* 0x000fc40000000158 */
[----:B------:R-:W-:Y:S02]  /*3c70*/  DFMA R88, R168, R226, R26 ;  /* 0x000000e2a858722b */ /* 0x000fe4000000001a */
[----:B------:R-:W-:Y:S02]  /*3c80*/  DFMA R80, R142, R234, R80 ;  /* 0x000000ea8e50722b */ /* 0x000fe40000000050 */
[----:B0-----:R-:W-:Y:S02]  /*3c90*/  DMUL R90, R90, 0.0625 ;  /* 0x3fb000005a5a7828 */ /* 0x001fe40000000000 */
[----:B------:R-:W-:Y:S01]  /*3ca0*/  DFMA R92, -R14, R92, R60 ;  /* 0x0000005c0e5c722b */ /* 0x000fe2000000013c */
[----:B------:R0:W-:Y:S01]  /*3cb0*/  STL.64 [R1+0xf8], R88 ;  /* 0x0000f85801007387 */ /* 0x0001e20000100a00 */
[----:B------:R-:W-:Y:S02]  /*3cc0*/  DFMA R38, R172, R10, R36 ;  /* 0x0000000aac26722b */ /* 0x000fe40000000024 */
[----:B------:R-:W-:-:S02]  /*3cd0*/  DFMA R84, R108, UR6, R48 ;  /* 0x000000066c547c2b */ /* 0x000fc40008000030 */
[----:B------:R-:W-:Y:S02]  /*3ce0*/  DADD R100, R156, R100 ;  /* 0x000000009c647229 */ /* 0x000fe40000000064 */
[----:B------:R-:W-:Y:S02]  /*3cf0*/  DADD R102, R174, -R168 ;  /* 0x00000000ae667229 */ /* 0x000fe400000008a8 */
[----:B------:R-:W-:Y:S02]  /*3d00*/  DADD R24, R22, R24 ;  /* 0x0000000016187229 */ /* 0x000fe40000000018 */
[----:B------:R-:W-:Y:S02]  /*3d10*/  DMUL R34, R88, 0.0625 ;  /* 0x3fb0000058227828 */ /* 0x000fe40000000000 */
[----:B------:R-:W-:Y:S02]  /*3d20*/  DFMA R80, -R90, R80, R92 ;  /* 0x000000505a50722b */ /* 0x000fe4000000015c */
[----:B------:R-:W-:-:S02]  /*3d30*/  DADD R38, -R170, R38 ;  /* 0x00000000aa267229 */ /* 0x000fc40000000126 */
[----:B0-----:R-:W-:Y:S02]  /*3d40*/  DFMA R88, R168, R226, R84 ;  /* 0x000000e2a858722b */ /* 0x001fe40000000054 */
[-CC-:B------:R-:W-:Y:S02]  /*3d50*/  DFMA R90, R100, R234.reuse, -R106.reuse ;  /* 0x000000ea645a722b */ /* 0x180fe4000000086a */
[----:B------:R-:W-:Y:S02]  /*3d60*/  DFMA R28, R104, R234, -R106 ;  /* 0x000000ea681c722b */ /* 0x000fe4000000086a */
[----:B------:R-:W-:Y:S01]  /*3d70*/  DFMA R12, R168, R10, R36 ;  /* 0x0000000aa80c722b */ /* 0x000fe20000000024 */
[----:B------:R0:W-:Y:S01]  /*3d80*/  STL.64 [R1+0xe8], R88 ;  /* 0x0000e85801007387 */ /* 0x0001e20000100a00 */
[----:B------:R-:W-:Y:S02]  /*3d90*/  DMUL R96, R102, R102 ;  /* 0x0000006666607228 */ /* 0x000fe40000000000 */
[----:B------:R-:W-:-:S02]  /*3da0*/  DFMA R92, R168, R226, R24 ;  /* 0x000000e2a85c722b */ /* 0x000fc40000000018 */
[-CC-:B------:R-:W-:Y:S02]  /*3db0*/  DFMA R26, R104, R234.reuse, R38.reuse ;  /* 0x000000ea681a722b */ /* 0x180fe40000000026 */
[----:B------:R-:W-:Y:S02]  /*3dc0*/  DMUL R24, R88, 0.0625 ;  /* 0x3fb0000058187828 */ /* 0x000fe40000000000 */
[----:B------:R-:W-:Y:S01]  /*3dd0*/  DFMA R38, R100, R234, R38 ;  /* 0x000000ea6426722b */ /* 0x000fe20000000026 */
[----:B------:R-:W-:Y:S01]  /*3de0*/  STL.64 [R1+0xd8], R92 ;  /* 0x0000d85c01007387 */ /* 0x000fe20000100a00 */
[----:B------:R-:W-:Y:S02]  /*3df0*/  DFMA R90, -R14, R90, R60 ;  /* 0x0000005a0e5a722b */ /* 0x000fe4000000013c */
[----:B0-----:R-:W-:Y:S02]  /*3e00*/  DFMA R88, R108, UR6, R22 ;  /* 0x000000066c587c2b */ /* 0x001fe40008000016 */
[----:B------:R-:W-:-:S02]  /*3e10*/  DFMA R28, -R14, R28, R60 ;  /* 0x0000001c0e1c722b */ /* 0x000fc4000000013c */
[----:B------:R-:W-:Y:S02]  /*3e20*/  DADD R12, -R156, R12 ;  /* 0x000000009c0c7229 */ /* 0x000fe4000000010c */
[----:B------:R-:W-:Y:S02]  /*3e30*/  DFMA R84, R98, R234, -R96 ;  /* 0x000000ea6254722b */ /* 0x000fe40000000860 */
[----:B------:R-:W-:Y:S02]  /*3e40*/  DFMA R24, -R24, R38, R90 ;  /* 0x000000261818722b */ /* 0x000fe4000000015a */
[----:B------:R-:W-:Y:S02]  /*3e50*/  DFMA R88, R46, R226, R88 ;  /* 0x000000e22e58722b */ /* 0x000fe40000000058 */
[----:B------:R-:W-:Y:S02]  /*3e60*/  DFMA R246, R94, R234, -R96 ;  /* 0x000000ea5ef6722b */ /* 0x000fe40000000860 */
[----:B------:R-:W-:-:S02]  /*3e70*/  DADD R38, -R156, -UR22 ;  /* 0x800000169c267e29 */ /* 0x000fc40008000100 */
[----:B------:R-:W-:Y:S01]  /*3e80*/  DFMA R16, R46, R226, R16 ;  /* 0x000000e22e10722b */ /* 0x000fe20000000010 */
[----:B------:R0:W-:Y:S01]  /*3e90*/  STL.64 [R1+0xc8], R88 ;  /* 0x0000c85801007387 */ /* 0x0001e20000100a00 */
[----:B------:R-:W-:Y:S02]  /*3ea0*/  DFMA R34, -R34, R26, R28 ;  /* 0x0000001a2222722b */ /* 0x000fe4000000011c */
[----:B------:R-:W-:Y:S02]  /*3eb0*/  DFMA R26, R98, R234, R12 ;  /* 0x000000ea621a722b */ /* 0x000fe4000000000c */
[----:B------:R-:W-:Y:S01]  /*3ec0*/  DMUL R28, R92, 0.0625 ;  /* 0x3fb000005c1c7828 */ /* 0x000fe20000000000 */
[----:B------:R1:W-:Y:S01]  /*3ed0*/  STL.64 [R1+0xc0], R16 ;  /* 0x0000c01001007387 */ /* 0x0003e20000100a00 */
[----:B------:R-:W-:Y:S02]  /*3ee0*/  DFMA R84, -R14, R84, R60 ;  /* 0x000000540e54722b */ /* 0x000fe4000000013c */
[----:B------:R-:W-:-:S02]  /*3ef0*/  DFMA R12, R94, R234, R12 ;  /* 0x000000ea5e0c722b */ /* 0x000fc4000000000c */
[----:B------:R-:W-:Y:S02]  /*3f00*/  DMUL R90, R88, 0.0625 ;  /* 0x3fb00000585a7828 */ /* 0x000fe40000000000 */
[----:B------:R-:W-:Y:S02]  /*3f10*/  DFMA R246, -R14, R246, R60 ;  /* 0x000000f60ef6722b */ /* 0x000fe4000000013c */
[----:B------:R-:W-:Y:S02]  /*3f20*/  DFMA R236, R150, R234, R38 ;  /* 0x000000ea96ec722b */ /* 0x000fe40000000026 */
[----:B0-----:R-:W-:Y:S02]  /*3f30*/  DMUL R88, R16, 0.125 ;  /* 0x3fc0000010587828 */ /* 0x001fe40000000000 */
[----:B------:R-:W-:Y:S02]  /*3f40*/  DMUL R92, R176, R46 ;  /* 0x0000002eb05c7228 */ /* 0x000fe40000000000 */
[----:B------:R-:W-:Y:S01]  /*3f50*/  DFMA R26, -R28, R26, R84 ;  /* 0x0000001a1c1a722b */ /* 0x000fe20000000154 */
[----:B------:R0:W-:Y:S01]  /*3f60*/  STL.64 [R1+0xd0], R236 ;  /* 0x0000d0ec01007387 */ /* 0x0001e20000100a00 */
[----:B------:R-:W-:-:S02]  /*3f70*/  DFMA R84, R182, -R108, -R162 ;  /* 0x8000006cb654722b */ /* 0x000fc400000008a2 */
[----:B------:R-:W-:Y:S02]  /*3f80*/  DADD R28, R168, 1 ;  /* 0x3ff00000a81c7429 */ /* 0x000fe40000000000 */
[----:B------:R-:W-:Y:S02]  /*3f90*/  DFMA R12, -R90, R12, R246 ;  /* 0x0000000c5a0c722b */ /* 0x000fe400000001f6 */
[----:B-1----:R-:W-:Y:S02]  /*3fa0*/  DADD R16, R172, 1 ;  /* 0x3ff00000ac107429 */ /* 0x002fe40000000000 */
[----:B------:R-:W-:Y:S02]  /*3fb0*/  DFMA R82, -R88, R236, R82 ;  /* 0x000000ec5852722b */ /* 0x000fe40000000152 */
[----:B------:R-:W-:Y:S02]  /*3fc0*/  DFMA R246, R168, R226, R86 ;  /* 0x000000e2a8f6722b */ /* 0x000fe40000000056 */
[----:B0-----:R-:W-:-:S02]  /*3fd0*/  DADD R236, R62, R92 ;  /* 0x000000003eec7229 */ /* 0x001fc4000000005c */
[----:B------:R-:W-:Y:S02]  /*3fe0*/  DFMA R62, -R176, R28, R84 ;  /* 0x0000001cb03e722b */ /* 0x000fe40000000154 */
[----:B------:R-:W-:Y:S01]  /*3ff0*/  DMUL R90, R178, R16 ;  /* 0x00000010b25a7228 */ /* 0x000fe20000000000 */
[----:B------:R0:W-:Y:S01]  /*4000*/  STL.64 [R1+0x68], R246 ;  /* 0x000068f601007387 */ /* 0x0001e20000100a00 */
[----:B------:R-:W-:Y:S02]  /*4010*/  DMUL R88, R246, 0.125 ;  /* 0x3fc00000f6587828 */ /* 0x000fe40000000000 */
[----:B------:R-:W-:Y:S01]  /*4020*/  DADD R84, R182, -R164 ;  /* 0x00000000b6547229 */ /* 0x000fe200000008a4 */
[----:B------:R1:W-:Y:S01]  /*4030*/  STL.64 [R1+0xb0], R236 ;  /* 0x0000b0ec01007387 */ /* 0x0003e20000100a00 */
[----:B------:R-:W-:Y:S02]  /*4040*/  DFMA R242, R144, R234, R36 ;  /* 0x000000ea90f2722b */ /* 0x000fe40000000024 */
[----:B------:R-:W-:-:S02]  /*4050*/  DFMA R250, R182, -R108, -R90 ;  /* 0x8000006cb6fa722b */ /* 0x000fc4000000085a */
[----:B------:R-:W-:Y:S02]  /*4060*/  DFMA R86, -R158, R144, R20 ;  /* 0x000000909e56722b */ /* 0x000fe40000000114 */
[----:B0-----:R-:W-:Y:S01]  /*4070*/  DMUL R246, R236, 0.0625 ;  /* 0x3fb00000ecf67828 */ /* 0x001fe20000000000 */
[----:B------:R0:W-:Y:S01]  /*4080*/  STL.64 [R1+0x78], R242 ;  /* 0x000078f201007387 */ /* 0x0001e20000100a00 */
[----:B------:R-:W-:Y:S02]  /*4090*/  DFMA R64, -R88, R242, R64 ;  /* 0x000000f25840722b */ /* 0x000fe40000000140 */
[----:B-1----:R-:W-:Y:S02]  /*40a0*/  DMUL R236, R62, 0.03125 ;  /* 0x3fa000003eec7828 */ /* 0x002fe40000000000 */
[----:B------:R-:W-:Y:S02]  /*40b0*/  DADD R62, -R162, R84 ;  /* 0x00000000a23e7229 */ /* 0x000fe40000000154 */
[----:B------:R-:W-:-:S02]  /*40c0*/  DFMA R82, -R246, R238, R82 ;  /* 0x000000eef652722b */ /* 0x000fc40000000152 */
[----:B------:R-:W-:Y:S01]  /*40d0*/  DADD R250, -R154, R250 ;  /* 0x000000009afa7229 */ /* 0x000fe200000001fa */
[----:B------:R-:W1:Y:S01]  /*40e0*/  LDC.64 R246, c[0x0][0x410] ;  /* 0x00010400fff67b82 */ /* 0x000e620000000a00 */
[----:B------:R-:W-:Y:S01]  /*40f0*/  DFMA R66, -R236, R66, R80 ;  /* 0x00000042ec42722b */ /* 0x000fe20000000150 */
[----:B0-----:R0:W5:Y:S01]  /*4100*/  LDL.LU.64 R242, [R1+0x248] ;  /* 0x0002480001f27983 */ /* 0x0011620000300a00 */
[----:B------:R-:W-:-:S03]  /*4110*/  DFMA R74, R86, UR24, R74 ;  /* 0x00000018564a7c2b */ /* 0x000fc6000800004a */
[----:B------:R0:W5:Y:S04]  /*4120*/  LDL.LU.64 R238, [R1+0x240] ;  /* 0x0002400001ee7983 */ /* 0x0001680000300a00 */
[----:B------:R0:W5:Y:S04]  /*4130*/  LDL.LU.64 R236, [R1+0x238] ;  /* 0x0002380001ec7983 */ /* 0x0001680000300a00 */
[----:B------:R2:W-:Y:S01]  /*4140*/  STL.64 [R1+0x190], R82 ;  /* 0x0001905201007387 */ /* 0x0005e20000100a00 */
[C---:B------:R-:W-:Y:S02]  /*4150*/  DMUL R80, R160.reuse, R110 ;  /* 0x0000006ea0507228 */ /* 0x040fe40000000000 */
[----:B------:R-:W-:Y:S01]  /*4160*/  DMUL R86, R160, R104 ;  /* 0x00000068a0567228 */ /* 0x000fe20000000000 */
[----:B------:R3:W-:Y:S01]  /*4170*/  STL.64 [R1+0x1c0], R66 ;  /* 0x0001c04201007387 */ /* 0x0007e20000100a00 */
[----:B------:R-:W-:-:S02]  /*4180*/  DMUL R250, R250, 0.03125 ;  /* 0x3fa00000fafa7828 */ /* 0x000fc40000000000 */
[----:B--2---:R-:W-:Y:S02]  /*4190*/  DADD R82, -R154, R62 ;  /* 0x000000009a527229 */ /* 0x004fe4000000013e */
[----:B---3--:R-:W-:-:S06]  /*41a0*/  DMUL R66, R158, R110 ;  /* 0x0000006e9e427228 */ /* 0x008fcc0000000000 */
[----:B------:R-:W-:Y:S01]  /*41b0*/  DMUL R82, R82, 0.0625 ;  /* 0x3fb0000052527828 */ /* 0x000fe20000000000 */
[----:B------:R2:W-:Y:S01]  /*41c0*/  STL.64 [R1+0xa8], R86 ;  /* 0x0000a85601007387 */ /* 0x0005e20000100a00 */
[----:B------:R-:W-:Y:S02]  /*41d0*/  DMUL R88, R158, R104 ;  /* 0x000000689e587228 */ /* 0x000fe40000000000 */
[----:B------:R-:W-:Y:S02]  /*41e0*/  DADD R84, R84, -R90 ;  /* 0x0000000054547229 */ /* 0x000fe4000000085a */
[----:B------:R-:W-:Y:S02]  /*41f0*/  DMUL R80, R110, R80 ;  /* 0x000000506e507228 */ /* 0x000fe40000000000 */
[----:B------:R-:W-:Y:S02]  /*4200*/  DFMA R76, -R250, R76, R78 ;  /* 0x0000004cfa4c722b */ /* 0x000fe4000000014e */
[----:B------:R-:W-:-:S02]  /*4210*/  DFMA R64, -R82, R74, R64 ;  /* 0x0000004a5240722b */ /* 0x000fc40000000140 */
[----:B--2---:R-:W-:Y:S01]  /*4220*/  DFMA R86, -R110, R66, R86 ;  /* 0x000000426e56722b */ /* 0x004fe20000000156 */
[----:B------:R-:W-:Y:S01]  /*4230*/  STL.64 [R1+0x98], R88 ;  /* 0x0000985801007387 */ /* 0x000fe20000100a00 */
[----:B------:R-:W-:-:S03]  /*4240*/  DADD R78, -R154, R84 ;  /* 0x000000009a4e7229 */ /* 0x000fc60000000154 */
[----:B------:R2:W-:Y:S01]  /*4250*/  STL.64 [R1+0x1b8], R76 ;  /* 0x0001b84c01007387 */ /* 0x0005e20000100a00 */
[----:B------:R-:W-:Y:S02]  /*4260*/  DMUL R74, R158, R102 ;  /* 0x000000669e4a7228 */ /* 0x000fe40000000000 */
[----:B------:R-:W-:Y:S01]  /*4270*/  DFMA R86, R86, -UR28, R80 ;  /* 0x8000001c56567c2b */ /* 0x000fe20008000050 */
[----:B------:R3:W-:Y:S01]  /*4280*/  STL.64 [R1+0x178], R64 ;  /* 0x0001784001007387 */ /* 0x0007e20000100a00 */
[----:B------:R-:W-:Y:S02]  /*4290*/  DMUL R82, R160, R98 ;  /* 0x00000062a0527228 */ /* 0x000fe40000000000 */
[----:B--2---:R-:W-:Y:S02]  /*42a0*/  DADD R76, R20, -R88 ;  /* 0x00000000144c7229 */ /* 0x004fe40000000858 */
[----:B---3--:R-:W-:-:S03]  /*42b0*/  DMUL R64, R160, R102 ;  /* 0x00000066a0407228 */ /* 0x008fc60000000000 */
[----:B------:R2:W-:Y:S01]  /*42c0*/  STL.64 [R1+0x90], R82 ;  /* 0x0000905201007387 */ /* 0x0005e20000100a00 */
[----:B------:R-:W-:Y:S02]  /*42d0*/  DMUL R78, R78, 0.03125 ;  /* 0x3fa000004e4e7828 */ /* 0x000fe40000000000 */
[----:B------:R-:W-:Y:S02]  /*42e0*/  DFMA R76, R76, UR24, R86 ;  /* 0x000000184c4c7c2b */ /* 0x000fe40008000056 */
[----:B------:R-:W-:Y:S02]  /*42f0*/  DMUL R88, R158, R98 ;  /* 0x000000629e587228 */ /* 0x000fe40000000000 */
[C---:B------:R-:W-:Y:S02]  /*4300*/  DMUL R64, R102.reuse, R64 ;  /* 0x0000004066407228 */ /* 0x040fe40000000000 */
[----:B--2---:R-:W-:Y:S02]  /*4310*/  DFMA R82, -R102, R74, R82 ;  /* 0x0000004a6652722b */ /* 0x004fe40000000152 */
[----:B------:R-:W-:-:S02]  /*4320*/  DFMA R76, -R78, R76, R34 ;  /* 0x0000004c4e4c722b */ /* 0x000fc40000000122 */
[----:B------:R-:W-:Y:S02]  /*4330*/  DADD R34, R20, -R88 ;  /* 0x0000000014227229 */ /* 0x000fe40000000858 */
[----:B------:R-:W-:Y:S02]  /*4340*/  DFMA R62, -R176, R28, R62 ;  /* 0x0000001cb03e722b */ /* 0x000fe4000000013e */
[----:B------:R-:W-:Y:S02]  /*4350*/  DFMA R82, R82, -UR28, R64 ;  /* 0x8000001c52527c2b */ /* 0x000fe40008000040 */
[----:B------:R-:W-:-:S04]  /*4360*/  DMUL R86, R182, R108 ;  /* 0x0000006cb6567228 */ /* 0x000fc80000000000 */
[----:B------:R-:W-:Y:S02]  /*4370*/  DMUL R62, R62, 0.03125 ;  /* 0x3fa000003e3e7828 */ /* 0x000fe40000000000 */
[----:B------:R-:W-:Y:S01]  /*4380*/  DFMA R34, R34, UR24, R82 ;  /* 0x0000001822227c2b */ /* 0x000fe20008000052 */
[----:B------:R2:W-:Y:S07]  /*4390*/  STL.64 [R1+0x1b0], R76 ;  /* 0x0001b04c01007387 */ /* 0x0005ee0000100a00 */
[----:B------:R-:W-:-:S02]  /*43a0*/  DFMA R34, -R62, R34, R26 ;  /* 0x000000223e22722b */ /* 0x000fc4000000011a */
[----:B------:R-:W-:Y:S02]  /*43b0*/  DADD R26, R178, -R86 ;  /* 0x00000000b21a7229 */ /* 0x000fe40000000856 */
[-C--:B--2---:R-:W-:Y:S02]  /*43c0*/  DMUL R76, R160, R100.reuse ;  /* 0x00000064a04c7228 */ /* 0x084fe40000000000 */
[----:B------:R-:W-:-:S04]  /*43d0*/  DMUL R84, R158, R100 ;  /* 0x000000649e547228 */ /* 0x000fc80000000000 */
[----:B------:R-:W-:Y:S02]  /*43e0*/  DADD R26, -R162, R26 ;  /* 0x00000000a21a7229 */ /* 0x000fe4000000011a */
[----:B------:R-:W-:Y:S01]  /*43f0*/  DFMA R66, -R110, R66, R76 ;  /* 0x000000426e42722b */ /* 0x000fe2000000014c */
[----:B------:R2:W-:Y:S05]  /*4400*/  STL.64 [R1+0x1a8], R34 ;  /* 0x0001a82201007387 */ /* 0x0005ea0000100a00 */
[----:B------:R-:W-:Y:S02]  /*4410*/  DADD R26, -R154, R26 ;  /* 0x000000009a1a7229 */ /* 0x000fe4000000011a */
[----:B------:R-:W-:-:S02]  /*4420*/  DFMA R66, R66, -UR28, R80 ;  /* 0x8000001c42427c2b */ /* 0x000fc40008000050 */
[----:B--2---:R-:W-:-:S04]  /*4430*/  DADD R34, R20, -R84 ;  /* 0x0000000014227229 */ /* 0x004fc80000000854 */
[----:B------:R-:W-:-:S04]  /*4440*/  DMUL R26, R26, 0.03125 ;  /* 0x3fa000001a1a7828 */ /* 0x000fc80000000000 */
[----:B------:R-:W-:Y:S02]  /*4450*/  DFMA R34, R34, UR24, R66 ;  /* 0x0000001822227c2b */ /* 0x000fe40008000042 */
[----:B------:R-:W-:-:S06]  /*4460*/  DMUL R62, R160, R94 ;  /* 0x0000005ea03e7228 */ /* 0x000fcc0000000000 */
[----:B------:R-:W-:Y:S02]  /*4470*/  DFMA R26, -R26, R34, R24 ;  /* 0x000000221a1a722b */ /* 0x000fe40000000118 */
[----:B------:R-:W-:Y:S02]  /*4480*/  DADD R24, R176, -R86 ;  /* 0x00000000b0187229 */ /* 0x000fe40000000856 */
[----:B------:R-:W-:Y:S02]  /*4490*/  DFMA R74, -R102, R74, R62 ;  /* 0x0000004a664a722b */ /* 0x000fe4000000013e */
[----:B------:R-:W-:-:S04]  /*44a0*/  DMUL R82, R158, R94 ;  /* 0x0000005e9e527228 */ /* 0x000fc80000000000 */
[----:B------:R-:W-:Y:S01]  /*44b0*/  DADD R24, -R162, R24 ;  /* 0x00000000a2187229 */ /* 0x000fe20000000118 */
[----:B------:R-:W-:Y:S01]  /*44c0*/  STL.64 [R1+0x88], R76 ;  /* 0x0000884c01007387 */ /* 0x000fe20000100a00 */
[----:B------:R-:W-:-:S03]  /*44d0*/  DFMA R74, R74, -UR28, R64 ;  /* 0x8000001c4a4a7c2b */ /* 0x000fc60008000040 */
[----:B------:R2:W-:Y:S01]  /*44e0*/  STL.64 [R1+0x1a0], R26 ;  /* 0x0001a01a01007387 */ /* 0x0005e20000100a00 */
[----:B-1----:R-:W-:Y:S02]  /*44f0*/  DADD R34, R246, R226 ;  /* 0x00000000f6227229 */ /* 0x002fe400000000e2 */
[----:B------:R-:W-:Y:S02]  /*4500*/  DADD R24, -R154, R24 ;  /* 0x000000009a187229 */ /* 0x000fe40000000118 */
[----:B--2---:R-:W-:-:S06]  /*4510*/  DADD R26, R20, -R82 ;  /* 0x00000000141a7229 */ /* 0x004fcc0000000852 */
[----:B------:R-:W-:Y:S02]  /*4520*/  DMUL R24, R24, 0.03125 ;  /* 0x3fa0000018187828 */ /* 0x000fe40000000000 */
[----:B------:R-:W-:Y:S02]  /*4530*/  DADD R80, R172, R168 ;  /* 0x00000000ac507229 */ /* 0x000fe400000000a8 */
[----:B------:R-:W-:Y:S02]  /*4540*/  DFMA R26, R26, UR24, R74 ;  /* 0x000000181a1a7c2b */ /* 0x000fe4000800004a */
[----:B------:R-:W-:Y:S02]  /*4550*/  DADD R74, R18, R34 ;  /* 0x00000000124a7229 */ /* 0x000fe40000000022 */
[----:B------:R-:W-:Y:S02]  /*4560*/  DADD R34, -R170, -UR22 ;  /* 0x80000016aa227e29 */ /* 0x000fe40008000100 */
[----:B------:R-:W-:-:S02]  /*4570*/  DFMA R78, R168, R72, R8 ;  /* 0x00000048a84e722b */ /* 0x000fc40000000008 */
[----:B------:R-:W-:Y:S02]  /*4580*/  DFMA R12, -R24, R26, R12 ;  /* 0x0000001a180c722b */ /* 0x000fe4000000010c */
[----:B------:R-:W-:Y:S02]  /*4590*/  DADD R74, R22, R74 ;  /* 0x00000000164a7229 */ /* 0x000fe4000000004a */
[----:B------:R-:W-:Y:S02]  /*45a0*/  DFMA R26, -R168, R30, R34 ;  /* 0x0000001ea81a722b */ /* 0x000fe40000000122 */
[----:B------:R-:W-:-:S04]  /*45b0*/  DMUL R76, R80, R80 ;  /* 0x00000050504c7228 */ /* 0x000fc80000000000 */
[----:B------:R-:W-:Y:S02]  /*45c0*/  DFMA R74, R168, R226, R74 ;  /* 0x000000e2a84a722b */ /* 0x000fe4000000004a */
[----:B------:R-:W-:Y:S02]  /*45d0*/  DADD R26, -R156, R26 ;  /* 0x000000009c1a7229 */ /* 0x000fe4000000011a */
[----:B------:R-:W-:Y:S01]  /*45e0*/  DFMA R24, R78, R234, -R76 ;  /* 0x000000ea4e18722b */ /* 0x000fe2000000084c */
[----:B------:R1:W-:Y:S04]  /*45f0*/  STL.64 [R1+0x50], R62 ;  /* 0x0000503e01007387 */ /* 0x0003e80000100a00 */
[----:B------:R2:W-:Y:S03]  /*4600*/  STL.64 [R1+0x198], R12 ;  /* 0x0001980c01007387 */ /* 0x0005e60000100a00 */
[----:B------:R-:W-:-:S02]  /*4610*/  DFMA R24, -R14, R24, R60 ;  /* 0x000000180e18722b */ /* 0x000fc4000000013c */
[----:B-1----:R-:W-:Y:S02]  /*4620*/  DMUL R62, R74, 0.0625 ;  /* 0x3fb000004a3e7828 */ /* 0x002fe40000000000 */
[----:B--2---:R-:W-:-:S08]  /*4630*/  DFMA R12, R78, R234, R26 ;  /* 0x000000ea4e0c722b */ /* 0x004fd0000000001a */
[----:B------:R-:W-:Y:S02]  /*4640*/  DFMA R24, -R62, R12, R24 ;  /* 0x0000000c3e18722b */ /* 0x000fe40000000118 */
[----:B------:R-:W-:Y:S02]  /*4650*/  DMUL R62, R172, 4 ;  /* 0x40100000ac3e7828 */ /* 0x000fe40000000000 */
[-C--:B------:R-:W-:Y:S02]  /*4660*/  DMUL R12, R174, R10.reuse ;  /* 0x0000000aae0c7228 */ /* 0x080fe40000000000 */
[----:B------:R-:W-:Y:S02]  /*4670*/  DADD R64, R18, R226 ;  /* 0x0000000012407229 */ /* 0x000fe400000000e2 */
[----:B------:R-:W-:Y:S02]  /*4680*/  DADD R66, R172, -R168 ;  /* 0x00000000ac427229 */ /* 0x000fe400000008a8 */
[----:B------:R-:W-:-:S02]  /*4690*/  DFMA R10, R174, R10, R62 ;  /* 0x0000000aae0a722b */ /* 0x000fc4000000003e */
[----:B------:R-:W-:Y:S02]  /*46a0*/  DFMA R12, R174, 4, R12 ;  /* 0x40100000ae0c782b */ /* 0x000fe4000000000c */
[----:B------:R-:W-:Y:S02]  /*46b0*/  DFMA R62, R120, R246, R64 ;  /* 0x000000f6783e722b */ /* 0x000fe40000000040 */
[----:B------:R-:W-:Y:S02]  /*46c0*/  DFMA R72, R168, R72, R70 ;  /* 0x00000048a848722b */ /* 0x000fe40000000046 */
[----:B------:R-:W-:Y:S02]  /*46d0*/  DADD R10, R54, R10 ;  /* 0x00000000360a7229 */ /* 0x000fe4000000000a */
[----:B------:R-:W-:Y:S02]  /*46e0*/  DADD R54, R12, R54 ;  /* 0x000000000c367229 */ /* 0x000fe40000000036 */
[----:B------:R-:W-:-:S02]  /*46f0*/  DFMA R12, R168, R30, R34 ;  /* 0x0000001ea80c722b */ /* 0x000fc40000000022 */
[----:B------:R-:W-:Y:S02]  /*4700*/  DMUL R64, R66, R66 ;  /* 0x0000004242407228 */ /* 0x000fe40000000000 */
[CC--:B------:R-:W-:Y:S02]  /*4710*/  DFMA R70, R168.reuse, R68.reuse, R70 ;  /* 0x00000044a846722b */ /* 0x0c0fe40000000046 */
[----:B------:R-:W-:Y:S02]  /*4720*/  DFMA R68, R168, R68, R8 ;  /* 0x00000044a844722b */ /* 0x000fe40000000008 */
[----:B------:R-:W-:Y:S02]  /*4730*/  DADD R12, -R156, R12 ;  /* 0x000000009c0c7229 */ /* 0x000fe4000000010c */
[----:B------:R-:W-:Y:S02]  /*4740*/  DFMA R62, R168, R226, R62 ;  /* 0x000000e2a83e722b */ /* 0x000fe4000000003e */
[----:B------:R-:W-:-:S04]  /*4750*/  DFMA R8, R72, R234, -R64 ;  /* 0x000000ea4808722b */ /* 0x000fc80000000840 */
[----:B------:R-:W-:Y:S02]  /*4760*/  DFMA R246, R72, R234, R12 ;  /* 0x000000ea48f6722b */ /* 0x000fe4000000000c */
[----:B------:R-:W-:Y:S02]  /*4770*/  DMUL R250, R62, 0.0625 ;  /* 0x3fb000003efa7828 */ /* 0x000fe40000000000 */
[----:B------:R-:W-:Y:S02]  /*4780*/  DFMA R8, -R14, R8, R60 ;  /* 0x000000080e08722b */ /* 0x000fe4000000013c */
[CC--:B------:R-:W-:Y:S02]  /*4790*/  DFMA R10, R168.reuse, R50.reuse, R10 ;  /* 0x00000032a80a722b */ /* 0x0c0fe4000000000a */
[----:B------:R-:W-:Y:S02]  /*47a0*/  DFMA R54, R168, R50, R54 ;  /* 0x00000032a836722b */ /* 0x000fe40000000036 */
[----:B------:R-:W-:-:S02]  /*47b0*/  DADD R50, R50, 4 ;  /* 0x4010000032327429 */ /* 0x000fc40000000000 */
[----:B------:R-:W-:Y:S02]  /*47c0*/  DFMA R8, -R250, R246, R8 ;  /* 0x000000f6fa08722b */ /* 0x000fe40000000108 */
[-C--:B------:R-:W-:Y:S02]  /*47d0*/  DFMA R246, R70, R234.reuse, -R76 ;  /* 0x000000ea46f6722b */ /* 0x080fe4000000084c */
[----:B------:R-:W-:Y:S02]  /*47e0*/  DFMA R250, R68, R234, -R64 ;  /* 0x000000ea44fa722b */ /* 0x000fe40000000840 */
[C---:B------:R-:W-:Y:S02]  /*47f0*/  DFMA R58, R168.reuse, R50, R58 ;  /* 0x00000032a83a722b */ /* 0x040fe4000000003a */
[----:B------:R-:W-:Y:S02]  /*4800*/  DADD R50, -R168, -2 ;  /* 0xc0000000a8327429 */ /* 0x000fe40000000100 */
[----:B------:R-:W-:-:S02]  /*4810*/  DFMA R246, -R14, R246, R60 ;  /* 0x000000f60ef6722b */ /* 0x000fc4000000013c */
[----:B------:R-:W-:Y:S02]  /*4820*/  DFMA R14, -R14, R250, R60 ;  /* 0x000000fa0e0e722b */ /* 0x000fe4000000013c */
[----:B------:R-:W1:Y:S02]  /*4830*/  LDC.64 R250, c[0x0][0x3d0] ;  /* 0x0000f400fffa7b82 */ /* 0x000e640000000a00 */
[----:B------:R-:W-:Y:S02]  /*4840*/  DFMA R50, R168, R50, R40 ;  /* 0x00000032a832722b */ /* 0x000fe40000000028 */
[C---:B------:R-:W-:Y:S02]  /*4850*/  DFMA R40, R174.reuse, -2, -R166 ;  /* 0xc0000000ae28782b */ /* 0x040fe400000008a6 */
[----:B------:R-:W-:-:S06]  /*4860*/  DFMA R30, R174, -R174, -R30 ;  /* 0x800000aeae1e722b */ /* 0x000fcc000000081e */
[----:B------:R-:W-:Y:S02]  /*4870*/  DADD R40, -R170, R40 ;  /* 0x00000000aa287229 */ /* 0x000fe40000000128 */
[----:B------:R-:W-:Y:S02]  /*4880*/  DMUL R58, R180, R58 ;  /* 0x0000003ab43a7228 */ /* 0x000fe40000000000 */
[----:B------:R-:W-:-:S04]  /*4890*/  DADD R30, -R170, R30 ;  /* 0x00000000aa1e7229 */ /* 0x000fc8000000011e */
[----:B------:R-:W-:Y:S02]  /*48a0*/  DADD R40, -R156, R40 ;  /* 0x000000009c287229 */ /* 0x000fe40000000128 */
[----:B-1----:R-:W-:Y:S02]  /*48b0*/  DFMA R50, R50, R250, R128 ;  /* 0x000000fa3232722b */ /* 0x002fe40000000080 */
[----:B------:R-:W-:Y:S02]  /*48c0*/  DFMA R44, R168, R44, R58 ;  /* 0x0000002ca82c722b */ /* 0x000fe4000000003a */
[----:B------:R-:W-:Y:S02]  /*48d0*/  DMUL R58, R160, R112 ;  /* 0x00000070a03a7228 */ /* 0x000fe40000000000 */
[----:B------:R-:W-:Y:S02]  /*48e0*/  DFMA R40, R40, R250, R128 ;  /* 0x000000fa2828722b */ /* 0x000fe40000000080 */
[----:B------:R-:W-:-:S02]  /*48f0*/  DADD R30, -R156, R30 ;  /* 0x000000009c1e7229 */ /* 0x000fc4000000011e */
[----:B------:R-:W-:Y:S02]  /*4900*/  DFMA R50, R148, UR8, R50 ;  /* 0x0000000894327c2b */ /* 0x000fe40008000032 */
[----:B------:R-:W-:Y:S02]  /*4910*/  DFMA R32, R130, R32, -R58 ;  /* 0x000000208220722b */ /* 0x000fe4000000083a */
[----:B------:R-:W-:Y:S02]  /*4920*/  DFMA R40, R140, UR8, R40 ;  /* 0x000000088c287c2b */ /* 0x000fe40008000028 */
[----:B------:R-:W-:Y:S02]  /*4930*/  DFMA R30, R30, R250, R128 ;  /* 0x000000fa1e1e722b */ /* 0x000fe40000000080 */
[----:B------:R-:W-:Y:S02]  /*4940*/  DMUL R50, R50, UR24 ;  /* 0x0000001832327c28 */ /* 0x000fe40008000000 */
[----:B------:R-:W-:-:S02]  /*4950*/  DADD R250, R250, -UR8 ;  /* 0x80000008fafa7e29 */ /* 0x000fc40008000000 */
[----:B------:R-:W-:Y:S02]  /*4960*/  DFMA R248, R32, R234, R248 ;  /* 0x000000ea20f8722b */ /* 0x000fe400000000f8 */
[----:B------:R-:W-:Y:S02]  /*4970*/  DMUL R32, R40, UR24 ;  /* 0x0000001828207c28 */ /* 0x000fe40008000000 */
[----:B------:R-:W-:Y:S02]  /*4980*/  DFMA R4, R168, R4, R50 ;  /* 0x00000004a804722b */ /* 0x000fe40000000032 */
[----:B------:R-:W-:Y:S02]  /*4990*/  DMUL R40, R174, R126 ;  /* 0x0000007eae287228 */ /* 0x000fe40000000000 */
[----:B------:R-:W-:Y:S02]  /*49a0*/  DMUL R10, R180, R10 ;  /* 0x0000000ab40a7228 */ /* 0x000fe40000000000 */
[----:B------:R-:W-:-:S02]  /*49b0*/  DMUL R50, R172, R250 ;  /* 0x000000faac327228 */ /* 0x000fc40000000000 */
[----:B------:R-:W-:Y:S02]  /*49c0*/  DMUL R250, R160, R138 ;  /* 0x0000008aa0fa7228 */ /* 0x000fe40000000000 */
[----:B------:R-:W-:Y:S02]  /*49d0*/  DFMA R30, R136, UR8, R30 ;  /* 0x00000008881e7c2b */ /* 0x000fe4000800001e */
[----:B------:R-:W-:Y:S02]  /*49e0*/  DFMA R32, R174, R40, R32 ;  /* 0x00000028ae20722b */ /* 0x000fe40000000020 */
[CC--:B------:R-:W-:Y:S02]  /*49f0*/  DFMA R40, R172.reuse, R50.reuse, R10 ;  /* 0x00000032ac28722b */ /* 0x0c0fe4000000000a */
[----:B------:R-:W-:Y:S02]  /*4a00*/  DFMA R10, R172, R50, R250 ;  /* 0x00000032ac0a722b */ /* 0x000fe400000000fa */
[----:B------:R-:W-:-:S02]  /*4a10*/  DMUL R30, R30, UR24 ;  /* 0x000000181e1e7c28 */ /* 0x000fc40008000000 */
[----:B------:R-:W-:Y:S02]  /*4a20*/  DMUL R50, R172, R126 ;  /* 0x0000007eac327228 */ /* 0x000fe40000000000 */
[----:B------:R-:W-:Y:S02]  /*4a30*/  DMUL R60, R160, R116 ;  /* 0x00000074a03c7228 */ /* 0x000fe40000000000 */
[----:B------:R-:W-:-:S04]  /*4a40*/  DMUL R10, R10, R234 ;  /* 0x000000ea0a0a7228 */ /* 0x000fc80000000000 */
[C---:B------:R-:W-:Y:S02]  /*4a50*/  DFMA R30, R172.reuse, R50, R30 ;  /* 0x00000032ac1e722b */ /* 0x040fe4000000001e */
[----:B------:R-:W-:Y:S02]  /*4a60*/  DMUL R50, R172, R160 ;  /* 0x000000a0ac327228 */ /* 0x000fe40000000000 */
[----:B------:R-:W-:Y:S02]  /*4a70*/  DFMA R56, R152, R56, -R60 ;  /* 0x000000389838722b */ /* 0x000fe4000000083c */
[----:B------:R-:W-:-:S04]  /*4a80*/  DADD R48, R18, R48 ;  /* 0x0000000012307229 */ /* 0x000fc80000000030 */
[----:B------:R-:W-:Y:S02]  /*4a90*/  DFMA R50, R172, R50, -R10 ;  /* 0x00000032ac32722b */ /* 0x000fe4000000080a */
[----:B------:R-:W-:Y:S02]  /*4aa0*/  DFMA R10, -R158, R138, R20 ;  /* 0x0000008a9e0a722b */ /* 0x000fe40000000114 */
[----:B------:R-:W-:Y:S02]  /*4ab0*/  DMUL R54, R180, R54 ;  /* 0x00000036b4367228 */ /* 0x000fe40000000000 */
[----:B------:R-:W-:Y:S02]  /*4ac0*/  DFMA R6, R56, R234, R6 ;  /* 0x000000ea3806722b */ /* 0x000fe40000000006 */
[----:B------:R-:W-:Y:S02]  /*4ad0*/  DFMA R56, R168, R226, R48 ;  /* 0x000000e2a838722b */ /* 0x000fe40000000030 */
[----:B------:R-:W-:-:S02]  /*4ae0*/  DFMA R50, R10, UR24, R50 ;  /* 0x000000180a327c2b */ /* 0x000fc40008000032 */
[----:B------:R-:W-:Y:S02]  /*4af0*/  DADD R10, R178, -R164 ;  /* 0x00000000b20a7229 */ /* 0x000fe400000008a4 */
[----:B------:R-:W-:Y:S02]  /*4b00*/  DFMA R42, R174, R42, R54 ;  /* 0x0000002aae2a722b */ /* 0x000fe40000000036 */
[----:B------:R-:W-:Y:S02]  /*4b10*/  DFMA R226, R138, R234, R34 ;  /* 0x000000ea8ae2722b */ /* 0x000fe40000000022 */
[----:B------:R-:W-:Y:S02]  /*4b20*/  DMUL R54, R56, 0.125 ;  /* 0x3fc0000038367828 */ /* 0x000fe40000000000 */
[----:B------:R-:W-:-:S06]  /*4b30*/  DADD R10, -R162, R10 ;  /* 0x00000000a20a7229 */ /* 0x000fcc000000010a */
[----:B------:R-:W-:Y:S02]  /*4b40*/  DFMA R52, -R54, R226, R52 ;  /* 0x000000e23634722b */ /* 0x000fe40000000134 */
[----:B------:R-:W-:-:S08]  /*4b50*/  DADD R54, -R154, R10 ;  /* 0x000000009a367229 */ /* 0x000fd0000000010a */
[----:B------:R-:W-:Y:S01]  /*4b60*/  DMUL R54, R54, 0.0625 ;  /* 0x3fb0000036367828 */ /* 0x000fe20000000000 */
[----:B------:R1:W-:Y:S07]  /*4b70*/  STL.64 [R1+0x18], R226 ;  /* 0x000018e201007387 */ /* 0x0003ee0000100a00 */
[----:B------:R-:W-:Y:S01]  /*4b80*/  DFMA R52, -R54, R50, R52 ;  /* 0x000000323634722b */ /* 0x000fe20000000134 */
[----:B------:R-:W-:Y:S02]  /*4b90*/  IMAD.MOV.U32 R50, RZ, RZ, 0x55555555 ;  /* 0x55555555ff327424 */ /* 0x000fe400078e00ff */
[----:B------:R-:W-:Y:S01]  /*4ba0*/  IMAD.MOV.U32 R51, RZ, RZ, 0x3fd55555 ;  /* 0x3fd55555ff337424 */ /* 0x000fe200078e00ff */
[----:B------:R-:W-:-:S03]  /*4bb0*/  DMUL R54, R160, R70 ;  /* 0x00000046a0367228 */ /* 0x000fc60000000000 */
[----:B------:R2:W-:Y:S02]  /*4bc0*/  STL.64 [R1+0xe0], R52 ;  /* 0x0000e03401007387 */ /* 0x0005e40000100a00 */
[-C--:B-1----:R-:W-:Y:S01]  /*4bd0*/  DFMA R226, R44, R50.reuse, R4 ;  /* 0x000000322ce2722b */ /* 0x082fe20000000004 */
[----:B------:R-:W-:Y:S01]  /*4be0*/  MOV R44, R232 ;  /* 0x000000e8002c7202 */ /* 0x000fe20000000f00 */
[----:B------:R-:W-:Y:S01]  /*4bf0*/  IMAD.MOV.U32 R45, RZ, RZ, R233 ;  /* 0x000000ffff2d7224 */ /* 0x000fe200078e00e9 */
[-C--:B------:R-:W-:Y:S02]  /*4c00*/  DFMA R234, R42, R50.reuse, R32 ;  /* 0x000000322aea722b */ /* 0x080fe40000000020 */
[----:B------:R-:W-:Y:S02]  /*4c10*/  DFMA R232, R40, R50, R30 ;  /* 0x0000003228e8722b */ /* 0x000fe4000000001e */
[-C--:B------:R-:W-:Y:S02]  /*4c20*/  DMUL R32, R158, R80.reuse ;  /* 0x000000509e207228 */ /* 0x080fe40000000000 */
[----:B------:R-:W-:-:S02]  /*4c30*/  DMUL R30, R160, R80 ;  /* 0x00000050a01e7228 */ /* 0x000fc40000000000 */
[----:B--2---:R-:W-:Y:S02]  /*4c40*/  DMUL R52, R160, R78 ;  /* 0x0000004ea0347228 */ /* 0x004fe40000000000 */
[-C--:B------:R-:W-:Y:S01]  /*4c50*/  DFMA R40, R140, R50.reuse, R36 ;  /* 0x000000328c28722b */ /* 0x080fe20000000024 */
[----:B------:R-:W-:Y:S01]  /*4c60*/  MOV R36, R44 ;  /* 0x0000002c00247202 */ /* 0x000fe20000000f00 */
[----:B------:R-:W-:Y:S01]  /*4c70*/  IMAD.MOV.U32 R37, RZ, RZ, R45 ;  /* 0x000000ffff257224 */ /* 0x000fe200078e002d */
[----:B------:R-:W-:Y:S01]  /*4c80*/  DFMA R44, R136, R50, R34 ;  /* 0x00000032882c722b */ /* 0x000fe20000000022 */
[----:B------:R-:W1:Y:S01]  /*4c90*/  LDC.64 R34, c[0x0][0x418] ;  /* 0x00010600ff227b82 */ /* 0x000e620000000a00 */
[C---:B------:R-:W-:Y:S02]  /*4ca0*/  DFMA R4, R80.reuse, R32, -R54 ;  /* 0x000000205004722b */ /* 0x040fe40000000836 */
[C---:B------:R-:W-:Y:S02]  /*4cb0*/  DMUL R30, R80.reuse, R30 ;  /* 0x0000001e501e7228 */ /* 0x040fe40000000000 */
[----:B------:R-:W-:Y:S01]  /*4cc0*/  DFMA R32, -R80, R32, R52 ;  /* 0x000000205020722b */ /* 0x000fe20000000134 */
[----:B------:R-:W-:Y:S01]  /*4cd0*/  IMAD.MOV.U32 R42, RZ, RZ, R228 ;  /* 0x000000ffff2a7224 */ /* 0x000fe200078e00e4 */
[----:B------:R-:W-:Y:S01]  /*4ce0*/  MOV R43, R229 ;  /* 0x000000e5002b7202 */ /* 0x000fe20000000f00 */
[----:B------:R-:W-:-:S02]  /*4cf0*/  DFMA R228, R148, R50, R38 ;  /* 0x0000003294e4722b */ /* 0x000fc40000000026 */
[-C--:B------:R-:W-:Y:S02]  /*4d00*/  DFMA R26, R70, R50.reuse, R26 ;  /* 0x00000032461a722b */ /* 0x080fe4000000001a */
[-CC-:B------:R-:W-:Y:S02]  /*4d10*/  DFMA R4, R4, R50.reuse, R30.reuse ;  /* 0x000000320404722b */ /* 0x180fe4000000001e */
[----:B------:R-:W-:Y:S02]  /*4d20*/  DFMA R32, R32, -UR28, R30 ;  /* 0x8000001c20207c2b */ /* 0x000fe4000800001e */
[----:B------:R-:W-:Y:S02]  /*4d30*/  DFMA R12, R68, R50, R12 ;  /* 0x00000032440c722b */ /* 0x000fe4000000000c */
[----:B------:R-:W-:Y:S02]  /*4d40*/  DFMA R30, R182, -R174, -R90 ;  /* 0x800000aeb61e722b */ /* 0x000fe4000000085a */
[----:B------:R-:W-:-:S02]  /*4d50*/  DMUL R50, R158, R78 ;  /* 0x0000004e9e327228 */ /* 0x000fc40000000000 */
[----:B------:R-:W-:Y:S02]  /*4d60*/  DFMA R10, -R176, R28, R10 ;  /* 0x0000001cb00a722b */ /* 0x000fe4000000010a */
[----:B-1----:R-:W-:Y:S02]  /*4d70*/  DFMA R48, R46, R34, R48 ;  /* 0x000000222e30722b */ /* 0x002fe40000000030 */
[----:B------:R-:W-:Y:S02]  /*4d80*/  DFMA R28, -R176, R28, R30 ;  /* 0x0000001cb01c722b */ /* 0x000fe4000000011e */
[----:B------:R-:W-:Y:S01]  /*4d90*/  DADD R30, R20, -R50 ;  /* 0x00000000141e7229 */ /* 0x000fe20000000832 */
[----:B------:R-:W-:Y:S02]  /*4da0*/  IMAD.MOV.U32 R38, RZ, RZ, R42 ;  /* 0x000000ffff267224 */ /* 0x000fe400078e002a */
[----:B------:R-:W-:Y:S02]  /*4db0*/  IMAD.MOV.U32 R39, RZ, RZ, R43 ;  /* 0x000000ffff277224 */ /* 0x000fe400078e002b */
[----:B------:R-:W1:Y:S03]  /*4dc0*/  LDC.64 R42, c[0x0][0x410] ;  /* 0x00010400ff2a7b82 */ /* 0x000e660000000a00 */
[----:B------:R-:W-:-:S02]  /*4dd0*/  DFMA R32, R30, UR24, R32 ;  /* 0x000000181e207c2b */ /* 0x000fc40008000020 */
[----:B------:R-:W-:Y:S02]  /*4de0*/  DMUL R30, R48, 0.0625 ;  /* 0x3fb00000301e7828 */ /* 0x000fe40000000000 */
[----:B------:R-:W-:-:S06]  /*4df0*/  DMUL R28, R28, 0.03125 ;  /* 0x3fa000001c1c7828 */ /* 0x000fcc0000000000 */
[----:B------:R-:W-:Y:S02]  /*4e00*/  DFMA R246, -R30, R26, R246 ;  /* 0x0000001a1ef6722b */ /* 0x000fe400000001f6 */
[----:B------:R-:W2:Y:S01]  /*4e10*/  LDC.64 R30, c[0x0][0x418] ;  /* 0x00010600ff1e7b82 */ /* 0x000ea20000000a00 */
[----:B------:R-:W-:Y:S01]  /*4e20*/  DFMA R24, -R28, R32, R24 ;  /* 0x000000201c18722b */ /* 0x000fe20000000118 */
[----:B------:R-:W-:Y:S01]  /*4e30*/  IMAD.MOV.U32 R28, RZ, RZ, R36 ;  /* 0x000000ffff1c7224 */ /* 0x000fe200078e0024 */
[----:B------:R-:W-:Y:S01]  /*4e40*/  MOV R29, R37 ;  /* 0x00000025001d7202 */ /* 0x000fe20000000f00 */
[----:B-1----:R-:W-:Y:S02]  /*4e50*/  DFMA R16, R16, R42, R18 ;  /* 0x0000002a1010722b */ /* 0x002fe40000000012 */
[----:B------:R-:W-:Y:S02]  /*4e60*/  DADD R36, R18, R42 ;  /* 0x0000000012247229 */ /* 0x000fe4000000002a */
[----:B------:R-:W-:Y:S01]  /*4e70*/  DMUL R42, R174, UR6 ;  /* 0x00000006ae2a7c28 */ /* 0x000fe20008000000 */
[----:B------:R-:W-:Y:S01]  /*4e80*/  STL.64 [R1+0x8], R228 ;  /* 0x000008e401007387 */ /* 0x000fe20000100a00 */
[----:B------:R-:W-:Y:S01]  /*4e90*/  IMAD.MOV.U32 R32, RZ, RZ, R38 ;  /* 0x000000ffff207224 */ /* 0x000fe200078e0026 */
[----:B------:R-:W-:Y:S01]  /*4ea0*/  MOV R26, R44 ;  /* 0x0000002c001a7202 */ /* 0x000fe20000000f00 */
[----:B------:R-:W-:Y:S01]  /*4eb0*/  IMAD.MOV.U32 R33, RZ, RZ, R39 ;  /* 0x000000ffff217224 */ /* 0x000fe200078e0027 */
[----:B------:R-:W-:Y:S01]  /*4ec0*/  STL.64 [R1], R40 ;  /* 0x0000002801007387 */ /* 0x000fe20000100a00 */
[----:B------:R-:W-:Y:S01]  /*4ed0*/  DADD R38, R18, UR6 ;  /* 0x0000000612267e29 */ /* 0x000fe20008000000 */
[----:B------:R-:W-:Y:S01]  /*4ee0*/  IMAD.MOV.U32 R27, RZ, RZ, R45 ;  /* 0x000000ffff1b7224 */ /* 0x000fe200078e002d */
[----:B------:R-:W-:Y:S01]  /*4ef0*/  DADD R42, R42, R34 ;  /* 0x000000002a2a7229 */ /* 0x000fe20000000022 */
[----:B------:R1:W-:Y:S01]  /*4f00*/  STL.64 [R1+0x10], R44 ;  /* 0x0000102c01007387 */ /* 0x0003e20000100a00 */
[----:B------:R-:W-:-:S02]  /*4f10*/  DMUL R18, R158, R66 ;  /* 0x000000429e127228 */ /* 0x000fc40000000000 */
[----:B--2---:R-:W-:Y:S02]  /*4f20*/  DFMA R46, R46, R30, R16 ;  /* 0x0000001e2e2e722b */ /* 0x004fe40000000010 */
[C---:B------:R-:W-:Y:S02]  /*4f30*/  DMUL R16, R160.reuse, R66 ;  /* 0x00000042a0107228 */ /* 0x040fe40000000000 */
[----:B-1----:R-:W-:Y:S02]  /*4f40*/  DMUL R44, R160, R72 ;  /* 0x00000048a02c7228 */ /* 0x002fe40000000000 */
[C---:B------:R-:W-:Y:S02]  /*4f50*/  DADD R38, R22.reuse, R38 ;  /* 0x0000000016267229 */ /* 0x040fe40000000026 */
[C---:B------:R-:W-:Y:S02]  /*4f60*/  DADD R36, R22.reuse, R36 ;  /* 0x0000000016247229 */ /* 0x040fe40000000024 */
[----:B------:R-:W-:-:S02]  /*4f70*/  DADD R34, R22, R42 ;  /* 0x0000000016227229 */ /* 0x000fc4000000002a */
[C---:B------:R-:W-:Y:S02]  /*4f80*/  DMUL R16, R66.reuse, R16 ;  /* 0x0000001042107228 */ /* 0x040fe40000000000 */
[----:B------:R-:W-:Y:S02]  /*4f90*/  DFMA R22, -R66, R18, R44 ;  /* 0x000000124216722b */ /* 0x000fe4000000012c */
[----:B------:R-:W-:Y:S01]  /*4fa0*/  DMUL R42, R158, R72 ;  /* 0x000000489e2a7228 */ /* 0x000fe20000000000 */
[----:B------:R1:W-:Y:S05]  /*4fb0*/  STL.64 [R1+0x140], R24 ;  /* 0x0001401801007387 */ /* 0x0003ea0000100a00 */
[----:B------:R-:W-:-:S02]  /*4fc0*/  DFMA R22, R22, -UR28, R16 ;  /* 0x8000001c16167c2b */ /* 0x000fc40008000010 */
[----:B-1----:R-:W-:Y:S02]  /*4fd0*/  DADD R24, R20, -R42 ;  /* 0x0000000014187229 */ /* 0x002fe4000000082a */
[----:B------:R-:W-:-:S06]  /*4fe0*/  DMUL R10, R10, 0.03125 ;  /* 0x3fa000000a0a7828 */ /* 0x000fcc0000000000 */
[----:B------:R-:W-:Y:S02]  /*4ff0*/  DFMA R22, R24, UR24, R22 ;  /* 0x0000001818167c2b */ /* 0x000fe40008000016 */
[----:B------:R-:W-:Y:S02]  /*5000*/  DMUL R24, R46, 0.0625 ;  /* 0x3fb000002e187828 */ /* 0x000fe40000000000 */
[----:B------:R-:W-:-:S04]  /*5010*/  DFMA R38, R168, R30, R38 ;  /* 0x0000001ea826722b */ /* 0x000fc80000000026 */
[----:B------:R-:W-:Y:S01]  /*5020*/  DFMA R8, -R10, R22, R8 ;  /* 0x000000160a08722b */ /* 0x000fe20000000108 */
[----:B------:R-:W-:Y:S01]  /*5030*/  MOV R22, R40 ;  /* 0x0000002800167202 */ /* 0x000fe20000000f00 */
[----:B------:R-:W-:Y:S01]  /*5040*/  IMAD.MOV.U32 R23, RZ, RZ, R41 ;  /* 0x000000ffff177224 */ /* 0x000fe200078e0029 */
[----:B------:R-:W-:Y:S01]  /*5050*/  DMUL R40, R160, R68 ;  /* 0x00000044a0287228 */ /* 0x000fe20000000000 */
[----:B------:R-:W-:Y:S01]  /*5060*/  IMAD.MOV.U32 R10, RZ, RZ, R32 ;  /* 0x000000ffff0a7224 */ /* 0x000fe200078e0020 */
[----:B------:R-:W-:Y:S01]  /*5070*/  DFMA R14, -R24, R12, R14 ;  /* 0x0000000c180e722b */ /* 0x000fe2000000010e */
[----:B------:R-:W-:Y:S01]  /*5080*/  IMAD.MOV.U32 R11, RZ, RZ, R33 ;  /* 0x000000ffff0b7224 */ /* 0x000fe200078e0021 */
[----:B------:R-:W-:Y:S02]  /*5090*/  DMUL R32, R158, R116 ;  /* 0x000000749e207228 */ /* 0x000fe40000000000 */
[----:B------:R-:W-:Y:S02]  /*50a0*/  DMUL R12, R38, 0.125 ;  /* 0x3fc00000260c7828 */ /* 0x000fe40000000000 */
[----:B------:R-:W-:-:S02]  /*50b0*/  DFMA R18, -R66, R18, R40 ;  /* 0x000000124212722b */ /* 0x000fc40000000128 */
[CC--:B------:R-:W-:Y:S01]  /*50c0*/  DFMA R36, R168.reuse, R30.reuse, R36 ;  /* 0x0000001ea824722b */ /* 0x0c0fe20000000024 */
[----:B------:R1:W-:Y:S01]  /*50d0*/  STL.64 [R1+0xa0], R8 ;  /* 0x0000a00801007387 */ /* 0x0003e20000100a00 */
[----:B------:R-:W-:Y:S02]  /*50e0*/  DFMA R34, R168, R30, R34 ;  /* 0x0000001ea822722b */ /* 0x000fe40000000022 */
[----:B------:R-:W-:Y:S02]  /*50f0*/  DMUL R30, R158, R70 ;  /* 0x000000469e1e7228 */ /* 0x000fe40000000000 */
[----:B------:R-:W-:Y:S02]  /*5100*/  DFMA R12, -R12, R22, R10 ;  /* 0x000000160c0c722b */ /* 0x000fe4000000010a */
[----:B------:R-:W-:Y:S02]  /*5110*/  DFMA R16, R18, -UR28, R16 ;  /* 0x8000001c12107c2b */ /* 0x000fe40008000010 */
[----:B------:R-:W-:-:S02]  /*5120*/  DMUL R10, R36, 0.125 ;  /* 0x3fc00000240a7828 */ /* 0x000fc40000000000 */
[----:B-1----:R-:W-:Y:S01]  /*5130*/  DADD R8, R20, -R32 ;  /* 0x0000000014087229 */ /* 0x002fe20000000820 */
[----:B------:R-:W-:Y:S01]  /*5140*/  IMAD.MOV.U32 R24, RZ, RZ, R28 ;  /* 0x000000ffff187224 */ /* 0x000fe200078e001c */
[----:B------:R-:W-:Y:S01]  /*5150*/  DADD R18, R176, -R164 ;  /* 0x00000000b0127229 */ /* 0x000fe200000008a4 */
[----:B------:R-:W-:Y:S01]  /*5160*/  MOV R25, R29 ;  /* 0x0000001d00197202 */ /* 0x000fe20000000f00 */
[----:B------:R-:W-:-:S04]  /*5170*/  DMUL R28, R158, R112 ;  /* 0x000000709e1c7228 */ /* 0x000fc80000000000 */
[----:B------:R-:W-:Y:S02]  /*5180*/  DFMA R6, R8, UR24, R6 ;  /* 0x0000001808067c2b */ /* 0x000fe40008000006 */
[----:B------:R-:W-:Y:S02]  /*5190*/  DADD R8, R20, -R30 ;  /* 0x0000000014087229 */ /* 0x000fe4000000081e */
[----:B------:R-:W-:Y:S02]  /*51a0*/  DFMA R10, -R10, R26, R24 ;  /* 0x0000001a0a0a722b */ /* 0x000fe40000000118 */
[----:B------:R-:W-:Y:S02]  /*51b0*/  DADD R18, -R90, R18 ;  /* 0x000000005a127229 */ /* 0x000fe40000000112 */
[----:B------:R-:W-:Y:S02]  /*51c0*/  DMUL R26, R158, R68 ;  /* 0x000000449e1a7228 */ /* 0x000fe40000000000 */
[----:B------:R-:W-:-:S02]  /*51d0*/  DFMA R4, R8, UR24, R4 ;  /* 0x0000001808047c2b */ /* 0x000fc40008000004 */
[----:B------:R-:W-:Y:S02]  /*51e0*/  DADD R8, R20, -R28 ;  /* 0x0000000014087229 */ /* 0x000fe4000000081c */
[----:B------:R-:W-:Y:S02]  /*51f0*/  DADD R18, -R154, R18 ;  /* 0x000000009a127229 */ /* 0x000fe40000000112 */
[----:B------:R-:W-:-:S06]  /*5200*/  DADD R20, R20, -R26 ;  /* 0x0000000014147229 */ /* 0x000fcc000000081a */
[----:B------:R-:W-:Y:S02]  /*5210*/  DMUL R18, R18, 0.03125 ;  /* 0x3fa0000012127828 */ /* 0x000fe40000000000 */
[----:B------:R-:W-:-:S08]  /*5220*/  DFMA R16, R20, UR24, R16 ;  /* 0x0000001814107c2b */ /* 0x000fd00008000010 */
[----:B------:R-:W-:Y:S02]  /*5230*/  DFMA R16, -R18, R16, R14 ;  /* 0x000000101210722b */ /* 0x000fe4000000010e */
[----:B------:R-:W-:-:S08]  /*5240*/  DADD R14, R182, R164 ;  /* 0x00000000b60e7229 */ /* 0x000fd000000000a4 */
[----:B------:R-:W-:-:S08]  /*5250*/  DADD R14, R162, R14 ;  /* 0x00000000a20e7229 */ /* 0x000fd0000000000e */
[----:B------:R-:W-:-:S08]  /*5260*/  DADD R24, R154, R14 ;  /* 0x000000009a187229 */ /* 0x000fd0000000000e */
[----:B------:R-:W-:-:S08]  /*5270*/  DMUL R14, R24, 0.0625 ;  /* 0x3fb00000180e7828 */ /* 0x000fd00000000000 */
[----:B------:R-:W-:Y:S02]  /*5280*/  DFMA R14, -R14, R234, R12 ;  /* 0x000000ea0e0e722b */ /* 0x000fe4000000010c */
[----:B------:R-:W-:-:S08]  /*5290*/  DADD R12, R178, R164 ;  /* 0x00000000b20c7229 */ /* 0x000fd000000000a4 */
[----:B------:R-:W-:-:S08]  /*52a0*/  DADD R12, R162, R12 ;  /* 0x00000000a20c7229 */ /* 0x000fd0000000000c */
[----:B------:R-:W-:Y:S02]  /*52b0*/  DADD R22, R154, R12 ;  /* 0x000000009a167229 */ /* 0x000fe4000000000c */
[----:B------:R-:W-:-:S06]  /*52c0*/  DADD R20, R176, R164 ;  /* 0x00000000b0147229 */ /* 0x000fcc00000000a4 */
[----:B------:R-:W-:Y:S02]  /*52d0*/  DMUL R12, R22, 0.0625 ;  /* 0x3fb00000160c7828 */ /* 0x000fe40000000000 */
[----:B------:R-:W-:Y:S01]  /*52e0*/  DADD R18, R162, R20 ;  /* 0x00000000a2127229 */ /* 0x000fe20000000014 */
[----:B------:R1:W-:Y:S04]  /*52f0*/  STL.64 [R1+0x60], R16 ;  /* 0x0000601001007387 */ /* 0x0003e80000100a00 */
[----:B------:R0:W5:Y:S01]  /*5300*/  LDL.LU.64 R234, [R1+0x230] ;  /* 0x0002300001ea7983 */ /* 0x0001620000300a00 */
[----:B------:R-:W-:-:S03]  /*5310*/  DFMA R10, -R12, R232, R10 ;  /* 0x000000e80c0a722b */ /* 0x000fc6000000010a */
[----:B------:R-:W-:Y:S01]  /*5320*/  STL.64 [R1+0x48], R14 ;  /* 0x0000480e01007387 */ /* 0x000fe20000100a00 */
[----:B------:R-:W-:-:S03]  /*5330*/  DADD R18, R154, R18 ;  /* 0x000000009a127229 */ /* 0x000fc60000000012 */
[----:B------:R0:W5:Y:S04]  /*5340*/  LDL.LU.64 R232, [R1+0x228] ;  /* 0x0002280001e87983 */ /* 0x0001680000300a00 */
[----:B------:R2:W-:Y:S01]  /*5350*/  STL.64 [R1+0x58], R10 ;  /* 0x0000580a01007387 */ /* 0x0005e20000100a00 */
[----:B------:R-:W-:Y:S02]  /*5360*/  DMUL R12, R18, 0.0625 ;  /* 0x3fb00000120c7828 */ /* 0x000fe40000000000 */
[----:B-1----:R-:W-:Y:S02]  /*5370*/  DADD R16, R182, R178 ;  /* 0x00000000b6107229 */ /* 0x002fe400000000b2 */
[----:B--2---:R-:W-:-:S08]  /*5380*/  DMUL R10, R34, 0.125 ;  /* 0x3fc00000220a7828 */ /* 0x004fd00000000000 */
[----:B------:R-:W-:Y:S02]  /*5390*/  DFMA R10, -R10, R228, R230 ;  /* 0x000000e40a0a722b */ /* 0x000fe400000001e6 */
[----:B------:R-:W-:Y:S01]  /*53a0*/  DFMA R8, R8, UR24, R248 ;  /* 0x0000001808087c2b */ /* 0x000fe200080000f8 */
[----:B------:R0:W5:Y:S01]  /*53b0*/  LDL.LU.64 R230, [R1+0x220] ;  /* 0x0002200001e67983 */ /* 0x0001620000300a00 */
[----:B------:R-:W-:-:S03]  /*53c0*/  DADD R14, R182, R176 ;  /* 0x00000000b60e7229 */ /* 0x000fc600000000b0 */
[----:B------:R0:W5:Y:S01]  /*53d0*/  LDL.LU.64 R228, [R1+0x218] ;  /* 0x0002180001e47983 */ /* 0x0001620000300a00 */
[----:B------:R-:W-:Y:S02]  /*53e0*/  DFMA R12, -R12, R226, R10 ;  /* 0x000000e20c0c722b */ /* 0x000fe4000000010a */
[----:B------:R-:W-:Y:S01]  /*53f0*/  DADD R10, -R164, R16 ;  /* 0x00000000a40a7229 */ /* 0x000fe20000000110 */
[----:B------:R0:W5:Y:S07]  /*5400*/  LDL.LU.64 R226, [R1+0x210] ;  /* 0x0002100001e27983 */ /* 0x00016e0000300a00 */
[----:B------:R-:W-:-:S08]  /*5410*/  DADD R10, -R162, R10 ;  /* 0x00000000a20a7229 */ /* 0x000fd0000000010a */
[----:B------:R-:W-:-:S08]  /*5420*/  DADD R10, -R154, R10 ;  /* 0x000000009a0a7229 */ /* 0x000fd0000000010a */
[----:B------:R-:W-:-:S08]  /*5430*/  DMUL R10, R10, 0.03125 ;  /* 0x3fa000000a0a7828 */ /* 0x000fd00000000000 */
[----:B------:R-:W-:Y:S02]  /*5440*/  DFMA R10, -R10, R8, R224 ;  /* 0x000000080a0a722b */ /* 0x000fe400000001e0 */
[----:B------:R-:W-:-:S08]  /*5450*/  DADD R8, -R164, R14 ;  /* 0x00000000a4087229 */ /* 0x000fd0000000010e */
[----:B------:R-:W-:-:S08]  /*5460*/  DADD R8, -R162, R8 ;  /* 0x00000000a2087229 */ /* 0x000fd00000000108 */
[----:B------:R-:W-:Y:S01]  /*5470*/  DADD R8, -R154, R8 ;  /* 0x000000009a087229 */ /* 0x000fe20000000108 */
[----:B------:R1:W-:Y:S04]  /*5480*/  STL.64 [R1+0x40], R12 ;  /* 0x0000400c01007387 */ /* 0x0003e80000100a00 */
[----:B------:R0:W5:Y:S03]  /*5490*/  LDL.LU.64 R224, [R1+0x208] ;  /* 0x0002080001e07983 */ /* 0x0001660000300a00 */
[----:B------:R-:W-:Y:S02]  /*54a0*/  DMUL R8, R8, 0.03125 ;  /* 0x3fa0000008087828 */ /* 0x000fe40000000000 */
[----:B-1----:R-:W-:-:S06]  /*54b0*/  DADD R12, R178, R176 ;  /* 0x00000000b20c7229 */ /* 0x002fcc00000000b0 */
[----:B------:R-:W-:Y:S02]  /*54c0*/  DFMA R8, -R8, R6, R204 ;  /* 0x000000060808722b */ /* 0x000fe400000001cc */
[----:B------:R-:W-:-:S08]  /*54d0*/  DADD R6, -R164, R12 ;  /* 0x00000000a4067229 */ /* 0x000fd0000000010c */
[----:B------:R-:W-:-:S08]  /*54e0*/  DADD R6, -R162, R6 ;  /* 0x00000000a2067229 */ /* 0x000fd00000000106 */
[----:B------:R-:W-:-:S08]  /*54f0*/  DADD R6, -R154, R6 ;  /* 0x000000009a067229 */ /* 0x000fd00000000106 */
[----:B------:R-:W-:-:S08]  /*5500*/  DMUL R6, R6, 0.03125 ;  /* 0x3fa0000006067828 */ /* 0x000fd00000000000 */
[----:B------:R-:W-:Y:S01]  /*5510*/  DFMA R6, -R6, R4, R246 ;  /* 0x000000040606722b */ /* 0x000fe200000001f6 */
[----:B------:R-:W1:Y:S01]  /*5520*/  MUFU.RCP64H R5, R241 ;  /* 0x000000f100057308 */ /* 0x000e620000001800 */
[----:B------:R-:W-:Y:S01]  /*5530*/  IMAD.MOV.U32 R4, RZ, RZ, 0x1 ;  /* 0x00000001ff047424 */ /* 0x000fe200078e00ff */
[----:B------:R-:W-:Y:S04]  /*5540*/  STL.64 [R1+0x38], R10 ;  /* 0x0000380a01007387 */ /* 0x000fe80000100a00 */
[----:B------:R0:W5:Y:S04]  /*5550*/  LDL.LU.64 R204, [R1+0x200] ;  /* 0x0002000001cc7983 */ /* 0x0001680000300a00 */
[----:B------:R-:W-:Y:S04]  /*5560*/  STL.64 [R1+0x30], R8 ;  /* 0x0000300801007387 */ /* 0x000fe80000100a00 */
[----:B------:R1:W-:Y:S02]  /*5570*/  STL.64 [R1+0x20], R6 ;  /* 0x0000200601007387 */ /* 0x0003e40000100a00 */
[----:B-1----:R-:W-:-:S08]  /*5580*/  DFMA R6, -R240, R4, 1 ;  /* 0x3ff00000f006742b */ /* 0x002fd00000000104 */
[----:B------:R-:W-:-:S08]  /*5590*/  DFMA R6, R6, R6, R6 ;  /* 0x000000060606722b */ /* 0x000fd00000000006 */
[----:B------:R-:W-:-:S08]  /*55a0*/  DFMA R6, R4, R6, R4 ;  /* 0x000000060406722b */ /* 0x000fd00000000004 */
[----:B------:R-:W-:-:S08]  /*55b0*/  DFMA R4, -R240, R6, 1 ;  /* 0x3ff00000f004742b */ /* 0x000fd00000000106 */
[----:B------:R-:W-:Y:S02]  /*55c0*/  DFMA R6, R6, R4, R6 ;  /* 0x000000040606722b */ /* 0x000fe40000000006 */
[----:B------:R-:W-:Y:S01]  /*55d0*/  DADD R4, R222, -R2 ;  /* 0x00000000de047229 */ /* 0x000fe20000000802 */
[----:B------:R0:W5:Y:S07]  /*55e0*/  LDL.LU.64 R2, [R1+0x1f8] ;  /* 0x0001f80001027983 */ /* 0x00016e0000300a00 */
[----:B------:R-:W-:-:S08]  /*55f0*/  DMUL R8, R4, R6 ;  /* 0x0000000604087228 */ /* 0x000fd00000000000 */
[----:B------:R-:W-:-:S08]  /*5600*/  DFMA R10, -R240, R8, R4 ;  /* 0x00000008f00a722b */ /* 0x000fd00000000104 */
[----:B------:R-:W-:Y:S01]  /*5610*/  DFMA R6, R6, R10, R8 ;  /* 0x0000000a0606722b */ /* 0x000fe20000000008 */
[----:B------:R-:W-:-:S09]  /*5620*/  FSETP.GEU.AND P1, PT, |R5|, 6.5827683646048100446e-37, PT ;  /* 0x036000000500780b */ /* 0x000fd20003f2e200 */
[----:B------:R-:W-:-:S05]  /*5630*/  FFMA R0, RZ, R241, R7 ;  /* 0x000000f1ff007223 */ /* 0x000fca0000000007 */
[----:B------:R-:W-:Y:S01]  /*5640*/  FSETP.GT.AND P0, PT, |R0|, 1.469367938527859385e-39, PT ;  /* 0x001000000000780b */ /* 0x000fe20003f04200 */
[----:B------:R-:W-:-:S12]  /*5650*/  BSSY.RECONVERGENT B2, `(.L_x_115) ;  /* 0x000000a000027945 */ /* 0x000fd80003800200 */
[----:B0-----:R-:W-:Y:S05]  /*5660*/  @P0 BRA P1, `(.L_x_116) ;  /* 0x0000000000200947 */ /* 0x001fea0000800000 */
[----:B------:R-:W-:Y:S01]  /*5670*/  MOV R248, R4 ;  /* 0x0000000400f87202 */ /* 0x000fe20000000f00 */
[----:B------:R-:W-:Y:S01]  /*5680*/  IMAD.MOV.U32 R249, RZ, RZ, R5 ;  /* 0x000000fffff97224 */ /* 0x000fe200078e0005 */
[----:B------:R-:W-:Y:S01]  /*5690*/  MOV R9, R241 ;  /* 0x000000f100097202 */ /* 0x000fe20000000f00 */
[----:B------:R-:W-:Y:S01]  /*56a0*/  IMAD.MOV.U32 R10, RZ, RZ, R240 ;  /* 0x000000ffff0a7224 */ /* 0x000fe200078e00f0 */
[----:B------:R-:W-:-:S07]  /*56b0*/  MOV R0, 0x56d0 ;  /* 0x000056d000007802 */ /* 0x000fce0000000f00 */
[----:B-----5:R-:W-:Y:S05]  /*56c0*/  CALL.REL.NOINC `($__internal_2_$__cuda_sm20_div_rn_f64_full) ;  /* 0x0000005000487944 */ /* 0x020fea0003c00000 */
[----:B------:R-:W-:Y:S02]  /*56d0*/  IMAD.MOV.U32 R7, RZ, RZ, R6 ;  /* 0x000000ffff077224 */ /* 0x000fe400078e0006 */
[----:B------:R-:W-:-:S07]  /*56e0*/  IMAD.MOV.U32 R6, RZ, RZ, R3 ;  /* 0x000000ffff067224 */ /* 0x000fce00078e0003 */
.L_x_116:
[----:B------:R-:W-:Y:S05]  /*56f0*/  BSYNC.RECONVERGENT B2 ;  /* 0x0000000000027941 */ /* 0x000fea0003800200 */
.L_x_115:
[----:B------:R-:W2:Y:S04]  /*5700*/  LDL.LU.64 R246, [R1+0x28] ;  /* 0x0000280001f67983 */ /* 0x000ea80000300a00 */
[----:B------:R-:W3:Y:S04]  /*5710*/  LDL.LU.64 R8, [R1+0x70] ;  /* 0x0000700001087983 */ /* 0x000ee80000300a00 */
[----:B------:R-:W4:Y:S01]  /*5720*/  LDL.LU.64 R10, [R1+0x178] ;  /* 0x00017800010a7983 */ /* 0x000f220000300a00 */
[----:B------:R-:W-:Y:S01]  /*5730*/  DFMA R4, R158, R146, R128 ;  /* 0x000000929e04722b */ /* 0x000fe20000000080 */
[----:B------:R-:W-:Y:S01]  /*5740*/  UMOV UR22, 0x55555555 ;  /* 0x5555555500167882 */ /* 0x000fe20000000000 */
[----:B------:R-:W-:Y:S01]  /*5750*/  UMOV UR23, 0x3fd55555 ;  /* 0x3fd5555500177882 */ /* 0x000fe20000000000 */
[----:B------:R-:W-:Y:S01]  /*5760*/  DADD R222, R222, -R6 ;  /* 0x00000000dede7229 */ /* 0x000fe20000000806 */
[----:B------:R-:W-:Y:S01]  /*5770*/  BSSY.RECONVERGENT B2, `(.L_x_117) ;  /* 0x000001f000027945 */ /* 0x000fe20003800200 */
[----:B------:R-:W-:-:S03]  /*5780*/  DADD R134, R134, R134 ;  /* 0x0000000086867229 */ /* 0x000fc60000000086 */
[----:B------:R-:W-:-:S08]  /*5790*/  DMUL R4, R4, UR22 ;  /* 0x0000001604047c28 */ /* 0x000fd00008000000 */
[----:B------:R-:W-:-:S08]  /*57a0*/  DFMA R4, R146, R160, R4 ;  /* 0x000000a09204722b */ /* 0x000fd00000000004 */
[----:B--2---:R-:W-:Y:S02]  /*57b0*/  DMUL R6, R246, R4 ;  /* 0x00000004f6067228 */ /* 0x004fe40000000000 */
[----:B------:R-:W0:Y:S01]  /*57c0*/  MUFU.RCP64H R5, R241 ;  /* 0x000000f100057308 */ /* 0x000e220000001800 */
[----:B------:R-:W-:-:S05]  /*57d0*/  MOV R4, 0x1 ;  /* 0x0000000100047802 */ /* 0x000fca0000000f00 */
[----:B---3--:R-:W-:-:S08]  /*57e0*/  DFMA R6, R8, R134, R6 ;  /* 0x000000860806722b */ /* 0x008fd00000000006 */
[----:B------:R-:W-:Y:S02]  /*57f0*/  DFMA R6, R6, 0.25, R222 ;  /* 0x3fd000000606782b */ /* 0x000fe400000000de */
[----:B0-----:R-:W-:-:S05]  /*5800*/  DFMA R8, -R240, R4, 1 ;  /* 0x3ff00000f008742b */ /* 0x001fca0000000104 */
[----:B-----5:R0:W-:Y:S03]  /*5810*/  STG.E.64 desc[UR4][R238.64], R6 ;  /* 0x00000006ee007986 */ /* 0x0201e6000c101b04 */
[----:B------:R-:W-:-:S08]  /*5820*/  DFMA R8, R8, R8, R8 ;  /* 0x000000080808722b */ /* 0x000fd00000000008 */
[----:B------:R-:W-:-:S08]  /*5830*/  DFMA R8, R4, R8, R4 ;  /* 0x000000080408722b */ /* 0x000fd00000000004 */
[----:B------:R-:W-:-:S08]  /*5840*/  DFMA R4, -R240, R8, 1 ;  /* 0x3ff00000f004742b */ /* 0x000fd00000000108 */
[----:B------:R-:W-:Y:S02]  /*5850*/  DFMA R8, R8, R4, R8 ;  /* 0x000000040808722b */ /* 0x000fe40000000008 */
[----:B----4-:R-:W-:-:S08]  /*5860*/  DADD R4, R202, -R10 ;  /* 0x00000000ca047229 */ /* 0x010fd0000000080a */
[----:B------:R-:W-:Y:S02]  /*5870*/  DMUL R10, R8, R4 ;  /* 0x00000004080a7228 */ /* 0x000fe40000000000 */
[----:B------:R-:W-:-:S06]  /*5880*/  FSETP.GEU.AND P1, PT, |R5|, 6.5827683646048100446e-37, PT ;  /* 0x036000000500780b */ /* 0x000fcc0003f2e200 */
[----:B------:R-:W-:-:S08]  /*5890*/  DFMA R134, -R240, R10, R4 ;  /* 0x0000000af086722b */ /* 0x000fd00000000104 */
[----:B------:R-:W-:-:S10]  /*58a0*/  DFMA R8, R8, R134, R10 ;  /* 0x000000860808722b */ /* 0x000fd4000000000a */
[----:B------:R-:W-:-:S05]  /*58b0*/  FFMA R0, RZ, R241, R9 ;  /* 0x000000f1ff007223 */ /* 0x000fca0000000009 */
[----:B------:R-:W-:-:S13]  /*58c0*/  FSETP.GT.AND P0, PT, |R0|, 1.469367938527859385e-39, PT ;  /* 0x001000000000780b */ /* 0x000fda0003f04200 */
[----:B0-----:R-:W-:Y:S05]  /*58d0*/  @P0 BRA P1, `(.L_x_118) ;  /* 0x0000000000200947 */ /* 0x001fea0000800000 */
[----:B------:R-:W-:Y:S01]  /*58e0*/  IMAD.MOV.U32 R248, RZ, RZ, R4 ;  /* 0x000000fffff87224 */ /* 0x000fe200078e0004 */
[----:B------:R-:W-:Y:S01]  /*58f0*/  MOV R10, R240 ;  /* 0x000000f0000a7202 */ /* 0x000fe20000000f00 */
[----:B------:R-:W-:Y:S01]  /*5900*/  IMAD.MOV.U32 R249, RZ, RZ, R5 ;  /* 0x000000fffff97224 */ /* 0x000fe200078e0005 */
[----:B------:R-:W-:Y:S01]  /*5910*/  MOV R0, 0x5940 ;  /* 0x0000594000007802 */ /* 0x000fe20000000f00 */
[----:B------:R-:W-:-:S07]  /*5920*/  IMAD.MOV.U32 R9, RZ, RZ, R241 ;  /* 0x000000ffff097224 */ /* 0x000fce00078e00f1 */
[----:B------:R-:W-:Y:S05]  /*5930*/  CALL.REL.NOINC `($__internal_2_$__cuda_sm20_div_rn_f64_full) ;  /* 0x0000004c00ac7944 */ /* 0x000fea0003c00000 */
[----:B------:R-:W-:Y:S01]  /*5940*/  IMAD.MOV.U32 R8, RZ, RZ, R3 ;  /* 0x000000ffff087224 */ /* 0x000fe200078e0003 */
[----:B------:R-:W-:-:S07]  /*5950*/  MOV R9, R6 ;  /* 0x0000000600097202 */ /* 0x000fce0000000f00 */
.L_x_118:
[----:B------:R-:W-:Y:S05]  /*5960*/  BSYNC.RECONVERGENT B2 ;  /* 0x0000000000027941 */ /* 0x000fea0003800200 */
.L_x_117:
[----:B------:R-:W2:Y:S01]  /*5970*/  LDL.LU.64 R6, [R1+0x80] ;  /* 0x0000800001067983 */ /* 0x000ea20000300a00 */
[----:B------:R-:W0:Y:S03]  /*5980*/  LDC.64 R4, c[0x0][0x3d0] ;  /* 0x0000f400ff047b82 */ /* 0x000e260000000a00 */
[----:B------:R-:W3:Y:S04]  /*5990*/  LDL.LU.64 R10, [R1+0x68] ;  /* 0x00006800010a7983 */ /* 0x000ee80000300a00 */
[----:B------:R-:W4:Y:S01]  /*59a0*/  LDL.LU.64 R222, [R1+0x78] ;  /* 0x0000780001de7983 */ /* 0x000f220000300a00 */
[----:B------:R-:W-:-:S03]  /*59b0*/  DADD R8, R202, -R8 ;  /* 0x00000000ca087229 */ /* 0x000fc60000000808 */
[----:B------:R-:W5:Y:S04]  /*59c0*/  LDL.LU.64 R202, [R1+0x48] ;  /* 0x0000480001ca7983 */ /* 0x000f680000300a00 */
[----:B------:R-:W5:Y:S01]  /*59d0*/  LDL.LU.64 R146, [R1+0xb8] ;  /* 0x0000b80001927983 */ /* 0x000f620000300a00 */
[----:B0-----:R-:W-:Y:S01]  /*59e0*/  DADD R4, R4, -UR8 ;  /* 0x8000000804047e29 */ /* 0x001fe20008000000 */
[----:B------:R-:W-:Y:S01]  /*59f0*/  UMOV UR22, 0x55555555 ;  /* 0x5555555500167882 */ /* 0x000fe20000000000 */
[----:B------:R-:W-:Y:S01]  /*5a00*/  UMOV UR23, 0x3fd55555 ;  /* 0x3fd5555500177882 */ /* 0x000fe20000000000 */
[----:B------:R-:W-:Y:S02]  /*5a10*/  DFMA R144, R158, R144, R128 ;  /* 0x000000909e90722b */ /* 0x000fe40000000080 */
[----:B------:R-:W-:Y:S01]  /*5a20*/  DFMA R134, R182, R118, R162 ;  /* 0x00000076b686722b */ /* 0x000fe200000000a2 */
[----:B------:R-:W-:Y:S02]  /*5a30*/  BSSY.RECONVERGENT B2, `(.L_x_119) ;  /* 0x0000024000027945 */ /* 0x000fe40003800200 */
[----:B--2---:R-:W-:-:S08]  /*5a40*/  DFMA R4, R166, R4, R6 ;  /* 0x00000004a604722b */ /* 0x004fd00000000006 */
[----:B------:R-:W-:Y:S01]  /*5a50*/  DMUL R4, R4, UR22 ;  /* 0x0000001604047c28 */ /* 0x000fe20008000000 */
[----:B------:R-:W-:Y:S01]  /*5a60*/  UMOV UR22, 0x1c71c71c ;  /* 0x1c71c71c00167882 */ /* 0x000fe20000000000 */
[----:B------:R-:W-:-:S06]  /*5a70*/  UMOV UR23, 0x3fbc71c7 ;  /* 0x3fbc71c700177882 */ /* 0x000fcc0000000000 */
[----:B------:R-:W-:Y:S02]  /*5a80*/  DFMA R4, R166, R126, R4 ;  /* 0x0000007ea604722b */ /* 0x000fe40000000004 */
[----:B------:R-:W-:-:S06]  /*5a90*/  DADD R6, R154, R134 ;  /* 0x000000009a067229 */ /* 0x000fcc0000000086 */
[----:B------:R-:W-:Y:S02]  /*5aa0*/  DFMA R4, R144, UR22, R4 ;  /* 0x0000001690047c2b */ /* 0x000fe40008000004 */
[----:B---3--:R-:W-:-:S06]  /*5ab0*/  DADD R10, R10, R10 ;  /* 0x000000000a0a7229 */ /* 0x008fcc000000000a */
[----:B------:R-:W-:-:S08]  /*5ac0*/  DMUL R4, R6, R4 ;  /* 0x0000000406047228 */ /* 0x000fd00000000000 */
[----:B----4-:R-:W-:Y:S02]  /*5ad0*/  DFMA R10, R222, R10, R4 ;  /* 0x0000000ade0a722b */ /* 0x010fe40000000004 */
[----:B------:R-:W0:Y:S01]  /*5ae0*/  MUFU.RCP64H R5, R241 ;  /* 0x000000f100057308 */ /* 0x000e220000001800 */
[----:B------:R-:W-:-:S06]  /*5af0*/  IMAD.MOV.U32 R4, RZ, RZ, 0x1 ;  /* 0x00000001ff047424 */ /* 0x000fcc00078e00ff */
[----:B0-----:R-:W-:-:S08]  /*5b00*/  DFMA R6, -R240, R4, 1 ;  /* 0x3ff00000f006742b */ /* 0x001fd00000000104 */
[----:B------:R-:W-:-:S08]  /*5b10*/  DFMA R6, R6, R6, R6 ;  /* 0x000000060606722b */ /* 0x000fd00000000006 */
[----:B------:R-:W-:-:S08]  /*5b20*/  DFMA R6, R4, R6, R4 ;  /* 0x000000060406722b */ /* 0x000fd00000000004 */
[----:B------:R-:W-:-:S08]  /*5b30*/  DFMA R4, -R240, R6, 1 ;  /* 0x3ff00000f004742b */ /* 0x000fd00000000106 */
[----:B------:R-:W-:Y:S02]  /*5b40*/  DFMA R6, R6, R4, R6 ;  /* 0x000000040606722b */ /* 0x000fe40000000006 */
[----:B-----5:R-:W-:Y:S02]  /*5b50*/  DADD R4, R200, -R202 ;  /* 0x00000000c8047229 */ /* 0x020fe400000008ca */
[----:B------:R-:W-:-:S06]  /*5b60*/  DFMA R8, R10, 0.125, R8 ;  /* 0x3fc000000a08782b */ /* 0x000fcc0000000008 */
[----:B------:R-:W-:-:S08]  /*5b70*/  DMUL R10, R6, R4 ;  /* 0x00000004060a7228 */ /* 0x000fd00000000000 */
[----:B------:R-:W-:-:S08]  /*5b80*/  DFMA R144, -R240, R10, R4 ;  /* 0x0000000af090722b */ /* 0x000fd00000000104 */
[----:B------:R-:W-:Y:S01]  /*5b90*/  DFMA R6, R6, R144, R10 ;  /* 0x000000900606722b */ /* 0x000fe2000000000a */
[----:B------:R0:W-:Y:S01]  /*5ba0*/  STG.E.64 desc[UR4][R146.64], R8 ;  /* 0x0000000892007986 */ /* 0x0001e2000c101b04 */
[----:B------:R-:W-:-:S08]  /*5bb0*/  FSETP.GEU.AND P1, PT, |R5|, 6.5827683646048100446e-37, PT ;  /* 0x036000000500780b */ /* 0x000fd00003f2e200 */
        /* <DEDUP_REMOVED lines=9> */
[----:B------:R-:W-:Y:S01]  /*5c50*/  MOV R7, R6 ;  /* 0x0000000600077202 */ /* 0x000fe20000000f00 */
[----:B------:R-:W-:-:S07]  /*5c60*/  IMAD.MOV.U32 R6, RZ, RZ, R3 ;  /* 0x000000ffff067224 */ /* 0x000fce00078e0003 */
.L_x_120:
[----:B------:R-:W-:Y:S05]  /*5c70*/  BSYNC.RECONVERGENT B2 ;  /* 0x0000000000027941 */ /* 0x000fea0003800200 */
.L_x_119:
[----:B------:R-:W2:Y:S01]  /*5c80*/  LDL.LU.64 R144, [R1] ;  /* 0x0000000001907983 */ /* 0x000ea20000300a00 */
[----:B------:R-:W0:Y:S03]  /*5c90*/  LDC.64 R4, c[0x0][0x3d0] ;  /* 0x0000f400ff047b82 */ /* 0x000e260000000a00 */
[----:B------:R-:W3:Y:S01]  /*5ca0*/  LDL.LU.64 R10, [R1+0xe0] ;  /* 0x0000e000010a7983 */ /* 0x000ee20000300a00 */
[----:B------:R-:W-:Y:S01]  /*5cb0*/  UMOV UR22, 0x55555555 ;  /* 0x5555555500167882 */ /* 0x000fe20000000000 */
[----:B------:R-:W-:Y:S01]  /*5cc0*/  UMOV UR23, 0x3fd55555 ;  /* 0x3fd5555500177882 */ /* 0x000fe20000000000 */
[----:B0-----:R-:W-:Y:S02]  /*5cd0*/  DADD R8, R4, -UR8 ;  /* 0x8000000804087e29 */ /* 0x001fe40008000000 */
[----:B------:R-:W-:-:S08]  /*5ce0*/  DMUL R4, R160, R140 ;  /* 0x0000008ca0047228 */ /* 0x000fd00000000000 */
[----:B------:R-:W-:-:S08]  /*5cf0*/  DFMA R4, R166, R8, R4 ;  /* 0x00000008a604722b */ /* 0x000fd00000000004 */
[----:B------:R-:W-:Y:S02]  /*5d00*/  DMUL R4, R4, UR22 ;  /* 0x0000001604047c28 */ /* 0x000fe40008000000 */
[----:B------:R-:W-:-:S06]  /*5d10*/  DFMA R140, R158, R140, R128 ;  /* 0x0000008c9e8c722b */ /* 0x000fcc0000000080 */
[----:B------:R-:W-:Y:S01]  /*5d20*/  DFMA R4, R166, R126, R4 ;  /* 0x0000007ea604722b */ /* 0x000fe20000000004 */
[----:B------:R-:W-:Y:S01]  /*5d30*/  UMOV UR22, 0x1c71c71c ;  /* 0x1c71c71c00167882 */ /* 0x000fe20000000000 */
[----:B------:R-:W-:-:S06]  /*5d40*/  UMOV UR23, 0x3fbc71c7 ;  /* 0x3fbc71c700177882 */ /* 0x000fcc0000000000 */
[----:B------:R-:W-:Y:S02]  /*5d50*/  DFMA R140, R140, UR22, R4 ;  /* 0x000000168c8c7c2b */ /* 0x000fe40008000004 */
[----:B------:R-:W0:Y:S01]  /*5d60*/  MUFU.RCP64H R5, R241 ;  /* 0x000000f100057308 */ /* 0x000e220000001800 */
[----:B------:R-:W-:-:S06]  /*5d70*/  IMAD.MOV.U32 R4, RZ, RZ, 0x1 ;  /* 0x00000001ff047424 */ /* 0x000fcc00078e00ff */
[----:B0-----:R-:W-:-:S08]  /*5d80*/  DFMA R8, -R240, R4, 1 ;  /* 0x3ff00000f008742b */ /* 0x001fd00000000104 */
[----:B------:R-:W-:-:S08]  /*5d90*/  DFMA R8, R8, R8, R8 ;  /* 0x000000080808722b */ /* 0x000fd00000000008 */
[----:B------:R-:W-:-:S08]  /*5da0*/  DFMA R8, R4, R8, R4 ;  /* 0x000000080408722b */ /* 0x000fd00000000004 */
[----:B------:R-:W-:-:S08]  /*5db0*/  DFMA R4, -R240, R8, 1 ;  /* 0x3ff00000f004742b */ /* 0x000fd00000000108 */
[----:B------:R-:W-:Y:S02]  /*5dc0*/  DFMA R8, R8, R4, R8 ;  /* 0x000000040808722b */ /* 0x000fe40000000008 */
[----:B------:R-:W-:Y:S02]  /*5dd0*/  DMUL R140, R24, R140 ;  /* 0x0000008c188c7228 */ /* 0x000fe40000000000 */
[----:B------:R-:W-:Y:S02]  /*5de0*/  DADD R38, R38, R38 ;  /* 0x0000000026267229 */ /* 0x000fe40000000026 */
[----:B------:R-:W-:Y:S01]  /*5df0*/  DADD R6, R200, -R6 ;  /* 0x00000000c8067229 */ /* 0x000fe20000000806 */
[----:B------:R-:W-:Y:S01]  /*5e00*/  BSSY.RECONVERGENT B2, `(.L_x_121) ;  /* 0x0000014000027945 */ /* 0x000fe20003800200 */
[----:B---3--:R-:W-:-:S08]  /*5e10*/  DADD R4, R220, -R10 ;  /* 0x00000000dc047229 */ /* 0x008fd0000000080a */
[----:B------:R-:W-:Y:S02]  /*5e20*/  DMUL R10, R8, R4 ;  /* 0x00000004080a7228 */ /* 0x000fe40000000000 */
[----:B--2---:R-:W-:-:S06]  /*5e30*/  DFMA R140, R144, R38, R140 ;  /* 0x00000026908c722b */ /* 0x004fcc000000008c */
[----:B------:R-:W-:Y:S02]  /*5e40*/  DFMA R24, -R240, R10, R4 ;  /* 0x0000000af018722b */ /* 0x000fe40000000104 */
[----:B------:R-:W-:-:S06]  /*5e50*/  DFMA R6, R140, 0.125, R6 ;  /* 0x3fc000008c06782b */ /* 0x000fcc0000000006 */
[----:B------:R-:W-:Y:S01]  /*5e60*/  DFMA R8, R8, R24, R10 ;  /* 0x000000180808722b */ /* 0x000fe2000000000a */
[----:B------:R0:W-:Y:S01]  /*5e70*/  STG.E.64 desc[UR4][R204.64], R6 ;  /* 0x00000006cc007986 */ /* 0x0001e2000c101b04 */
[----:B------:R-:W-:-:S08]  /*5e80*/  FSETP.GEU.AND P1, PT, |R5|, 6.5827683646048100446e-37, PT ;  /* 0x036000000500780b */ /* 0x000fd00003f2e200 */
[----:B------:R-:W-:-:S05]  /*5e90*/  FFMA R0, RZ, R241, R9 ;  /* 0x000000f1ff007223 */ /* 0x000fca0000000009 */
[----:B------:R-:W-:-:S13]  /*5ea0*/  FSETP.GT.AND P0, PT, |R0|, 1.469367938527859385e-39, PT ;  /* 0x001000000000780b */ /* 0x000fda0003f04200 */
[----:B0-----:R-:W-:Y:S05]  /*5eb0*/  @P0 BRA P1, `(.L_x_122) ;  /* 0x0000000000200947 */ /* 0x001fea0000800000 */
[----:B------:R-:W-:Y:S01]  /*5ec0*/  MOV R248, R4 ;  /* 0x0000000400f87202 */ /* 0x000fe20000000f00 */
[----:B------:R-:W-:Y:S01]  /*5ed0*/  IMAD.MOV.U32 R249, RZ, RZ, R5 ;  /* 0x000000fffff97224 */ /* 0x000fe200078e0005 */
[----:B------:R-:W-:Y:S01]  /*5ee0*/  MOV R9, R241 ;  /* 0x000000f100097202 */ /* 0x000fe20000000f00 */
[----:B------:R-:W-:Y:S01]  /*5ef0*/  IMAD.MOV.U32 R10, RZ, RZ, R240 ;  /* 0x000000ffff0a7224 */ /* 0x000fe200078e00f0 */
[----:B------:R-:W-:-:S07]  /*5f00*/  MOV R0, 0x5f20 ;  /* 0x00005f2000007802 */ /* 0x000fce0000000f00 */
[----:B------:R-:W-:Y:S05]  /*5f10*/  CALL.REL.NOINC `($__internal_2_$__cuda_sm20_div_rn_f64_full) ;  /* 0x0000004800347944 */ /* 0x000fea0003c00000 */
[----:B------:R-:W-:Y:S02]  /*5f20*/  IMAD.MOV.U32 R8, RZ, RZ, R3 ;  /* 0x000000ffff087224 */ /* 0x000fe400078e0003 */
[----:B------:R-:W-:-:S07]  /*5f30*/  IMAD.MOV.U32 R9, RZ, RZ, R6 ;  /* 0x000000ffff097224 */ /* 0x000fce00078e0006 */
.L_x_122:
[----:B------:R-:W-:Y:S05]  /*5f40*/  BSYNC.RECONVERGENT B2 ;  /* 0x0000000000027941 */ /* 0x000fea0003800200 */
.L_x_121:
[----:B------:R-:W2:Y:S01]  /*5f50*/  LDL.LU.64 R10, [R1+0x18] ;  /* 0x00001800010a7983 */ /* 0x000ea20000300a00 */
[----:B------:R-:W0:Y:S03]  /*5f60*/  LDC.64 R4, c[0x0][0x3d0] ;  /* 0x0000f400ff047b82 */ /* 0x000e260000000a00 */
[----:B------:R-:W3:Y:S04]  /*5f70*/  LDL.LU.64 R144, [R1+0x58] ;  /* 0x0000580001907983 */ /* 0x000ee80000300a00 */
[----:B------:R-:W4:Y:S01]  /*5f80*/  LDL.LU.64 R140, [R1+0xf0] ;  /* 0x0000f000018c7983 */ /* 0x000f220000300a00 */
[----:B------:R-:W-:Y:S01]  /*5f90*/  UMOV UR22, 0x55555555 ;  /* 0x5555555500167882 */ /* 0x000fe20000000000 */
[----:B------:R-:W-:Y:S01]  /*5fa0*/  UMOV UR23, 0x3fd55555 ;  /* 0x3fd5555500177882 */ /* 0x000fe20000000000 */
[----:B0-----:R-:W-:-:S08]  /*5fb0*/  DADD R4, R4, -UR8 ;  /* 0x8000000804047e29 */ /* 0x001fd00008000000 */
[----:B------:R-:W-:Y:S02]  /*5fc0*/  DFMA R4, R170, R4, R250 ;  /* 0x00000004aa04722b */ /* 0x000fe400000000fa */
[----:B------:R-:W-:-:S06]  /*5fd0*/  DMUL R24, R178, R120 ;  /* 0x00000078b2187228 */ /* 0x000fcc0000000000 */
[----:B------:R-:W-:Y:S02]  /*5fe0*/  DMUL R4, R4, UR22 ;  /* 0x0000001604047c28 */ /* 0x000fe40008000000 */
[----:B------:R-:W-:Y:S02]  /*5ff0*/  DADD R38, R164, R24 ;  /* 0x00000000a4267229 */ /* 0x000fe40000000018 */
[----:B------:R-:W-:-:S04]  /*6000*/  DFMA R138, R158, R138, R128 ;  /* 0x0000008a9e8a722b */ /* 0x000fc80000000080 */
[----:B------:R-:W-:Y:S01]  /*6010*/  DFMA R4, R170, R126, R4 ;  /* 0x0000007eaa04722b */ /* 0x000fe20000000004 */
[----:B------:R-:W-:Y:S01]  /*6020*/  UMOV UR22, 0x1c71c71c ;  /* 0x1c71c71c00167882 */ /* 0x000fe20000000000 */
[----:B------:R-:W-:Y:S01]  /*6030*/  UMOV UR23, 0x3fbc71c7 ;  /* 0x3fbc71c700177882 */ /* 0x000fe20000000000 */
[----:B------:R-:W-:-:S05]  /*6040*/  DADD R6, R154, R38 ;  /* 0x000000009a067229 */ /* 0x000fca0000000026 */
[----:B------:R-:W-:-:S08]  /*6050*/  DFMA R4, R138, UR22, R4 ;  /* 0x000000168a047c2b */ /* 0x000fd00008000004 */
[----:B------:R-:W-:Y:S01]  /*6060*/  DMUL R4, R6, R4 ;  /* 0x0000000406047228 */ /* 0x000fe20000000000 */
[----:B------:R-:W0:Y:S01]  /*6070*/  MUFU.RCP64H R7, R241 ;  /* 0x000000f100077308 */ /* 0x000e220000001800 */
[----:B------:R-:W-:Y:S01]  /*6080*/  DADD R56, R56, R56 ;  /* 0x0000000038387229 */ /* 0x000fe20000000038 */
[----:B------:R-:W-:Y:S01]  /*6090*/  MOV R6, 0x1 ;  /* 0x0000000100067802 */ /* 0x000fe20000000f00 */
[----:B------:R-:W-:Y:S01]  /*60a0*/  DADD R8, R220, -R8 ;  /* 0x00000000dc087229 */ /* 0x000fe20000000808 */
[----:B------:R-:W-:Y:S05]  /*60b0*/  BSSY.RECONVERGENT B2, `(.L_x_123) ;  /* 0x0000019000027945 */ /* 0x000fea0003800200 */
[----:B--2---:R-:W-:-:S02]  /*60c0*/  DFMA R4, R10, R56, R4 ;  /* 0x000000380a04722b */ /* 0x004fc40000000004 */
[----:B0-----:R-:W-:-:S08]  /*60d0*/  DFMA R10, -R240, R6, 1 ;  /* 0x3ff00000f00a742b */ /* 0x001fd00000000106 */
[----:B------:R-:W-:-:S08]  /*60e0*/  DFMA R10, R10, R10, R10 ;  /* 0x0000000a0a0a722b */ /* 0x000fd0000000000a */
[----:B------:R-:W-:-:S08]  /*60f0*/  DFMA R10, R6, R10, R6 ;  /* 0x0000000a060a722b */ /* 0x000fd00000000006 */
[----:B------:R-:W-:-:S08]  /*6100*/  DFMA R6, -R240, R10, 1 ;  /* 0x3ff00000f006742b */ /* 0x000fd0000000010a */
[----:B------:R-:W-:Y:S02]  /*6110*/  DFMA R10, R10, R6, R10 ;  /* 0x000000060a0a722b */ /* 0x000fe4000000000a */
[----:B---3--:R-:W-:Y:S02]  /*6120*/  DADD R6, R184, -R144 ;  /* 0x00000000b8067229 */ /* 0x008fe40000000890 */
[----:B------:R-:W-:-:S06]  /*6130*/  DFMA R4, R4, 0.125, R8 ;  /* 0x3fc000000404782b */ /* 0x000fcc0000000008 */
[----:B------:R-:W-:-:S08]  /*6140*/  DMUL R8, R10, R6 ;  /* 0x000000060a087228 */ /* 0x000fd00000000000 */
[----:B------:R-:W-:-:S08]  /*6150*/  DFMA R56, -R240, R8, R6 ;  /* 0x00000008f038722b */ /* 0x000fd00000000106 */
[----:B------:R-:W-:Y:S01]  /*6160*/  DFMA R8, R10, R56, R8 ;  /* 0x000000380a08722b */ /* 0x000fe20000000008 */
[----:B----4-:R0:W-:Y:S01]  /*6170*/  STG.E.64 desc[UR4][R140.64], R4 ;  /* 0x000000048c007986 */ /* 0x0101e2000c101b04 */
        /* <DEDUP_REMOVED lines=12> */
.L_x_124:
[----:B------:R-:W-:Y:S05]  /*6240*/  BSYNC.RECONVERGENT B2 ;  /* 0x0000000000027941 */ /* 0x000fea0003800200 */
.L_x_123:
[----:B------:R-:W2:Y:S01]  /*6250*/  LDL.LU.64 R56, [R1+0x10] ;  /* 0x0000100001387983 */ /* 0x000ea20000300a00 */
        /* <DEDUP_REMOVED lines=43> */
.L_x_126:
[----:B------:R-:W-:Y:S05]  /*6510*/  BSYNC.RECONVERGENT B2 ;  /* 0x0000000000027941 */ /* 0x000fea0003800200 */
.L_x_125:
[----:B------:R-:W2:Y:S01]  /*6520*/  LDL.LU.64 R8, [R1+0xb0] ;  /* 0x0000b00001087983 */ /* 0x000ea20000300a00 */
[----:B------:R-:W0:Y:S03]  /*6530*/  LDC.64 R4, c[0x0][0x3d0] ;  /* 0x0000f400ff047b82 */ /* 0x000e260000000a00 */
[----:B------:R-:W3:Y:S04]  /*6540*/  LDL.LU.64 R10, [R1+0xc0] ;  /* 0x0000c000010a7983 */ /* 0x000ee80000300a00 */
[----:B------:R-:W4:Y:S04]  /*6550*/  LDL.LU.64 R56, [R1+0xd0] ;  /* 0x0000d00001387983 */ /* 0x000f280000300a00 */
[----:B------:R-:W5:Y:S04]  /*6560*/  LDL.LU.64 R22, [R1+0x40] ;  /* 0x0000400001167983 */ /* 0x000f680000300a00 */
[----:B------:R-:W5:Y:S01]  /*6570*/  LDL.LU.64 R36, [R1+0x148] ;  /* 0x0001480001247983 */ /* 0x000f620000300a00 */
[----:B0-----:R-:W-:-:S02]  /*6580*/  DADD R136, R4, -UR8 ;  /* 0x8000000804887e29 */ /* 0x001fc40008000000 */
[----:B------:R-:W-:Y:S01]  /*6590*/  DMUL R4, R160, R150 ;  /* 0x00000096a0047228 */ /* 0x000fe20000000000 */
[----:B------:R-:W-:Y:S01]  /*65a0*/  UMOV UR22, 0x55555555 ;  /* 0x5555555500167882 */ /* 0x000fe20000000000 */
[----:B------:R-:W-:-:S06]  /*65b0*/  UMOV UR23, 0x3fd55555 ;  /* 0x3fd5555500177882 */ /* 0x000fcc0000000000 */
[----:B------:R-:W-:-:S08]  /*65c0*/  DFMA R4, R156, R136, R4 ;  /* 0x000000889c04722b */ /* 0x000fd00000000004 */
[----:B------:R-:W-:Y:S02]  /*65d0*/  DMUL R4, R4, UR22 ;  /* 0x0000001604047c28 */ /* 0x000fe40008000000 */
[----:B------:R-:W-:-:S06]  /*65e0*/  DFMA R150, R158, R150, R128 ;  /* 0x000000969e96722b */ /* 0x000fcc0000000080 */
[----:B------:R-:W-:Y:S01]  /*65f0*/  DFMA R4, R156, R126, R4 ;  /* 0x0000007e9c04722b */ /* 0x000fe20000000004 */
[----:B------:R-:W-:Y:S01]  /*6600*/  UMOV UR22, 0x1c71c71c ;  /* 0x1c71c71c00167882 */ /* 0x000fe20000000000 */
[----:B------:R-:W-:-:S06]  /*6610*/  UMOV UR23, 0x3fbc71c7 ;  /* 0x3fbc71c700177882 */ /* 0x000fcc0000000000 */
[----:B------:R-:W-:Y:S02]  /*6620*/  DFMA R4, R150, UR22, R4 ;  /* 0x0000001696047c2b */ /* 0x000fe40008000004 */
[----:B------:R-:W-:Y:S01]  /*6630*/  DADD R6, R218, -R6 ;  /* 0x00000000da067229 */ /* 0x000fe20000000806 */
[----:B------:R-:W-:Y:S05]  /*6640*/  BSSY.RECONVERGENT B2, `(.L_x_127) ;  /* 0x000001d000027945 */ /* 0x000fea0003800200 */
[----:B--2---:R-:W-:Y:S02]  /*6650*/  DMUL R8, R8, R4 ;  /* 0x0000000408087228 */ /* 0x004fe40000000000 */
[----:B------:R-:W0:Y:S01]  /*6660*/  MUFU.RCP64H R5, R241 ;  /* 0x000000f100057308 */ /* 0x000e220000001800 */
[----:B---3--:R-:W-:Y:S01]  /*6670*/  DADD R10, R10, R10 ;  /* 0x000000000a0a7229 */ /* 0x008fe2000000000a */
[----:B------:R-:W-:-:S07]  /*6680*/  IMAD.MOV.U32 R4, RZ, RZ, 0x1 ;  /* 0x00000001ff047424 */ /* 0x000fce00078e00ff */
[----:B----4-:R-:W-:Y:S02]  /*6690*/  DFMA R8, R56, R10, R8 ;  /* 0x0000000a3808722b */ /* 0x010fe40000000008 */
        /* <DEDUP_REMOVED lines=23> */
.L_x_128:
[----:B------:R-:W-:Y:S05]  /*6810*/  BSYNC.RECONVERGENT B2 ;  /* 0x0000000000027941 */ /* 0x000fea0003800200 */
.L_x_127:
[----:B------:R-:W2:Y:S01]  /*6820*/  LDL.LU.64 R22, [R1+0x8] ;  /* 0x0000080001167983 */ /* 0x000ea20000300a00 */
[----:B------:R-:W0:Y:S03]  /*6830*/  LDC.64 R6, c[0x0][0x3d0] ;  /* 0x0000f400ff067b82 */ /* 0x000e260000000a00 */
[----:B------:R-:W3:Y:S01]  /*6840*/  LDL.LU.64 R10, [R1+0x38] ;  /* 0x00003800010a7983 */ /* 0x000ee20000300a00 */
[----:B------:R-:W1:Y:S01]  /*6850*/  MUFU.RCP64H R5, R241 ;  /* 0x000000f100057308 */ /* 0x000e620000001800 */
[----:B------:R-:W-:Y:S01]  /*6860*/  DMUL R160, R160, R148 ;  /* 0x00000094a0a07228 */ /* 0x000fe20000000000 */
[----:B------:R-:W-:Y:S01]  /*6870*/  MOV R4, 0x1 ;  /* 0x0000000100047802 */ /* 0x000fe20000000f00 */
[----:B0-----:R-:W-:-:S08]  /*6880*/  DADD R6, R6, -UR8 ;  /* 0x8000000806067e29 */ /* 0x001fd00008000000 */
[----:B------:R-:W-:Y:S02]  /*6890*/  DFMA R160, R156, R6, R160 ;  /* 0x000000069ca0722b */ /* 0x000fe400000000a0 */
[----:B-1----:R-:W-:-:S08]  /*68a0*/  DFMA R6, -R240, R4, 1 ;  /* 0x3ff00000f006742b */ /* 0x002fd00000000104 */
[----:B------:R-:W-:Y:S01]  /*68b0*/  DFMA R6, R6, R6, R6 ;  /* 0x000000060606722b */ /* 0x000fe20000000006 */
[----:B------:R-:W-:Y:S01]  /*68c0*/  UMOV UR22, 0x55555555 ;  /* 0x5555555500167882 */ /* 0x000fe20000000000 */
[----:B------:R-:W-:Y:S02]  /*68d0*/  UMOV UR23, 0x3fd55555 ;  /* 0x3fd5555500177882 */ /* 0x000fe40000000000 */
[----:B------:R-:W-:-:S04]  /*68e0*/  DMUL R160, R160, UR22 ;  /* 0x00000016a0a07c28 */ /* 0x000fc80008000000 */
[----:B------:R-:W-:Y:S02]  /*68f0*/  DFMA R6, R4, R6, R4 ;  /* 0x000000060406722b */ /* 0x000fe40000000004 */
[----:B------:R-:W-:Y:S02]  /*6900*/  DFMA R148, R158, R148, R128 ;  /* 0x000000949e94722b */ /* 0x000fe40000000080 */
[----:B------:R-:W-:-:S04]  /*6910*/  DFMA R160, R156, R126, R160 ;  /* 0x0000007e9ca0722b */ /* 0x000fc800000000a0 */
[----:B------:R-:W-:Y:S01]  /*6920*/  DFMA R4, -R240, R6, 1 ;  /* 0x3ff00000f004742b */ /* 0x000fe20000000106 */
[----:B------:R-:W-:Y:S01]  /*6930*/  UMOV UR22, 0x1c71c71c ;  /* 0x1c71c71c00167882 */ /* 0x000fe20000000000 */
[----:B------:R-:W-:Y:S02]  /*6940*/  UMOV UR23, 0x3fbc71c7 ;  /* 0x3fbc71c700177882 */ /* 0x000fe40000000000 */
[----:B------:R-:W-:-:S04]  /*6950*/  DFMA R148, R148, UR22, R160 ;  /* 0x0000001694947c2b */ /* 0x000fc800080000a0 */
[----:B------:R-:W-:Y:S02]  /*6960*/  DFMA R6, R6, R4, R6 ;  /* 0x000000040606722b */ /* 0x000fe40000000006 */
[----:B------:R-:W-:Y:S02]  /*6970*/  DADD R34, R34, R34 ;  /* 0x0000000022227229 */ /* 0x000fe40000000022 */
[----:B------:R-:W-:Y:S02]  /*6980*/  DMUL R148, R18, R148 ;  /* 0x0000009412947228 */ /* 0x000fe40000000000 */
        /* <DEDUP_REMOVED lines=21> */
.L_x_130:
[----:B------:R-:W-:Y:S05]  /*6ae0*/  BSYNC.RECONVERGENT B2 ;  /* 0x0000000000027941 */ /* 0x000fea0003800200 */
.L_x_129:
[----:B------:R-:W2:Y:S04]  /*6af0*/  LDL.LU.64 R8, [R1+0x100] ;  /* 0x0001000001087983 */ /* 0x000ea80000300a00 */
[----:B------:R-:W3:Y:S04]  /*6b00*/  LDL.LU.64 R18, [R1+0x1b8] ;  /* 0x0001b80001127983 */ /* 0x000ee80000300a00 */
[----:B------:R-:W4:Y:S01]  /*6b10*/  LDL.LU.64 R34, [R1+0x150] ;  /* 0x0001500001227983 */ /* 0x000f220000300a00 */
[----:B------:R-:W-:Y:S01]  /*6b20*/  UMOV UR22, 0x1c71c71c ;  /* 0x1c71c71c00167882 */ /* 0x000fe20000000000 */
[----:B------:R-:W-:Y:S01]  /*6b30*/  UMOV UR23, 0x3fcc71c7 ;  /* 0x3fcc71c700177882 */ /* 0x000fe20000000000 */
[----:B------:R-:W-:Y:S01]  /*6b40*/  DMUL R130, R130, -R130 ;  /* 0x8000008282827228 */ /* 0x000fe20000000000 */
[----:B------:R-:W0:Y:S01]  /*6b50*/  MUFU.RCP64H R11, R241 ;  /* 0x000000f1000b7308 */ /* 0x000e220000001800 */
[----:B------:R-:W-:Y:S01]  /*6b60*/  DADD R4, R124, UR22 ;  /* 0x000000167c047e29 */ /* 0x000fe20008000000 */
[----:B------:R-:W-:Y:S01]  /*6b70*/  UMOV UR22, 0x55555555 ;  /* 0x5555555500167882 */ /* 0x000fe20000000000 */
[----:B------:R-:W-:Y:S01]  /*6b80*/  UMOV UR23, 0x3fd55555 ;  /* 0x3fd5555500177882 */ /* 0x000fe20000000000 */
[----:B------:R-:W-:Y:S01]  /*6b90*/  DADD R28, R128, R28 ;  /* 0x00000000801c7229 */ /* 0x000fe2000000001c */
[----:B------:R-:W-:Y:S01]  /*6ba0*/  IMAD.MOV.U32 R10, RZ, RZ, 0x1 ;  /* 0x00000001ff0a7424 */ /* 0x000fe200078e00ff */
[----:B------:R-:W-:Y:S01]  /*6bb0*/  DFMA R24, R182, R118, R24 ;  /* 0x00000076b618722b */ /* 0x000fe20000000018 */
[----:B------:R-:W-:Y:S01]  /*6bc0*/  BSSY.RECONVERGENT B2, `(.L_x_131) ;  /* 0x0000024000027945 */ /* 0x000fe20003800200 */
[----:B------:R-:W-:-:S02]  /*6bd0*/  DADD R6, R216, -R6 ;  /* 0x00000000d8067229 */ /* 0x000fc40000000806 */
[----:B------:R-:W-:-:S04]  /*6be0*/  DFMA R4, R112, -UR22, R4 ;  /* 0x8000001670047c2b */ /* 0x000fc80008000004 */
[----:B------:R-:W-:Y:S02]  /*6bf0*/  DADD R24, R154, R24 ;  /* 0x000000009a187229 */ /* 0x000fe40000000018 */
[----:B--2---:R-:W-:-:S08]  /*6c00*/  DADD R8, R8, R8 ;  /* 0x0000000008087229 */ /* 0x004fd00000000008 */
[----:B------:R-:W-:Y:S02]  /*6c10*/  DMUL R4, R8, R4 ;  /* 0x0000000408047228 */ /* 0x000fe40000000000 */
[----:B------:R-:W-:-:S08]  /*6c20*/  DFMA R8, R158, R130, R58 ;  /* 0x000000829e08722b */ /* 0x000fd0000000003a */
[----:B------:R-:W-:Y:S01]  /*6c30*/  DMUL R8, R8, UR22 ;  /* 0x0000001608087c28 */ /* 0x000fe20008000000 */
[----:B------:R-:W-:Y:S01]  /*6c40*/  UMOV UR22, 0x1c71c71c ;  /* 0x1c71c71c00167882 */ /* 0x000fe20000000000 */
[----:B------:R-:W-:-:S06]  /*6c50*/  UMOV UR23, 0x3fbc71c7 ;  /* 0x3fbc71c700177882 */ /* 0x000fcc0000000000 */
[----:B------:R-:W-:-:S08]  /*6c60*/  DFMA R8, R126, R124, R8 ;  /* 0x0000007c7e08722b */ /* 0x000fd00000000008 */
[----:B------:R-:W-:-:S08]  /*6c70*/  DFMA R8, R28, UR22, R8 ;  /* 0x000000161c087c2b */ /* 0x000fd00008000008 */
[----:B------:R-:W-:Y:S02]  /*6c80*/  DFMA R4, R24, R8, -R4 ;  /* 0x000000081804722b */ /* 0x000fe40000000804 */
[----:B0-----:R-:W-:-:S06]  /*6c90*/  DFMA R8, -R240, R10, 1 ;  /* 0x3ff00000f008742b */ /* 0x001fcc000000010a */
[----:B------:R-:W-:Y:S02]  /*6ca0*/  DFMA R4, R4, 0.0625, R6 ;  /* 0x3fb000000404782b */ /* 0x000fe40000000006 */
[----:B------:R-:W-:-:S05]  /*6cb0*/  DFMA R8, R8, R8, R8 ;  /* 0x000000080808722b */ /* 0x000fca0000000008 */
[----:B----4-:R0:W-:Y:S03]  /*6cc0*/  STG.E.64 desc[UR4][R34.64], R4 ;  /* 0x0000000422007986 */ /* 0x0101e6000c101b04 */
[----:B------:R-:W-:-:S08]  /*6cd0*/  DFMA R8, R10, R8, R10 ;  /* 0x000000080a08722b */ /* 0x000fd0000000000a */
[----:B------:R-:W-:-:S08]  /*6ce0*/  DFMA R10, -R240, R8, 1 ;  /* 0x3ff00000f00a742b */ /* 0x000fd00000000108 */
[----:B------:R-:W-:Y:S02]  /*6cf0*/  DFMA R10, R8, R10, R8 ;  /* 0x0000000a080a722b */ /* 0x000fe40000000008 */
[----:B---3--:R-:W-:-:S08]  /*6d00*/  DADD R8, R196, -R18 ;  /* 0x00000000c4087229 */ /* 0x008fd00000000812 */
[----:B------:R-:W-:Y:S02]  /*6d10*/  DMUL R18, R10, R8 ;  /* 0x000000080a127228 */ /* 0x000fe40000000000 */
[----:B------:R-:W-:-:S06]  /*6d20*/  FSETP.GEU.AND P1, PT, |R9|, 6.5827683646048100446e-37, PT ;  /* 0x036000000900780b */ /* 0x000fcc0003f2e200 */
[----:B------:R-:W-:-:S08]  /*6d30*/  DFMA R22, -R240, R18, R8 ;  /* 0x00000012f016722b */ /* 0x000fd00000000108 */
[----:B------:R-:W-:-:S10]  /*6d40*/  DFMA R10, R10, R22, R18 ;  /* 0x000000160a0a722b */ /* 0x000fd40000000012 */
[----:B------:R-:W-:-:S05]  /*6d50*/  FFMA R0, RZ, R241, R11 ;  /* 0x000000f1ff007223 */ /* 0x000fca000000000b */
[----:B------:R-:W-:-:S13]  /*6d60*/  FSETP.GT.AND P0, PT, |R0|, 1.469367938527859385e-39, PT ;  /* 0x001000000000780b */ /* 0x000fda0003f04200 */
[----:B0-----:R-:W-:Y:S05]  /*6d70*/  @P0 BRA P1, `(.L_x_132) ;  /* 0x0000000000200947 */ /* 0x001fea0000800000 */
[----:B------:R-:W-:Y:S01]  /*6d80*/  MOV R249, R9 ;  /* 0x0000000900f97202 */ /* 0x000fe20000000f00 */
[----:B------:R-:W-:Y:S01]  /*6d90*/  IMAD.MOV.U32 R248, RZ, RZ, R8 ;  /* 0x000000fffff87224 */ /* 0x000fe200078e0008 */
[----:B------:R-:W-:Y:S01]  /*6da0*/  MOV R0, 0x6de0 ;  /* 0x00006de000007802 */ /* 0x000fe20000000f00 */
[----:B------:R-:W-:Y:S02]  /*6db0*/  IMAD.MOV.U32 R10, RZ, RZ, R240 ;  /* 0x000000ffff0a7224 */ /* 0x000fe400078e00f0 */
[----:B------:R-:W-:-:S07]  /*6dc0*/  IMAD.MOV.U32 R9, RZ, RZ, R241 ;  /* 0x000000ffff097224 */ /* 0x000fce00078e00f1 */
[----:B------:R-:W-:Y:S05]  /*6dd0*/  CALL.REL.NOINC `($__internal_2_$__cuda_sm20_div_rn_f64_full) ;  /* 0x0000003800847944 */ /* 0x000fea0003c00000 */
[----:B------:R-:W-:Y:S01]  /*6de0*/  MOV R10, R3 ;  /* 0x00000003000a7202 */ /* 0x000fe20000000f00 */
[----:B------:R-:W-:-:S07]  /*6df0*/  IMAD.MOV.U32 R11, RZ, RZ, R6 ;  /* 0x000000ffff0b7224 */ /* 0x000fce00078e0006 */
.L_x_132:
[----:B------:R-:W-:Y:S05]  /*6e00*/  BSYNC.RECONVERGENT B2 ;  /* 0x0000000000027941 */ /* 0x000fea0003800200 */
.L_x_131:
[----:B------:R-:W2:Y:S04]  /*6e10*/  LDL.LU.64 R4, [R1+0x110] ;  /* 0x0001100001047983 */ /* 0x000ea80000300a00 */
[----:B------:R-:W3:Y:S04]  /*6e20*/  LDL.LU.64 R6, [R1+0x108] ;  /* 0x0001080001067983 */ /* 0x000ee80000300a00 */
[----:B------:R-:W4:Y:S04]  /*6e30*/  LDL.LU.64 R22, [R1+0x118] ;  /* 0x0001180001167983 */ /* 0x000f280000300a00 */
[----:B------:R-:W5:Y:S01]  /*6e40*/  LDL.LU.64 R18, [R1+0x1b0] ;  /* 0x0001b00001127983 */ /* 0x000f620000300a00 */
[----:B------:R-:W-:Y:S01]  /*6e50*/  UMOV UR22, 0x1c71c71c ;  /* 0x1c71c71c00167882 */ /* 0x000fe20000000000 */
[----:B------:R-:W-:Y:S01]  /*6e60*/  UMOV UR23, 0x3fcc71c7 ;  /* 0x3fcc71c700177882 */ /* 0x000fe20000000000 */
[----:B------:R-:W-:Y:S01]  /*6e70*/  DADD R16, R164, R16 ;  /* 0x00000000a4107229 */ /* 0x000fe20000000010 */
[----:B------:R-:W0:Y:S01]  /*6e80*/  MUFU.RCP64H R9, R241 ;  /* 0x000000f100097308 */ /* 0x000e220000001800 */
[----:B------:R-:W-:Y:S01]  /*6e90*/  IMAD.MOV.U32 R8, RZ, RZ, 0x1 ;  /* 0x00000001ff087424 */ /* 0x000fe200078e00ff */
[----:B------:R-:W-:Y:S01]  /*6ea0*/  DADD R10, R196, -R10 ;  /* 0x00000000c40a7229 */ /* 0x000fe2000000080a */
[----:B------:R-:W-:Y:S04]  /*6eb0*/  BSSY.RECONVERGENT B2, `(.L_x_133) ;  /* 0x0000028000027945 */ /* 0x000fe80003800200 */
[----:B------:R-:W-:-:S08]  /*6ec0*/  DADD R16, R162, R16 ;  /* 0x00000000a2107229 */ /* 0x000fd00000000010 */
[----:B------:R-:W-:Y:S02]  /*6ed0*/  DADD R16, R154, R16 ;  /* 0x000000009a107229 */ /* 0x000fe40000000010 */
[----:B--2---:R-:W-:Y:S02]  /*6ee0*/  DFMA R130, R158, R130, R4 ;  /* 0x000000829e82722b */ /* 0x004fe40000000004 */
[----:B------:R-:W-:Y:S01]  /*6ef0*/  DADD R4, -R124, -UR22 ;  /* 0x800000167c047e29 */ /* 0x000fe20008000100 */
[----:B------:R-:W-:Y:S01]  /*6f00*/  UMOV UR22, 0x55555555 ;  /* 0x5555555500167882 */ /* 0x000fe20000000000 */
[----:B------:R-:W-:Y:S01]  /*6f10*/  UMOV UR23, 0x3fd55555 ;  /* 0x3fd5555500177882 */ /* 0x000fe20000000000 */
[----:B---3--:R-:W-:-:S03]  /*6f20*/  DADD R6, R128, R6 ;  /* 0x0000000080067229 */ /* 0x008fc60000000006 */
[----:B------:R-:W-:Y:S02]  /*6f30*/  DMUL R130, R130, UR22 ;  /* 0x0000001682827c28 */ /* 0x000fe40008000000 */
[----:B------:R-:W-:Y:S01]  /*6f40*/  DFMA R4, R122, UR22, R4 ;  /* 0x000000167a047c2b */ /* 0x000fe20008000004 */
[----:B------:R-:W-:Y:S01]  /*6f50*/  UMOV UR22, 0x1c71c71c ;  /* 0x1c71c71c00167882 */ /* 0x000fe20000000000 */
[----:B------:R-:W-:-:S04]  /*6f60*/  UMOV UR23, 0x3fbc71c7 ;  /* 0x3fbc71c700177882 */ /* 0x000fc80000000000 */
[----:B------:R-:W-:-:S08]  /*6f70*/  DFMA R130, R126, R124, R130 ;  /* 0x0000007c7e82722b */ /* 0x000fd00000000082 */
[----:B------:R-:W-:-:S08]  /*6f80*/  DFMA R6, R6, UR22, R130 ;  /* 0x0000001606067c2b */ /* 0x000fd00008000082 */
[----:B------:R-:W-:Y:S02]  /*6f90*/  DMUL R6, R16, R6 ;  /* 0x0000000610067228 */ /* 0x000fe40000000000 */
[----:B0-----:R-:W-:-:S08]  /*6fa0*/  DFMA R16, -R240, R8, 1 ;  /* 0x3ff00000f010742b */ /* 0x001fd00000000108 */
[----:B------:R-:W-:-:S08]  /*6fb0*/  DFMA R16, R16, R16, R16 ;  /* 0x000000101010722b */ /* 0x000fd00000000010 */
[----:B------:R-:W-:Y:S02]  /*6fc0*/  DFMA R16, R8, R16, R8 ;  /* 0x000000100810722b */ /* 0x000fe40000000008 */
[----:B----4-:R-:W-:-:S08]  /*6fd0*/  DADD R8, R22, R22 ;  /* 0x0000000016087229 */ /* 0x010fd00000000016 */
[----:B------:R-:W-:Y:S02]  /*6fe0*/  DFMA R6, R8, R4, R6 ;  /* 0x000000040806722b */ /* 0x000fe40000000006 */
[----:B------:R-:W-:Y:S02]  /*6ff0*/  DFMA R4, -R240, R16, 1 ;  /* 0x3ff00000f004742b */ /* 0x000fe40000000110 */
[----:B-----5:R-:W-:-:S04]  /*7000*/  DADD R8, R214, -R18 ;  /* 0x00000000d6087229 */ /* 0x020fc80000000812 */
[----:B------:R-:W-:Y:S02]  /*7010*/  DFMA R6, R6, 0.0625, R10 ;  /* 0x3fb000000606782b */ /* 0x000fe4000000000a */
[----:B------:R-:W-:-:S04]  /*7020*/  DFMA R4, R16, R4, R16 ;  /* 0x000000041004722b */ /* 0x000fc80000000010 */
[----:B------:R-:W-:Y:S01]  /*7030*/  FSETP.GEU.AND P1, PT, |R9|, 6.5827683646048100446e-37, PT ;  /* 0x036000000900780b */ /* 0x000fe20003f2e200 */
[----:B------:R0:W-:Y:S03]  /*7040*/  STG.E.64 desc[UR4][R232.64], R6 ;  /* 0x00000006e8007986 */ /* 0x0001e6000c101b04 */
[----:B------:R-:W-:-:S08]  /*7050*/  DMUL R16, R4, R8 ;  /* 0x0000000804107228 */ /* 0x000fd00000000000 */
        /* <DEDUP_REMOVED lines=8> */
[----:B------:R-:W-:Y:S02]  /*70e0*/  MOV R9, R241 ;  /* 0x000000f100097202 */ /* 0x000fe40000000f00 */
[----:B------:R-:W-:-:S07]  /*70f0*/  MOV R0, 0x7110 ;  /* 0x0000711000007802 */ /* 0x000fce0000000f00 */
[----:B------:R-:W-:Y:S05]  /*7100*/  CALL.REL.NOINC `($__internal_2_$__cuda_sm20_div_rn_f64_full) ;  /* 0x0000003400b87944 */ /* 0x000fea0003c00000 */
[----:B------:R-:W-:Y:S02]  /*7110*/  IMAD.MOV.U32 R4, RZ, RZ, R3 ;  /* 0x000000ffff047224 */ /* 0x000fe400078e0003 */
[----:B------:R-:W-:-:S07]  /*7120*/  IMAD.MOV.U32 R5, RZ, RZ, R6 ;  /* 0x000000ffff057224 */ /* 0x000fce00078e0006 */
.L_x_134:
[----:B------:R-:W-:Y:S05]  /*7130*/  BSYNC.RECONVERGENT B2 ;  /* 0x0000000000027941 */ /* 0x000fea0003800200 */
.L_x_133:
[----:B------:R-:W2:Y:S04]  /*7140*/  LDL.LU.64 R6, [R1+0xa8] ;  /* 0x0000a80001067983 */ /* 0x000ea80000300a00 */
[----:B------:R-:W3:Y:S04]  /*7150*/  LDL.LU.64 R8, [R1+0x98] ;  /* 0x0000980001087983 */ /* 0x000ee80000300a00 */
[----:B------:R-:W4:Y:S04]  /*7160*/  LDL.LU.64 R28, [R1+0xf8] ;  /* 0x0000f800011c7983 */ /* 0x000f280000300a00 */
[----:B------:R-:W5:Y:S04]  /*7170*/  LDL.LU.64 R24, [R1+0x1a0] ;  /* 0x0001a00001187983 */ /* 0x000f680000300a00 */
[----:B------:R-:W4:Y:S01]  /*7180*/  LDL.LU.64 R22, [R1+0x158] ;  /* 0x0001580001167983 */ /* 0x000f220000300a00 */
[----:B------:R-:W-:Y:S01]  /*7190*/  DMUL R110, R110, -R110 ;  /* 0x8000006e6e6e7228 */ /* 0x000fe20000000000 */
[----:B------:R-:W-:Y:S01]  /*71a0*/  UMOV UR24, 0x55555555 ;  /* 0x5555555500187882 */ /* 0x000fe20000000000 */
[----:B------:R-:W-:Y:S01]  /*71b0*/  UMOV UR25, 0x3fd55555 ;  /* 0x3fd5555500197882 */ /* 0x000fe20000000000 */
[----:B------:R-:W0:Y:S01]  /*71c0*/  MUFU.RCP64H R17, R241 ;  /* 0x000000f100117308 */ /* 0x000e220000001800 */
[----:B------:R-:W-:Y:S01]  /*71d0*/  MOV R16, 0x1 ;  /* 0x0000000100107802 */ /* 0x000fe20000000f00 */
[----:B------:R-:W-:Y:S01]  /*71e0*/  UMOV UR22, 0x1c71c71c ;  /* 0x1c71c71c00167882 */ /* 0x000fe20000000000 */
[----:B------:R-:W-:Y:S01]  /*71f0*/  UMOV UR23, 0x3fbc71c7 ;  /* 0x3fbc71c700177882 */ /* 0x000fe20000000000 */
[----:B------:R-:W-:Y:S01]  /*7200*/  DADD R4, R214, -R4 ;  /* 0x00000000d6047229 */ /* 0x000fe20000000804 */
[----:B------:R-:W-:Y:S02]  /*7210*/  BSSY.RECONVERGENT B2, `(.L_x_135) ;  /* 0x0000024000027945 */ /* 0x000fe40003800200 */
[----:B0-----:R-:W-:-:S08]  /*7220*/  DFMA R10, -R240, R16, 1 ;  /* 0x3ff00000f00a742b */ /* 0x001fd00000000110 */
[----:B------:R-:W-:Y:S02]  /*7230*/  DFMA R18, R10, R10, R10 ;  /* 0x0000000a0a12722b */ /* 0x000fe4000000000a */
[----:B--2---:R-:W-:Y:S02]  /*7240*/  DFMA R6, R158, R110, R6 ;  /* 0x0000006e9e06722b */ /* 0x004fe40000000006 */
[----:B---3--:R-:W-:-:S06]  /*7250*/  DADD R8, R128, R8 ;  /* 0x0000000080087229 */ /* 0x008fcc0000000008 */
[----:B------:R-:W-:Y:S02]  /*7260*/  DMUL R6, R6, UR24 ;  /* 0x0000001806067c28 */ /* 0x000fe40008000000 */
[----:B-----5:R-:W-:-:S06]  /*7270*/  DADD R248, R194, -R24 ;  /* 0x00000000c2f87229 */ /* 0x020fcc0000000818 */
[----:B------:R-:W-:-:S04]  /*7280*/  DFMA R6, R126, R106, R6 ;  /* 0x0000006a7e06722b */ /* 0x000fc80000000006 */
[----:B------:R-:W-:-:S04]  /*7290*/  FSETP.GEU.AND P1, PT, |R249|, 6.5827683646048100446e-37, PT ;  /* 0x03600000f900780b */ /* 0x000fc80003f2e200 */
[----:B------:R-:W-:Y:S01]  /*72a0*/  DFMA R8, R8, UR22, R6 ;  /* 0x0000001608087c2b */ /* 0x000fe20008000006 */
[----:B------:R-:W-:Y:S01]  /*72b0*/  UMOV UR23, 0x3fcc71c7 ;  /* 0x3fcc71c700177882 */ /* 0x000fe20000000000 */
[----:B------:R-:W-:-:S08]  /*72c0*/  DFMA R6, R182, R118, R178 ;  /* 0x00000076b606722b */ /* 0x000fd000000000b2 */
[----:B------:R-:W-:-:S08]  /*72d0*/  DADD R6, R162, R6 ;  /* 0x00000000a2067229 */ /* 0x000fd00000000006 */
[----:B------:R-:W-:Y:S02]  /*72e0*/  DADD R10, R154, R6 ;  /* 0x000000009a0a7229 */ /* 0x000fe40000000006 */
[----:B------:R-:W-:Y:S02]  /*72f0*/  DFMA R6, R16, R18, R16 ;  /* 0x000000121006722b */ /* 0x000fe40000000010 */
[----:B------:R-:W-:-:S04]  /*7300*/  DADD R16, -R106, -UR22 ;  /* 0x800000166a107e29 */ /* 0x000fc80008000100 */
[----:B------:R-:W-:Y:S02]  /*7310*/  DMUL R10, R10, R8 ;  /* 0x000000080a0a7228 */ /* 0x000fe40000000000 */
[----:B----4-:R-:W-:Y:S02]  /*7320*/  DADD R8, R28, R28 ;  /* 0x000000001c087229 */ /* 0x010fe4000000001c */
[----:B------:R-:W-:-:S08]  /*7330*/  DFMA R104, R104, UR24, R16 ;  /* 0x0000001868687c2b */ /* 0x000fd00008000010 */
[----:B------:R-:W-:Y:S02]  /*7340*/  DFMA R8, R8, R104, R10 ;  /* 0x000000680808722b */ /* 0x000fe4000000000a */
[----:B------:R-:W-:-:S06]  /*7350*/  DFMA R10, -R240, R6, 1 ;  /* 0x3ff00000f00a742b */ /* 0x000fcc0000000106 */
[----:B------:R-:W-:Y:S02]  /*7360*/  DFMA R8, R8, 0.0625, R4 ;  /* 0x3fb000000808782b */ /* 0x000fe40000000004 */
[----:B------:R-:W-:-:S05]  /*7370*/  DFMA R18, R6, R10, R6 ;  /* 0x0000000a0612722b */ /* 0x000fca0000000006 */
        /* <DEDUP_REMOVED lines=8> */
[----:B------:R-:W-:Y:S01]  /*7400*/  MOV R0, 0x7430 ;  /* 0x0000743000007802 */ /* 0x000fe20000000f00 */
[----:B------:R-:W-:-:S07]  /*7410*/  IMAD.MOV.U32 R9, RZ, RZ, R241 ;  /* 0x000000ffff097224 */ /* 0x000fce00078e00f1 */
[----:B------:R-:W-:Y:S05]  /*7420*/  CALL.REL.NOINC `($__internal_2_$__cuda_sm20_div_rn_f64_full) ;  /* 0x0000003000f07944 */ /* 0x000fea0003c00000 */
[----:B------:R-:W-:Y:S01]  /*7430*/  MOV R4, R3 ;  /* 0x0000000300047202 */ /* 0x000fe20000000f00 */
[----:B------:R-:W-:-:S07]  /*7440*/  IMAD.MOV.U32 R5, RZ, RZ, R6 ;  /* 0x000000ffff057224 */ /* 0x000fce00078e0006 */
.L_x_136:
[----:B------:R-:W-:Y:S05]  /*7450*/  BSYNC.RECONVERGENT B2 ;  /* 0x0000000000027941 */ /* 0x000fea0003800200 */
.L_x_135:
[----:B------:R-:W2:Y:S04]  /*7460*/  LDL.LU.64 R18, [R1+0x88] ;  /* 0x0000880001127983 */ /* 0x000ea80000300a00 */
[----:B------:R-:W3:Y:S04]  /*7470*/  LDL.LU.64 R22, [R1+0x30] ;  /* 0x0000300001167983 */ /* 0x000ee80000300a00 */
[----:B------:R-:W4:Y:S01]  /*7480*/  LDL.LU.64 R10, [R1+0xe8] ;  /* 0x0000e800010a7983 */ /* 0x000f220000300a00 */
[----:B------:R-:W0:Y:S01]  /*7490*/  MUFU.RCP64H R7, R241 ;  /* 0x000000f100077308 */ /* 0x000e220000001800 */
[----:B------:R-:W-:Y:S01]  /*74a0*/  IMAD.MOV.U32 R6, RZ, RZ, 0x1 ;  /* 0x00000001ff067424 */ /* 0x000fe200078e00ff */
[----:B------:R-:W-:Y:S01]  /*74b0*/  UMOV UR22, 0x55555555 ;  /* 0x5555555500167882 */ /* 0x000fe20000000000 */
[----:B------:R-:W-:Y:S01]  /*74c0*/  UMOV UR23, 0x3fd55555 ;  /* 0x3fd5555500177882 */ /* 0x000fe20000000000 */
[----:B------:R-:W-:Y:S01]  /*74d0*/  DFMA R86, R178, R120, R86 ;  /* 0x00000078b256722b */ /* 0x000fe20000000056 */
[----:B------:R-:W-:Y:S01]  /*74e0*/  UMOV UR24, 0x1c71c71c ;  /* 0x1c71c71c00187882 */ /* 0x000fe20000000000 */
[----:B------:R-:W-:Y:S01]  /*74f0*/  DADD R84, R128, R84 ;  /* 0x0000000080547229 */ /* 0x000fe20000000054 */
[----:B------:R-:W-:Y:S01]  /*7500*/  UMOV UR25, 0x3fbc71c7 ;  /* 0x3fbc71c700197882 */ /* 0x000fe20000000000 */
[----:B------:R-:W-:Y:S01]  /*7510*/  DFMA R16, R100, UR22, R16 ;  /* 0x0000001664107c2b */ /* 0x000fe20008000010 */
[----:B------:R-:W-:Y:S01]  /*7520*/  BSSY.RECONVERGENT B2, `(.L_x_137) ;  /* 0x000001f000027945 */ /* 0x000fe20003800200 */
[----:B------:R-:W-:-:S02]  /*7530*/  DADD R4, R194, -R4 ;  /* 0x00000000c2047229 */ /* 0x000fc40000000804 */
[----:B------:R-:W-:Y:S02]  /*7540*/  DADD R86, R154, R86 ;  /* 0x000000009a567229 */ /* 0x000fe40000000056 */
[----:B0-----:R-:W-:-:S08]  /*7550*/  DFMA R8, -R240, R6, 1 ;  /* 0x3ff00000f008742b */ /* 0x001fd00000000106 */
[----:B------:R-:W-:-:S08]  /*7560*/  DFMA R8, R8, R8, R8 ;  /* 0x000000080808722b */ /* 0x000fd00000000008 */
[----:B------:R-:W-:-:S08]  /*7570*/  DFMA R8, R6, R8, R6 ;  /* 0x000000080608722b */ /* 0x000fd00000000006 */
[----:B------:R-:W-:Y:S02]  /*7580*/  DFMA R6, -R240, R8, 1 ;  /* 0x3ff00000f006742b */ /* 0x000fe40000000108 */
[----:B--2---:R-:W-:-:S06]  /*7590*/  DFMA R110, R158, R110, R18 ;  /* 0x0000006e9e6e722b */ /* 0x004fcc0000000012 */
[----:B------:R-:W-:Y:S02]  /*75a0*/  DFMA R18, R8, R6, R8 ;  /* 0x000000060812722b */ /* 0x000fe40000000008 */
[----:B---3--:R-:W-:Y:S02]  /*75b0*/  DADD R248, R212, -R22 ;  /* 0x00000000d4f87229 */ /* 0x008fe40000000816 */
[----:B------:R-:W-:Y:S02]  /*75c0*/  DMUL R110, R110, UR22 ;  /* 0x000000166e6e7c28 */ /* 0x000fe40008000000 */
[----:B----4-:R-:W-:-:S04]  /*75d0*/  DADD R6, R10, R10 ;  /* 0x000000000a067229 */ /* 0x010fc8000000000a */
[----:B------:R-:W-:Y:S02]  /*75e0*/  DMUL R8, R18, R248 ;  /* 0x000000f812087228 */ /* 0x000fe40000000000 */
[----:B------:R-:W-:Y:S01]  /*75f0*/  FSETP.GEU.AND P1, PT, |R249|, 6.5827683646048100446e-37, PT ;  /* 0x03600000f900780b */ /* 0x000fe20003f2e200 */
[----:B------:R-:W-:-:S05]  /*7600*/  DFMA R110, R126, R106, R110 ;  /* 0x0000006a7e6e722b */ /* 0x000fca000000006e */
[----:B------:R-:W-:-:S03]  /*7610*/  DFMA R10, -R240, R8, R248 ;  /* 0x00000008f00a722b */ /* 0x000fc600000001f8 */
[----:B------:R-:W-:-:S08]  /*7620*/  DFMA R84, R84, UR24, R110 ;  /* 0x0000001854547c2b */ /* 0x000fd0000800006e */
[----:B------:R-:W-:-:S08]  /*7630*/  DMUL R84, R86, R84 ;  /* 0x0000005456547228 */ /* 0x000fd00000000000 */
[----:B------:R-:W-:-:S08]  /*7640*/  DFMA R6, R6, R16, R84 ;  /* 0x000000100606722b */ /* 0x000fd00000000054 */
[----:B------:R-:W-:Y:S02]  /*7650*/  DFMA R6, R6, 0.0625, R4 ;  /* 0x3fb000000606782b */ /* 0x000fe40000000004 */
[----:B------:R-:W-:-:S05]  /*7660*/  DFMA R4, R18, R10, R8 ;  /* 0x0000000a1204722b */ /* 0x000fca0000000008 */
[----:B------:R0:W-:Y:S05]  /*7670*/  STG.E.64 desc[UR4][R230.64], R6 ;  /* 0x00000006e6007986 */ /* 0x0001ea000c101b04 */
[----:B------:R-:W-:-:S05]  /*7680*/  FFMA R0, RZ, R241, R5 ;  /* 0x000000f1ff007223 */ /* 0x000fca0000000005 */
[----:B------:R-:W-:-:S13]  /*7690*/  FSETP.GT.AND P0, PT, |R0|, 1.469367938527859385e-39, PT ;  /* 0x001000000000780b */ /* 0x000fda0003f04200 */
[----:B0-----:R-:W-:Y:S05]  /*76a0*/  @P0 BRA P1, `(.L_x_138) ;  /* 0x0000000000180947 */ /* 0x001fea0000800000 */
[----:B------:R-:W-:Y:S01]  /*76b0*/  MOV R10, R240 ;  /* 0x000000f0000a7202 */ /* 0x000fe20000000f00 */
[----:B------:R-:W-:Y:S01]  /*76c0*/  IMAD.MOV.U32 R9, RZ, RZ, R241 ;  /* 0x000000ffff097224 */ /* 0x000fe200078e00f1 */
[----:B------:R-:W-:-:S07]  /*76d0*/  MOV R0, 0x76f0 ;  /* 0x000076f000007802 */ /* 0x000fce0000000f00 */
[----:B------:R-:W-:Y:S05]  /*76e0*/  CALL.REL.NOINC `($__internal_2_$__cuda_sm20_div_rn_f64_full) ;  /* 0x0000003000407944 */ /* 0x000fea0003c00000 */
[----:B------:R-:W-:Y:S01]  /*76f0*/  IMAD.MOV.U32 R4, RZ, RZ, R3 ;  /* 0x000000ffff047224 */ /* 0x000fe200078e0003 */
[----:B------:R-:W-:-:S07]  /*7700*/  MOV R5, R6 ;  /* 0x0000000600057202 */ /* 0x000fce0000000f00 */
.L_x_138:
[----:B------:R-:W-:Y:S05]  /*7710*/  BSYNC.RECONVERGENT B2 ;  /* 0x0000000000027941 */ /* 0x000fea0003800200 */
.L_x_137:
[----:B------:R-:W2:Y:S04]  /*7720*/  LDL.LU.64 R16, [R1+0x128] ;  /* 0x0001280001107983 */ /* 0x000ea80000300a00 */
[----:B------:R-:W3:Y:S04]  /*7730*/  LDL.LU.64 R22, [R1+0x1c0] ;  /* 0x0001c00001167983 */ /* 0x000ee80000300a00 */
[----:B------:R-:W4:Y:S01]  /*7740*/  LDL.LU.64 R18, [R1+0x160] ;  /* 0x0001600001127983 */ /* 0x000f220000300a00 */
[----:B------:R-:W0:Y:S01]  /*7750*/  MUFU.RCP64H R9, R241 ;  /* 0x000000f100097308 */ /* 0x000e220000001800 */
[----:B------:R-:W-:Y:S01]  /*7760*/  IMAD.MOV.U32 R8, RZ, RZ, 0x1 ;  /* 0x00000001ff087424 */ /* 0x000fe200078e00ff */
[----:B------:R-:W-:Y:S01]  /*7770*/  DMUL R152, R152, -R152 ;  /* 0x8000009898987228 */ /* 0x000fe20000000000 */
[----:B------:R-:W-:Y:S01]  /*7780*/  UMOV UR22, 0x1c71c71c ;  /* 0x1c71c71c00167882 */ /* 0x000fe20000000000 */
[----:B------:R-:W-:Y:S01]  /*7790*/  UMOV UR23, 0x3fcc71c7 ;  /* 0x3fcc71c700177882 */ /* 0x000fe20000000000 */
[----:B------:R-:W-:Y:S01]  /*77a0*/  UMOV UR24, 0x55555555 ;  /* 0x5555555500187882 */ /* 0x000fe20000000000 */
[----:B------:R-:W-:Y:S01]  /*77b0*/  UMOV UR25, 0x3fd55555 ;  /* 0x3fd5555500197882 */ /* 0x000fe20000000000 */
[----:B------:R-:W-:Y:S01]  /*77c0*/  DADD R32, R128, R32 ;  /* 0x0000000080207229 */ /* 0x000fe20000000020 */
[----:B------:R-:W-:Y:S01]  /*77d0*/  BSSY.RECONVERGENT B2, `(.L_x_139) ;  /* 0x0000025000027945 */ /* 0x000fe20003800200 */
[----:B------:R-:W-:-:S02]  /*77e0*/  DADD R134, R92, R134 ;  /* 0x000000005c867229 */ /* 0x000fc40000000086 */
[----:B------:R-:W-:Y:S02]  /*77f0*/  DFMA R60, R158, R152, R60 ;  /* 0x000000989e3c722b */ /* 0x000fe4000000003c */
[----:B------:R-:W-:Y:S02]  /*7800*/  DADD R4, R212, -R4 ;  /* 0x00000000d4047229 */ /* 0x000fe40000000804 */
[----:B0-----:R-:W-:-:S04]  /*7810*/  DFMA R6, -R240, R8, 1 ;  /* 0x3ff00000f006742b */ /* 0x001fc80000000108 */
[----:B------:R-:W-:-:S04]  /*7820*/  DMUL R60, R60, UR24 ;  /* 0x000000183c3c7c28 */ /* 0x000fc80008000000 */
[----:B------:R-:W-:Y:S02]  /*7830*/  DFMA R10, R6, R6, R6 ;  /* 0x00000006060a722b */ /* 0x000fe40000000006 */
[----:B------:R-:W-:Y:S01]  /*7840*/  DADD R6, R114, UR22 ;  /* 0x0000001672067e29 */ /* 0x000fe20008000000 */
[----:B------:R-:W-:Y:S01]  /*7850*/  UMOV UR22, 0x55555555 ;  /* 0x5555555500167882 */ /* 0x000fe20000000000 */
[----:B------:R-:W-:Y:S01]  /*7860*/  UMOV UR23, 0x3fd55555 ;  /* 0x3fd5555500177882 */ /* 0x000fe20000000000 */
[----:B------:R-:W-:-:S03]  /*7870*/  DFMA R60, R126, R114, R60 ;  /* 0x000000727e3c722b */ /* 0x000fc6000000003c */
[----:B------:R-:W-:Y:S02]  /*7880*/  DFMA R10, R8, R10, R8 ;  /* 0x0000000a080a722b */ /* 0x000fe40000000008 */
[----:B------:R-:W-:Y:S01]  /*7890*/  DFMA R116, R116, -UR22, R6 ;  /* 0x8000001674747c2b */ /* 0x000fe20008000006 */
[----:B------:R-:W-:Y:S01]  /*78a0*/  UMOV UR22, 0x1c71c71c ;  /* 0x1c71c71c00167882 */ /* 0x000fe20000000000 */
[----:B------:R-:W-:Y:S02]  /*78b0*/  UMOV UR23, 0x3fbc71c7 ;  /* 0x3fbc71c700177882 */ /* 0x000fe40000000000 */
[----:B------:R-:W-:Y:S02]  /*78c0*/  DFMA R32, R32, UR22, R60 ;  /* 0x0000001620207c2b */ /* 0x000fe4000800003c */
[----:B------:R-:W-:Y:S02]  /*78d0*/  DFMA R8, -R240, R10, 1 ;  /* 0x3ff00000f008742b */ /* 0x000fe4000000010a */
[----:B--2---:R-:W-:-:S06]  /*78e0*/  DADD R6, R16, R16 ;  /* 0x0000000010067229 */ /* 0x004fcc0000000010 */
[----:B------:R-:W-:Y:S02]  /*78f0*/  DFMA R16, R10, R8, R10 ;  /* 0x000000080a10722b */ /* 0x000fe4000000000a */
[----:B---3--:R-:W-:Y:S02]  /*7900*/  DADD R248, R192, -R22 ;  /* 0x00000000c0f87229 */ /* 0x008fe40000000816 */
[----:B------:R-:W-:-:S06]  /*7910*/  DMUL R6, R6, R116 ;  /* 0x0000007406067228 */ /* 0x000fcc0000000000 */
[----:B------:R-:W-:Y:S02]  /*7920*/  DMUL R8, R16, R248 ;  /* 0x000000f810087228 */ /* 0x000fe40000000000 */
[----:B------:R-:W-:Y:S01]  /*7930*/  FSETP.GEU.AND P1, PT, |R249|, 6.5827683646048100446e-37, PT ;  /* 0x03600000f900780b */ /* 0x000fe20003f2e200 */
[----:B------:R-:W-:-:S05]  /*7940*/  DFMA R6, R134, R32, -R6 ;  /* 0x000000208606722b */ /* 0x000fca0000000806 */
[----:B------:R-:W-:-:S03]  /*7950*/  DFMA R10, -R240, R8, R248 ;  /* 0x00000008f00a722b */ /* 0x000fc600000001f8 */
[----:B------:R-:W-:-:S05]  /*7960*/  DFMA R6, R6, 0.0625, R4 ;  /* 0x3fb000000606782b */ /* 0x000fca0000000004 */
[----:B------:R-:W-:Y:S02]  /*7970*/  DFMA R4, R16, R10, R8 ;  /* 0x0000000a1004722b */ /* 0x000fe40000000008 */
[----:B----4-:R0:W-:Y:S08]  /*7980*/  STG.E.64 desc[UR4][R18.64], R6 ;  /* 0x0000000612007986 */ /* 0x0101f0000c101b04 */
[----:B------:R-:W-:-:S05]  /*7990*/  FFMA R0, RZ, R241, R5 ;  /* 0x000000f1ff007223 */ /* 0x000fca0000000005 */
[----:B------:R-:W-:-:S13]  /*79a0*/  FSETP.GT.AND P0, PT, |R0|, 1.469367938527859385e-39, PT ;  /* 0x001000000000780b */ /* 0x000fda0003f04200 */
[----:B0-----:R-:W-:Y:S05]  /*79b0*/  @P0 BRA P1, `(.L_x_140) ;  /* 0x0000000000180947 */ /* 0x001fea0000800000 */
[----:B------:R-:W-:Y:S01]  /*79c0*/  IMAD.MOV.U32 R10, RZ, RZ, R240 ;  /* 0x000000ffff0a7224 */ /* 0x000fe200078e00f0 */
[----:B------:R-:W-:Y:S02]  /*79d0*/  MOV R9, R241 ;  /* 0x000000f100097202 */ /* 0x000fe40000000f00 */
[----:B------:R-:W-:-:S07]  /*79e0*/  MOV R0, 0x7a00 ;  /* 0x00007a0000007802 */ /* 0x000fce0000000f00 */
[----:B------:R-:W-:Y:S05]  /*79f0*/  CALL.REL.NOINC `($__internal_2_$__cuda_sm20_div_rn_f64_full) ;  /* 0x0000002c007c7944 */ /* 0x000fea0003c00000 */
[----:B------:R-:W-:Y:S02]  /*7a00*/  IMAD.MOV.U32 R4, RZ, RZ, R3 ;  /* 0x000000ffff047224 */ /* 0x000fe400078e0003 */
[----:B------:R-:W-:-:S07]  /*7a10*/  IMAD.MOV.U32 R5, RZ, RZ, R6 ;  /* 0x000000ffff057224 */ /* 0x000fce00078e0006 */
.L_x_140:
[----:B------:R-:W-:Y:S05]  /*7a20*/  BSYNC.RECONVERGENT B2 ;  /* 0x0000000000027941 */ /* 0x000fea0003800200 */
.L_x_139:
[----:B------:R-:W2:Y:S04]  /*7a30*/  LDL.LU.64 R16, [R1+0x138] ;  /* 0x0001380001107983 */ /* 0x000ea80000300a00 */
[----:B------:R-:W3:Y:S04]  /*7a40*/  LDL.LU.64 R10, [R1+0x130] ;  /* 0x00013000010a7983 */ /* 0x000ee80000300a00 */
[----:B------:R-:W4:Y:S04]  /*7a50*/  LDL.LU.64 R22, [R1+0x1a8] ;  /* 0x0001a80001167983 */ /* 0x000f280000300a00 */
[----:B------:R-:W5:Y:S01]  /*7a60*/  LDL.LU.64 R18, [R1+0x120] ;  /* 0x0001200001127983 */ /* 0x000f620000300a00 */
[----:B------:R-:W0:Y:S01]  /*7a70*/  MUFU.RCP64H R7, R241 ;  /* 0x000000f100077308 */ /* 0x000e220000001800 */
[----:B------:R-:W-:Y:S01]  /*7a80*/  MOV R6, 0x1 ;  /* 0x0000000100067802 */ /* 0x000fe20000000f00 */
[----:B------:R-:W-:Y:S01]  /*7a90*/  UMOV UR24, 0x55555555 ;  /* 0x5555555500187882 */ /* 0x000fe20000000000 */
[----:B------:R-:W-:Y:S01]  /*7aa0*/  UMOV UR25, 0x3fd55555 ;  /* 0x3fd5555500197882 */ /* 0x000fe20000000000 */
[----:B------:R-:W-:Y:S01]  /*7ab0*/  DADD R14, R164, R14 ;  /* 0x00000000a40e7229 */ /* 0x000fe2000000000e */
[----:B------:R-:W-:Y:S01]  /*7ac0*/  UMOV UR22, 0x1c71c71c ;  /* 0x1c71c71c00167882 */ /* 0x000fe20000000000 */
[----:B------:R-:W-:Y:S01]  /*7ad0*/  UMOV UR23, 0x3fbc71c7 ;  /* 0x3fbc71c700177882 */ /* 0x000fe20000000000 */
[----:B------:R-:W-:Y:S01]  /*7ae0*/  DADD R4, R192, -R4 ;  /* 0x00000000c0047229 */ /* 0x000fe20000000804 */
[----:B------:R-:W-:Y:S04]  /*7af0*/  BSSY.RECONVERGENT B2, `(.L_x_141) ;  /* 0x0000023000027945 */ /* 0x000fe80003800200 */
[----:B------:R-:W-:-:S02]  /*7b00*/  DADD R14, R162, R14 ;  /* 0x00000000a20e7229 */ /* 0x000fc4000000000e */
[----:B0-----:R-:W-:-:S06]  /*7b10*/  DFMA R8, -R240, R6, 1 ;  /* 0x3ff00000f008742b */ /* 0x001fcc0000000106 */
[----:B------:R-:W-:Y:S02]  /*7b20*/  DADD R14, R154, R14 ;  /* 0x000000009a0e7229 */ /* 0x000fe4000000000e */
[----:B------:R-:W-:-:S08]  /*7b30*/  DFMA R8, R8, R8, R8 ;  /* 0x000000080808722b */ /* 0x000fd00000000008 */
[----:B------:R-:W-:Y:S02]  /*7b40*/  DFMA R8, R6, R8, R6 ;  /* 0x000000080608722b */ /* 0x000fe40000000006 */
[----:B--2---:R-:W-:Y:S02]  /*7b50*/  DFMA R152, R158, R152, R16 ;  /* 0x000000989e98722b */ /* 0x004fe40000000010 */
[----:B---3--:R-:W-:-:S04]  /*7b60*/  DADD R6, R128, R10 ;  /* 0x0000000080067229 */ /* 0x008fc8000000000a */
[----:B------:R-:W-:Y:S02]  /*7b70*/  DFMA R10, -R240, R8, 1 ;  /* 0x3ff00000f00a742b */ /* 0x000fe40000000108 */
[----:B------:R-:W-:Y:S02]  /*7b80*/  DMUL R152, R152, UR24 ;  /* 0x0000001898987c28 */ /* 0x000fe40008000000 */
[----:B----4-:R-:W-:-:S04]  /*7b90*/  DADD R248, R210, -R22 ;  /* 0x00000000d2f87229 */ /* 0x010fc80000000816 */
[----:B------:R-:W-:Y:S02]  /*7ba0*/  DFMA R16, R8, R10, R8 ;  /* 0x0000000a0810722b */ /* 0x000fe40000000008 */
[----:B------:R-:W-:-:S04]  /*7bb0*/  DFMA R152, R126, R114, R152 ;  /* 0x000000727e98722b */ /* 0x000fc80000000098 */
[----:B------:R-:W-:Y:S02]  /*7bc0*/  FSETP.GEU.AND P1, PT, |R249|, 6.5827683646048100446e-37, PT ;  /* 0x03600000f900780b */ /* 0x000fe40003f2e200 */
[----:B------:R-:W-:Y:S02]  /*7bd0*/  DMUL R8, R16, R248 ;  /* 0x000000f810087228 */ /* 0x000fe40000000000 */
[----:B------:R-:W-:Y:S01]  /*7be0*/  DFMA R6, R6, UR22, R152 ;  /* 0x0000001606067c2b */ /* 0x000fe20008000098 */
[----:B------:R-:W-:Y:S02]  /*7bf0*/  UMOV UR23, 0x3fcc71c7 ;  /* 0x3fcc71c700177882 */ /* 0x000fe40000000000 */
[----:B------:R-:W-:-:S03]  /*7c00*/  DADD R114, -R114, -UR22 ;  /* 0x8000001672727e29 */ /* 0x000fc60008000100 */
[----:B------:R-:W-:Y:S02]  /*7c10*/  DFMA R10, -R240, R8, R248 ;  /* 0x00000008f00a722b */ /* 0x000fe400000001f8 */
[----:B------:R-:W-:Y:S02]  /*7c20*/  DMUL R14, R14, R6 ;  /* 0x000000060e0e7228 */ /* 0x000fe40000000000 */
[----:B-----5:R-:W-:Y:S02]  /*7c30*/  DADD R6, R18, R18 ;  /* 0x0000000012067229 */ /* 0x020fe40000000012 */
[----:B------:R-:W-:-:S08]  /*7c40*/  DFMA R114, R142, UR24, R114 ;  /* 0x000000188e727c2b */ /* 0x000fd00008000072 */
[----:B------:R-:W-:-:S08]  /*7c50*/  DFMA R6, R6, R114, R14 ;  /* 0x000000720606722b */ /* 0x000fd0000000000e */
[----:B------:R-:W-:Y:S02]  /*7c60*/  DFMA R6, R6, 0.0625, R4 ;  /* 0x3fb000000606782b */ /* 0x000fe40000000004 */
[----:B------:R-:W-:-:S05]  /*7c70*/  DFMA R4, R16, R10, R8 ;  /* 0x0000000a1004722b */ /* 0x000fca0000000008 */
[----:B------:R0:W-:Y:S05]  /*7c80*/  STG.E.64 desc[UR4][R228.64], R6 ;  /* 0x00000006e4007986 */ /* 0x0001ea000c101b04 */
        /* <DEDUP_REMOVED lines=9> */
.L_x_142:
[----:B------:R-:W-:Y:S05]  /*7d20*/  BSYNC.RECONVERGENT B2 ;  /* 0x0000000000027941 */ /* 0x000fea0003800200 */
.L_x_141:
[----:B------:R-:W2:Y:S04]  /*7d30*/  LDL.LU.64 R6, [R1+0x90] ;  /* 0x0000900001067983 */ /* 0x000ea80000300a00 */
[----:B------:R-:W3:Y:S04]  /*7d40*/  LDL.LU.64 R24, [R1+0x198] ;  /* 0x0001980001187983 */ /* 0x000ee80000300a00 */
[----:B------:R-:W4:Y:S04]  /*7d50*/  LDL.LU.64 R22, [R1+0xd8] ;  /* 0x0000d80001167983 */ /* 0x000f280000300a00 */
[----:B------:R-:W5:Y:S01]  /*7d60*/  LDL.LU.64 R18, [R1+0x188] ;  /* 0x0001880001127983 */ /* 0x000f620000300a00 */
[----:B------:R-:W0:Y:S01]  /*7d70*/  MUFU.RCP64H R9, R241 ;  /* 0x000000f100097308 */ /* 0x000e220000001800 */
[----:B------:R-:W-:Y:S01]  /*7d80*/  IMAD.MOV.U32 R8, RZ, RZ, 0x1 ;  /* 0x00000001ff087424 */ /* 0x000fe200078e00ff */
[----:B------:R-:W-:Y:S01]  /*7d90*/  DMUL R102, R102, -R102 ;  /* 0x8000006666667228 */ /* 0x000fe20000000000 */
[----:B------:R-:W-:Y:S01]  /*7da0*/  UMOV UR24, 0x55555555 ;  /* 0x5555555500187882 */ /* 0x000fe20000000000 */
[----:B------:R-:W-:Y:S01]  /*7db0*/  UMOV UR25, 0x3fd55555 ;  /* 0x3fd5555500197882 */ /* 0x000fe20000000000 */
[----:B------:R-:W-:Y:S01]  /*7dc0*/  DFMA R118, R182, R118, R176 ;  /* 0x00000076b676722b */ /* 0x000fe200000000b0 */
[----:B------:R-:W-:Y:S01]  /*7dd0*/  UMOV UR22, 0x1c71c71c ;  /* 0x1c71c71c00167882 */ /* 0x000fe20000000000 */
[----:B------:R-:W-:Y:S01]  /*7de0*/  DADD R88, R128, R88 ;  /* 0x0000000080587229 */ /* 0x000fe20000000058 */
[----:B------:R-:W-:Y:S01]  /*7df0*/  UMOV UR23, 0x3fbc71c7 ;  /* 0x3fbc71c700177882 */ /* 0x000fe20000000000 */
[----:B------:R-:W-:Y:S01]  /*7e00*/  DADD R4, R210, -R4 ;  /* 0x00000000d2047229 */ /* 0x000fe20000000804 */
[----:B------:R-:W-:Y:S03]  /*7e10*/  BSSY.RECONVERGENT B2, `(.L_x_143) ;  /* 0x0000022000027945 */ /* 0x000fe60003800200 */
[----:B------:R-:W-:-:S02]  /*7e20*/  DADD R118, R162, R118 ;  /* 0x00000000a2767229 */ /* 0x000fc40000000076 */
[----:B0-----:R-:W-:-:S06]  /*7e30*/  DFMA R10, -R240, R8, 1 ;  /* 0x3ff00000f00a742b */ /* 0x001fcc0000000108 */
[----:B------:R-:W-:Y:S02]  /*7e40*/  DADD R118, R154, R118 ;  /* 0x000000009a767229 */ /* 0x000fe40000000076 */
[----:B------:R-:W-:-:S08]  /*7e50*/  DFMA R10, R10, R10, R10 ;  /* 0x0000000a0a0a722b */ /* 0x000fd0000000000a */
[----:B------:R-:W-:-:S08]  /*7e60*/  DFMA R10, R8, R10, R8 ;  /* 0x0000000a080a722b */ /* 0x000fd00000000008 */
[----:B------:R-:W-:-:S08]  /*7e70*/  DFMA R8, -R240, R10, 1 ;  /* 0x3ff00000f008742b */ /* 0x000fd0000000010a */
[----:B------:R-:W-:Y:S02]  /*7e80*/  DFMA R16, R10, R8, R10 ;  /* 0x000000080a10722b */ /* 0x000fe4000000000a */
[----:B--2---:R-:W-:Y:S02]  /*7e90*/  DFMA R6, R158, R102, R6 ;  /* 0x000000669e06722b */ /* 0x004fe40000000006 */
[----:B---3--:R-:W-:-:S06]  /*7ea0*/  DADD R248, R190, -R24 ;  /* 0x00000000bef87229 */ /* 0x008fcc0000000818 */
[----:B------:R-:W-:Y:S02]  /*7eb0*/  DMUL R6, R6, UR24 ;  /* 0x0000001806067c28 */ /* 0x000fe40008000000 */
[----:B------:R-:W-:Y:S02]  /*7ec0*/  DMUL R8, R16, R248 ;  /* 0x000000f810087228 */ /* 0x000fe40000000000 */
[----:B------:R-:W-:-:S04]  /*7ed0*/  FSETP.GEU.AND P1, PT, |R249|, 6.5827683646048100446e-37, PT ;  /* 0x03600000f900780b */ /* 0x000fc80003f2e200 */
[----:B------:R-:W-:Y:S02]  /*7ee0*/  DFMA R6, R126, R96, R6 ;  /* 0x000000607e06722b */ /* 0x000fe40000000006 */
[----:B------:R-:W-:-:S06]  /*7ef0*/  DFMA R10, -R240, R8, R248 ;  /* 0x00000008f00a722b */ /* 0x000fcc00000001f8 */
[----:B------:R-:W-:Y:S01]  /*7f00*/  DFMA R6, R88, UR22, R6 ;  /* 0x0000001658067c2b */ /* 0x000fe20008000006 */
[----:B------:R-:W-:Y:S02]  /*7f10*/  UMOV UR23, 0x3fcc71c7 ;  /* 0x3fcc71c700177882 */ /* 0x000fe40000000000 */
[----:B------:R-:W-:-:S05]  /*7f20*/  DADD R14, -R96, -UR22 ;  /* 0x80000016600e7e29 */ /* 0x000fca0008000100 */
[----:B------:R-:W-:Y:S02]  /*7f30*/  DMUL R118, R118, R6 ;  /* 0x0000000676767228 */ /* 0x000fe40000000000 */
[----:B----4-:R-:W-:Y:S02]  /*7f40*/  DADD R6, R22, R22 ;  /* 0x0000000016067229 */ /* 0x010fe40000000016 */
[----:B------:R-:W-:-:S08]  /*7f50*/  DFMA R98, R98, UR24, R14 ;  /* 0x0000001862627c2b */ /* 0x000fd0000800000e */
[----:B------:R-:W-:-:S08]  /*7f60*/  DFMA R6, R6, R98, R118 ;  /* 0x000000620606722b */ /* 0x000fd00000000076 */
[----:B------:R-:W-:Y:S02]  /*7f70*/  DFMA R6, R6, 0.0625, R4 ;  /* 0x3fb000000606782b */ /* 0x000fe40000000004 */
[----:B------:R-:W-:-:S05]  /*7f80*/  DFMA R4, R16, R10, R8 ;  /* 0x0000000a1004722b */ /* 0x000fca0000000008 */
[----:B-----5:R0:W-:Y:S05]  /*7f90*/  STG.E.64 desc[UR4][R18.64], R6 ;  /* 0x0000000612007986 */ /* 0x0201ea000c101b04 */
        /* <DEDUP_REMOVED lines=9> */
.L_x_144:
[----:B------:R-:W-:Y:S05]  /*8030*/  BSYNC.RECONVERGENT B2 ;  /* 0x0000000000027941 */ /* 0x000fea0003800200 */
.L_x_143:
        /* <DEDUP_REMOVED lines=43> */
.L_x_146:
[----:B------:R-:W-:Y:S05]  /*82f0*/  BSYNC.RECONVERGENT B2 ;  /* 0x0000000000027941 */ /* 0x000fea0003800200 */
.L_x_145:
[----:B------:R-:W2:Y:S04]  /*8300*/  LDL.LU.64 R18, [R1+0x140] ;  /* 0x0001400001127983 */ /* 0x000ea80000300a00 */
[----:B------:R-:W3:Y:S01]  /*8310*/  LDL.LU.64 R16, [R1+0x180] ;  /* 0x0001800001107983 */ /* 0x000ee20000300a00 */
[----:B------:R-:W0:Y:S01]  /*8320*/  MUFU.RCP64H R9, R241 ;  /* 0x000000f100097308 */ /* 0x000e220000001800 */
[----:B------:R-:W-:Y:S01]  /*8330*/  MOV R8, 0x1 ;  /* 0x0000000100087802 */ /* 0x000fe20000000f00 */
        /* <DEDUP_REMOVED lines=9> */
[----:B------:R-:W-:Y:S02]  /*83d0*/  DADD R38, R92, R38 ;  /* 0x000000005c267229 */ /* 0x000fe40000000026 */
[----:B------:R-:W-:Y:S02]  /*83e0*/  DADD R4, R208, -R4 ;  /* 0x00000000d0047229 */ /* 0x000fe40000000804 */
[----:B0-----:R-:W-:Y:S02]  /*83f0*/  DFMA R6, -R240, R8, 1 ;  /* 0x3ff00000f006742b */ /* 0x001fe40000000108 */
[----:B------:R-:W-:-:S06]  /*8400*/  DMUL R54, R54, UR24 ;  /* 0x0000001836367c28 */ /* 0x000fcc0008000000 */
        /* <DEDUP_REMOVED lines=11> */
[----:B------:R-:W-:-:S06]  /*84c0*/  DMUL R6, R48, R6 ;  /* 0x0000000630067228 */ /* 0x000fcc0000000000 */
[----:B------:R-:W-:Y:S02]  /*84d0*/  DFMA R14, R10, R8, R10 ;  /* 0x000000080a0e722b */ /* 0x000fe4000000000a */
[----:B------:R-:W-:-:S08]  /*84e0*/  DFMA R6, R38, R30, -R6 ;  /* 0x0000001e2606722b */ /* 0x000fd00000000806 */
[----:B------:R-:W-:Y:S02]  /*84f0*/  DFMA R6, R6, 0.0625, R4 ;  /* 0x3fb000000606782b */ /* 0x000fe40000000004 */
[----:B--2---:R-:W-:-:S05]  /*8500*/  DADD R248, R188, -R18 ;  /* 0x00000000bcf87229 */ /* 0x004fca0000000812 */
[----:B---3--:R0:W-:Y:S03]  /*8510*/  STG.E.64 desc[UR4][R16.64], R6 ;  /* 0x0000000610007986 */ /* 0x0081e6000c101b04 */
        /* <DEDUP_REMOVED lines=13> */
.L_x_148:
[----:B------:R-:W-:Y:S05]  /*85f0*/  BSYNC.RECONVERGENT B2 ;  /* 0x0000000000027941 */ /* 0x000fea0003800200 */
.L_x_147:
[----:B------:R-:W2:Y:S01]  /*8600*/  LDL.LU.64 R14, [R1+0xa0] ;  /* 0x0000a000010e7983 */ /* 0x000ea20000300a00 */
[----:B------:R-:W0:Y:S01]  /*8610*/  MUFU.RCP64H R7, R241 ;  /* 0x000000f100077308 */ /* 0x000e220000001800 */
[----:B------:R-:W-:Y:S01]  /*8620*/  IMAD.MOV.U32 R6, RZ, RZ, 0x1 ;  /* 0x00000001ff067424 */ /* 0x000fe200078e00ff */
[----:B------:R-:W-:Y:S01]  /*8630*/  DFMA R52, R158, R80, R52 ;  /* 0x000000509e34722b */ /* 0x000fe20000000034 */
[----:B------:R-:W-:Y:S01]  /*8640*/  UMOV UR24, 0x55555555 ;  /* 0x5555555500187882 */ /* 0x000fe20000000000 */
[----:B------:R-:W-:Y:S01]  /*8650*/  UMOV UR25, 0x3fd55555 ;  /* 0x3fd5555500197882 */ /* 0x000fe20000000000 */
[----:B------:R-:W-:Y:S01]  /*8660*/  DADD R12, R164, R12 ;  /* 0x00000000a40c7229 */ /* 0x000fe2000000000c */
[----:B------:R-:W-:Y:S01]  /*8670*/  UMOV UR22, 0x1c71c71c ;  /* 0x1c71c71c00167882 */ /* 0x000fe20000000000 */
[----:B------:R-:W-:Y:S01]  /*8680*/  DADD R50, R128, R50 ;  /* 0x0000000080327229 */ /* 0x000fe20000000032 */
[----:B------:R-:W-:Y:S01]  /*8690*/  UMOV UR23, 0x3fbc71c7 ;  /* 0x3fbc71c700177882 */ /* 0x000fe20000000000 */
[----:B------:R-:W-:Y:S01]  /*86a0*/  DADD R74, R74, R74 ;  /* 0x000000004a4a7229 */ /* 0x000fe2000000004a */
[----:B------:R-:W-:Y:S01]  /*86b0*/  BSSY.RECONVERGENT B2, `(.L_x_149) ;  /* 0x0000021000027945 */ /* 0x000fe20003800200 */
[----:B------:R-:W-:-:S02]  /*86c0*/  DMUL R52, R52, UR24 ;  /* 0x0000001834347c28 */ /* 0x000fc40008000000 */
[----:B------:R-:W-:Y:S02]  /*86d0*/  DADD R12, R162, R12 ;  /* 0x00000000a20c7229 */ /* 0x000fe4000000000c */
[----:B------:R-:W-:Y:S02]  /*86e0*/  DADD R4, R188, -R4 ;  /* 0x00000000bc047229 */ /* 0x000fe40000000804 */
[----:B0-----:R-:W-:Y:S02]  /*86f0*/  DFMA R8, -R240, R6, 1 ;  /* 0x3ff00000f008742b */ /* 0x001fe40000000106 */
[----:B------:R-:W-:Y:S02]  /*8700*/  DFMA R52, R126, R76, R52 ;  /* 0x0000004c7e34722b */ /* 0x000fe40000000034 */
[----:B------:R-:W-:-:S04]  /*8710*/  DADD R12, R154, R12 ;  /* 0x000000009a0c7229 */ /* 0x000fc8000000000c */
[----:B------:R-:W-:Y:S02]  /*8720*/  DFMA R8, R8, R8, R8 ;  /* 0x000000080808722b */ /* 0x000fe40000000008 */
[----:B------:R-:W-:Y:S01]  /*8730*/  DFMA R50, R50, UR22, R52 ;  /* 0x0000001632327c2b */ /* 0x000fe20008000034 */
[----:B------:R-:W-:Y:S02]  /*8740*/  UMOV UR23, 0x3fcc71c7 ;  /* 0x3fcc71c700177882 */ /* 0x000fe40000000000 */
[----:B------:R-:W-:-:S03]  /*8750*/  DADD R76, -R76, -UR22 ;  /* 0x800000164c4c7e29 */ /* 0x000fc60008000100 */
[----:B------:R-:W-:Y:S02]  /*8760*/  DFMA R8, R6, R8, R6 ;  /* 0x000000080608722b */ /* 0x000fe40000000006 */
[----:B------:R-:W-:-:S03]  /*8770*/  DMUL R12, R12, R50 ;  /* 0x000000320c0c7228 */ /* 0x000fc60000000000 */
[----:B------:R-:W-:-:S03]  /*8780*/  DFMA R76, R78, UR24, R76 ;  /* 0x000000184e4c7c2b */ /* 0x000fc6000800004c */
[----:B------:R-:W-:-:S05]  /*8790*/  DFMA R6, -R240, R8, 1 ;  /* 0x3ff00000f006742b */ /* 0x000fca0000000108 */
[----:B------:R-:W-:-:S03]  /*87a0*/  DFMA R12, R74, R76, R12 ;  /* 0x0000004c4a0c722b */ /* 0x000fc6000000000c */
[----:B------:R-:W-:-:S05]  /*87b0*/  DFMA R10, R8, R6, R8 ;  /* 0x00000006080a722b */ /* 0x000fca0000000008 */
[----:B------:R-:W-:-:S07]  /*87c0*/  DFMA R12, R12, 0.0625, R4 ;  /* 0x3fb000000c0c782b */ /* 0x000fce0000000004 */
[----:B------:R0:W-:Y:S01]  /*87d0*/  STG.E.64 desc[UR4][R224.64], R12 ;  /* 0x0000000ce0007986 */ /* 0x0001e2000c101b04 */
[----:B--2---:R-:W-:-:S08]  /*87e0*/  DADD R248, R206, -R14 ;  /* 0x00000000cef87229 */ /* 0x004fd0000000080e */
        /* <DEDUP_REMOVED lines=13> */
.L_x_150:
[----:B------:R-:W-:Y:S05]  /*88c0*/  BSYNC.RECONVERGENT B2 ;  /* 0x0000000000027941 */ /* 0x000fea0003800200 */
.L_x_149:
[----:B------:R-:W2:Y:S04]  /*88d0*/  LDL.LU.64 R16, [R1+0x60] ;  /* 0x0000600001107983 */ /* 0x000ea80000300a00 */
[----:B------:R-:W3:Y:S01]  /*88e0*/  LDL.LU.64 R14, [R1+0x168] ;  /* 0x00016800010e7983 */ /* 0x000ee20000300a00 */
[----:B------:R-:W0:Y:S01]  /*88f0*/  MUFU.RCP64H R7, R241 ;  /* 0x000000f100077308 */ /* 0x000e220000001800 */
[----:B------:R-:W-:Y:S01]  /*8900*/  IMAD.MOV.U32 R6, RZ, RZ, 0x1 ;  /* 0x00000001ff067424 */ /* 0x000fe200078e00ff */
[----:B------:R-:W-:Y:S01]  /*8910*/  DMUL R66, R66, -R66 ;  /* 0x8000004242427228 */ /* 0x000fe20000000000 */
[----:B------:R-:W-:Y:S01]  /*8920*/  UMOV UR24, 0x55555555 ;  /* 0x5555555500187882 */ /* 0x000fe20000000000 */
[----:B------:R-:W-:Y:S01]  /*8930*/  UMOV UR25, 0x3fd55555 ;  /* 0x3fd5555500197882 */ /* 0x000fe20000000000 */
[----:B------:R-:W-:Y:S01]  /*8940*/  DADD R42, R128, R42 ;  /* 0x00000000802a7229 */ /* 0x000fe2000000002a */
[----:B------:R-:W-:Y:S01]  /*8950*/  UMOV UR22, 0x1c71c71c ;  /* 0x1c71c71c00167882 */ /* 0x000fe20000000000 */
[----:B------:R-:W-:Y:S01]  /*8960*/  DFMA R20, R178, R120, R20 ;  /* 0x00000078b214722b */ /* 0x000fe20000000014 */
[----:B------:R-:W-:Y:S01]  /*8970*/  UMOV UR23, 0x3fbc71c7 ;  /* 0x3fbc71c700177882 */ /* 0x000fe20000000000 */
[----:B------:R-:W-:Y:S01]  /*8980*/  DADD R62, R62, R62 ;  /* 0x000000003e3e7229 */ /* 0x000fe2000000003e */
[----:B------:R-:W-:Y:S01]  /*8990*/  BSSY.RECONVERGENT B2, `(.L_x_151) ;  /* 0x0000021000027945 */ /* 0x000fe20003800200 */
[----:B------:R-:W-:-:S02]  /*89a0*/  DFMA R44, R158, R66, R44 ;  /* 0x000000429e2c722b */ /* 0x000fc4000000002c */
[----:B------:R-:W-:Y:S02]  /*89b0*/  DADD R4, R206, -R4 ;  /* 0x00000000ce047229 */ /* 0x000fe40000000804 */
[----:B------:R-:W-:Y:S02]  /*89c0*/  DADD R20, R154, R20 ;  /* 0x000000009a147229 */ /* 0x000fe40000000014 */
[----:B0-----:R-:W-:Y:S02]  /*89d0*/  DFMA R8, -R240, R6, 1 ;  /* 0x3ff00000f008742b */ /* 0x001fe40000000106 */
[----:B------:R-:W-:-:S06]  /*89e0*/  DMUL R44, R44, UR24 ;  /* 0x000000182c2c7c28 */ /* 0x000fcc0008000000 */
[----:B------:R-:W-:Y:S02]  /*89f0*/  DFMA R8, R8, R8, R8 ;  /* 0x000000080808722b */ /* 0x000fe40000000008 */
[----:B------:R-:W-:-:S06]  /*8a00*/  DFMA R44, R126, R64, R44 ;  /* 0x000000407e2c722b */ /* 0x000fcc000000002c */
[----:B------:R-:W-:Y:S02]  /*8a10*/  DFMA R8, R6, R8, R6 ;  /* 0x000000080608722b */ /* 0x000fe40000000006 */
[----:B------:R-:W-:Y:S01]  /*8a20*/  DFMA R42, R42, UR22, R44 ;  /* 0x000000162a2a7c2b */ /* 0x000fe2000800002c */
[----:B------:R-:W-:Y:S02]  /*8a30*/  UMOV UR23, 0x3fcc71c7 ;  /* 0x3fcc71c700177882 */ /* 0x000fe40000000000 */
[----:B------:R-:W-:-:S03]  /*8a40*/  DADD R12, -R64, -UR22 ;  /* 0x80000016400c7e29 */ /* 0x000fc60008000100 */
[----:B------:R-:W-:Y:S02]  /*8a50*/  DFMA R6, -R240, R8, 1 ;  /* 0x3ff00000f006742b */ /* 0x000fe40000000108 */
[----:B------:R-:W-:-:S03]  /*8a60*/  DMUL R20, R20, R42 ;  /* 0x0000002a14147228 */ /* 0x000fc60000000000 */
[----:B------:R-:W-:-:S03]  /*8a70*/  DFMA R72, R72, UR24, R12 ;  /* 0x0000001848487c2b */ /* 0x000fc6000800000c */
[----:B------:R-:W-:-:S05]  /*8a80*/  DFMA R10, R8, R6, R8 ;  /* 0x00000006080a722b */ /* 0x000fca0000000008 */
[----:B------:R-:W-:-:S08]  /*8a90*/  DFMA R20, R62, R72, R20 ;  /* 0x000000483e14722b */ /* 0x000fd00000000014 */
        /* <DEDUP_REMOVED lines=16> */
.L_x_152:
[----:B------:R-:W-:Y:S05]  /*8ba0*/  BSYNC.RECONVERGENT B2 ;  /* 0x0000000000027941 */ /* 0x000fea0003800200 */
.L_x_151:
[----:B------:R-:W2:Y:S01]  /*8bb0*/  LDL.LU.64 R18, [R1+0x170] ;  /* 0x0001700001127983 */ /* 0x000ea20000300a00 */
[----:B------:R-:W-:Y:S01]  /*8bc0*/  DMUL R6, R178, R178 ;  /* 0x000000b2b2067228 */ /* 0x000fe20000000000 */
[----:B------:R-:W-:Y:S01]  /*8bd0*/  UMOV UR22, 0x55555555 ;  /* 0x5555555500167882 */ /* 0x000fe20000000000 */
[----:B------:R-:W-:Y:S01]  /*8be0*/  DFMA R40, R158, R66, R40 ;  /* 0x000000429e28722b */ /* 0x000fe20000000028 */
[----:B------:R-:W-:Y:S01]  /*8bf0*/  UMOV UR23, 0x3fd55555 ;  /* 0x3fd5555500177882 */ /* 0x000fe20000000000 */
[----:B------:R-:W-:Y:S01]  /*8c00*/  DADD R90, R164, R90 ;  /* 0x00000000a45a7229 */ /* 0x000fe2000000005a */
[----:B------:R-:W-:Y:S01]  /*8c10*/  UMOV UR24, 0x1c71c71c ;  /* 0x1c71c71c00187882 */ /* 0x000fe20000000000 */
[----:B------:R-:W-:Y:S01]  /*8c20*/  DADD R26, R128, R26 ;  /* 0x00000000801a7229 */ /* 0x000fe2000000001a */
[----:B------:R-:W-:Y:S01]  /*8c30*/  UMOV UR25, 0x3fbc71c7 ;  /* 0x3fbc71c700197882 */ /* 0x000fe20000000000 */
[----:B------:R-:W-:Y:S01]  /*8c40*/  DFMA R6, R182, R182, R6 ;  /* 0x000000b6b606722b */ /* 0x000fe20000000006 */
[----:B------:R-:W-:Y:S01]  /*8c50*/  IMAD.MOV.U32 R10, RZ, RZ, 0x0 ;  /* 0x00000000ff0a7424 */ /* 0x000fe200078e00ff */
[----:B------:R-:W-:Y:S01]  /*8c60*/  DMUL R40, R40, UR22 ;  /* 0x0000001628287c28 */ /* 0x000fe20008000000 */
[----:B------:R-:W-:Y:S01]  /*8c70*/  IMAD.MOV.U32 R11, RZ, RZ, 0x3fd80000 ;  /* 0x3fd80000ff0b7424 */ /* 0x000fe200078e00ff */
[----:B------:R-:W-:Y:S01]  /*8c80*/  DADD R90, R92, R90 ;  /* 0x000000005c5a7229 */ /* 0x000fe2000000005a */
[----:B------:R-:W-:Y:S01]  /*8c90*/  BSSY.RECONVERGENT B1, `(.L_x_153) ;  /* 0x0000022000017945 */ /* 0x000fe20003800200 */
[----:B------:R-:W-:-:S02]  /*8ca0*/  DFMA R12, R68, UR22, R12 ;  /* 0x00000016440c7c2b */ /* 0x000fc4000800000c */
[----:B------:R-:W-:Y:S02]  /*8cb0*/  DFMA R14, R176, R176, R6 ;  /* 0x000000b0b00e722b */ /* 0x000fe40000000006 */
[----:B------:R-:W-:Y:S02]  /*8cc0*/  DFMA R40, R126, R64, R40 ;  /* 0x000000407e28722b */ /* 0x000fe40000000028 */
[----:B------:R-:W-:Y:S02]  /*8cd0*/  DADD R46, R46, R46 ;  /* 0x000000002e2e7229 */ /* 0x000fe4000000002e */
[----:B------:R-:W0:Y:S01]  /*8ce0*/  MUFU.RSQ64H R7, R15 ;  /* 0x0000000f00077308 */ /* 0x000e220000001c00 */
[----:B------:R-:W-:-:S03]  /*8cf0*/  DADD R4, R186, -R4 ;  /* 0x00000000ba047229 */ /* 0x000fc60000000804 */
[----:B------:R-:W-:Y:S01]  /*8d00*/  IADD3 R6, PT, PT, R15, -0x3500000, RZ ;  /* 0xfcb000000f067810 */ /* 0x000fe20007ffe0ff */
[----:B------:R-:W-:-:S03]  /*8d10*/  DFMA R26, R26, UR24, R40 ;  /* 0x000000181a1a7c2b */ /* 0x000fc60008000028 */
[----:B------:R-:W-:-:S05]  /*8d20*/  ISETP.GE.U32.AND P0, PT, R6, 0x7ca00000, PT ;  /* 0x7ca000000600780c */ /* 0x000fca0003f06070 */
[----:B------:R-:W-:Y:S02]  /*8d30*/  DMUL R26, R90, R26 ;  /* 0x0000001a5a1a7228 */ /* 0x000fe40000000000 */
[----:B0-----:R-:W-:-:S06]  /*8d40*/  DMUL R8, R6, R6 ;  /* 0x0000000606087228 */ /* 0x001fcc0000000000 */
[----:B------:R-:W-:Y:S02]  /*8d50*/  DFMA R12, R46, R12, R26 ;  /* 0x0000000c2e0c722b */ /* 0x000fe4000000001a */
[----:B------:R-:W-:-:S06]  /*8d60*/  DFMA R8, R14, -R8, 1 ;  /* 0x3ff000000e08742b */ /* 0x000fcc0000000808 */
[----:B------:R-:W-:Y:S02]  /*8d70*/  DFMA R4, R12, 0.0625, R4 ;  /* 0x3fb000000c04782b */ /* 0x000fe40000000004 */
[----:B------:R-:W-:Y:S02]  /*8d80*/  DFMA R10, R8, R10, 0.5 ;  /* 0x3fe00000080a742b */ /* 0x000fe4000000000a */
[----:B------:R-:W-:-:S08]  /*8d90*/  DMUL R8, R6, R8 ;  /* 0x0000000806087228 */ /* 0x000fd00000000000 */
[----:B------:R-:W-:-:S08]  /*8da0*/  DFMA R16, R10, R8, R6 ;  /* 0x000000080a10722b */ /* 0x000fd00000000006 */
[----:B------:R-:W-:Y:S02]  /*8db0*/  DMUL R12, R14, R16 ;  /* 0x000000100e0c7228 */ /* 0x000fe40000000000 */
[----:B------:R-:W-:Y:S01]  /*8dc0*/  IADD3 R11, PT, PT, R17, -0x100000, RZ ;  /* 0xfff00000110b7810 */ /* 0x000fe20007ffe0ff */
[----:B------:R-:W-:Y:S01]  /*8dd0*/  IMAD.MOV.U32 R10, RZ, RZ, R16 ;  /* 0x000000ffff0a7224 */ /* 0x000fe200078e0010 */
[----:B--2---:R0:W-:Y:S04]  /*8de0*/  STG.E.64 desc[UR4][R18.64], R4 ;  /* 0x0000000412007986 */ /* 0x0041e8000c101b04 */
[----:B0-----:R-:W-:-:S08]  /*8df0*/  DFMA R18, R12, -R12, R14 ;  /* 0x8000000c0c12722b */ /* 0x001fd0000000000e */
[----:B------:R-:W-:Y:S01]  /*8e00*/  DFMA R8, R18, R10, R12 ;  /* 0x0000000a1208722b */ /* 0x000fe2000000000c */
[----:B------:R-:W-:Y:S10]  /*8e10*/  @!P0 BRA `(.L_x_154) ;  /* 0x0000000000248947 */ /* 0x000ff40003800000 */
[----:B------:R-:W-:Y:S01]  /*8e20*/  IMAD.MOV.U32 R10, RZ, RZ, R12 ;  /* 0x000000ffff0a7224 */ /* 0x000fe200078e000c */
[----:B------:R-:W-:Y:S01]  /*8e30*/  MOV R12, R6 ;  /* 0x00000006000c7202 */ /* 0x000fe20000000f00 */
[----:B------:R-:W-:Y:S01]  /*8e40*/  IMAD.MOV.U32 R8, RZ, RZ, R16 ;  /* 0x000000ffff087224 */ /* 0x000fe200078e0010 */
[----:B------:R-:W-:Y:S01]  /*8e50*/  MOV R4, R18 ;  /* 0x0000001200047202 */ /* 0x000fe20000000f00 */
[----:B------:R-:W-:Y:S01]  /*8e60*/  IMAD.MOV.U32 R5, RZ, RZ, R19 ;  /* 0x000000ffff057224 */ /* 0x000fe200078e0013 */
[----:B------:R-:W-:Y:S01]  /*8e70*/  MOV R0, 0x8eb0 ;  /* 0x00008eb000007802 */ /* 0x000fe20000000f00 */
[----:B------:R-:W-:Y:S02]  /*8e80*/  IMAD.MOV.U32 R6, RZ, RZ, R14 ;  /* 0x000000ffff067224 */ /* 0x000fe400078e000e */
[----:B------:R-:W-:-:S07]  /*8e90*/  IMAD.MOV.U32 R7, RZ, RZ, R15 ;  /* 0x000000ffff077224 */ /* 0x000fce00078e000f */
[----:B------:R-:W-:Y:S05]  /*8ea0*/  CALL.REL.NOINC `($__internal_3_$__cuda_sm20_dsqrt_rn_f64_mediumpath_v1) ;  /* 0x0000001c00e47944 */ /* 0x000fea0003c00000 */
.L_x_154:
[----:B------:R-:W-:Y:S05]  /*8eb0*/  BSYNC.RECONVERGENT B1 ;  /* 0x0000000000017941 */ /* 0x000fea0003800200 */
.L_x_153:
[----:B------:R-:W-:Y:S01]  /*8ec0*/  DSETP.NEU.AND P0, PT, R14, RZ, PT ;  /* 0x000000ff0e00722a */ /* 0x000fe20003f0d000 */
[----:B------:R-:W-:Y:S01]  /*8ed0*/  MOV R4, 0x1 ;  /* 0x0000000100047802 */ /* 0x000fe20000000f00 */
[----:B------:R-:W-:Y:S01]  /*8ee0*/  BSSY.RECONVERGENT B2, `(.L_x_155) ;  /* 0x0000018000027945 */ /* 0x000fe20003800200 */
[----:B------:R-:W-:-:S03]  /*8ef0*/  FSETP.GEU.AND P1, PT, |R183|, 6.5827683646048100446e-37, PT ;  /* 0x03600000b700780b */ /* 0x000fc60003f2e200 */
[----:B------:R-:W-:Y:S02]  /*8f00*/  FSEL R19, R9, 1.875, P0 ;  /* 0x3ff0000009137808 */ /* 0x000fe40000000000 */
[----:B------:R-:W-:Y:S02]  /*8f10*/  FSEL R18, R8, RZ, P0 ;  /* 0x000000ff08127208 */ /* 0x000fe40000000000 */
[----:B------:R-:W0:Y:S04]  /*8f20*/  MUFU.RCP64H R5, R19 ;  /* 0x0000001300057308 */ /* 0x000e280000001800 */
[----:B0-----:R-:W-:-:S08]  /*8f30*/  DFMA R6, -R18, R4, 1 ;  /* 0x3ff000001206742b */ /* 0x001fd00000000104 */
[----:B------:R-:W-:-:S08]  /*8f40*/  DFMA R6, R6, R6, R6 ;  /* 0x000000060606722b */ /* 0x000fd00000000006 */
[----:B------:R-:W-:-:S08]  /*8f50*/  DFMA R6, R4, R6, R4 ;  /* 0x000000060406722b */ /* 0x000fd00000000004 */
[----:B------:R-:W-:-:S08]  /*8f60*/  DFMA R4, -R18, R6, 1 ;  /* 0x3ff000001204742b */ /* 0x000fd00000000106 */
[----:B------:R-:W-:-:S08]  /*8f70*/  DFMA R4, R6, R4, R6 ;  /* 0x000000040604722b */ /* 0x000fd00000000006 */
[----:B------:R-:W-:-:S08]  /*8f80*/  DMUL R12, R182, R4 ;  /* 0x00000004b60c7228 */ /* 0x000fd00000000000 */
[----:B------:R-:W-:-:S08]  /*8f90*/  DFMA R6, -R18, R12, R182 ;  /* 0x0000000c1206722b */ /* 0x000fd000000001b6 */
[----:B------:R-:W-:-:S10]  /*8fa0*/  DFMA R12, R4, R6, R12 ;  /* 0x00000006040c722b */ /* 0x000fd4000000000c */
[----:B------:R-:W-:-:S05]  /*8fb0*/  FFMA R0, RZ, R19, R13 ;  /* 0x00000013ff007223 */ /* 0x000fca000000000d */
[----:B------:R-:W-:-:S13]  /*8fc0*/  FSETP.GT.AND P0, PT, |R0|, 1.469367938527859385e-39, PT ;  /* 0x001000000000780b */ /* 0x000fda0003f04200 */
[----:B------:R-:W-:Y:S05]  /*8fd0*/  @P0 BRA P1, `(.L_x_156) ;  /* 0x0000000000200947 */ /* 0x000fea0000800000 */
        /* <DEDUP_REMOVED lines=8> */
.L_x_156:
[----:B------:R-:W-:Y:S05]  /*9060*/  BSYNC.RECONVERGENT B2 ;  /* 0x0000000000027941 */ /* 0x000fea0003800200 */
.L_x_155:
[----:B------:R-:W0:Y:S01]  /*9070*/  MUFU.RCP64H R5, R19 ;  /* 0x0000001300057308 */ /* 0x000e220000001800 */
[----:B------:R-:W-:Y:S01]  /*9080*/  IMAD.MOV.U32 R4, RZ, RZ, 0x1 ;  /* 0x00000001ff047424 */ /* 0x000fe200078e00ff */
[----:B------:R-:W-:Y:S01]  /*9090*/  FSETP.GEU.AND P1, PT, |R179|, 6.5827683646048100446e-37, PT ;  /* 0x03600000b300780b */ /* 0x000fe20003f2e200 */
[----:B------:R-:W-:Y:S04]  /*90a0*/  BSSY.RECONVERGENT B2, `(.L_x_157) ;  /* 0x0000014000027945 */ /* 0x000fe80003800200 */
        /* <DEDUP_REMOVED lines=19> */
.L_x_158:
[----:B------:R-:W-:Y:S05]  /*91e0*/  BSYNC.RECONVERGENT B2 ;  /* 0x0000000000027941 */ /* 0x000fea0003800200 */
.L_x_157:
        /* <DEDUP_REMOVED lines=23> */
.L_x_160:
[----:B------:R-:W-:Y:S05]  /*9360*/  BSYNC.RECONVERGENT B2 ;  /* 0x0000000000027941 */ /* 0x000fea0003800200 */
.L_x_159:
[----:B------:R-:W0:Y:S01]  /*9370*/  LDC.64 R4, c[0x0][0x3e8] ;  /* 0x0000fa00ff047b82 */ /* 0x000e220000000a00 */
[----:B------:R-:W1:Y:S01]  /*9380*/  MUFU.RCP64H R9, UR20 ;  /* 0x0000001400097d08 */ /* 0x000e620008001800 */
[----:B------:R-:W-:Y:S01]  /*9390*/  MOV R8, 0x1 ;  /* 0x0000000100087802 */ /* 0x000fe20000000f00 */
[----:B------:R-:W-:Y:S01]  /*93a0*/  UMOV UR22, 0x1c71c71c ;  /* 0x1c71c71c00167882 */ /* 0x000fe20000000000 */
[----:B------:R-:W-:Y:S01]  /*93b0*/  UMOV UR23, 0x3fcc71c7 ;  /* 0x3fcc71c700177882 */ /* 0x000fe20000000000 */
[----:B------:R-:W-:Y:S01]  /*93c0*/  DFMA R242, -R242, R242, 1 ;  /* 0x3ff00000f2f2742b */ /* 0x000fe200000001f2 */
[----:B------:R-:W-:Y:S02]  /*93d0*/  BSSY.RECONVERGENT B2, `(.L_x_161) ;  /* 0x000001a000027945 */ /* 0x000fe40003800200 */
[----:B------:R-:W1:Y:S01]  /*93e0*/  LDC.64 R20, c[0x0][0x400] ;  /* 0x00010000ff147b82 */ /* 0x000e620000000a00 */
[----:B0-----:R-:W-:Y:S02]  /*93f0*/  DADD R4, R4, -0.5 ;  /* 0xbfe0000004047429 */ /* 0x001fe40000000000 */
[----:B-1----:R-:W-:-:S06]  /*9400*/  DFMA R6, R8, -R20, 1 ;  /* 0x3ff000000806742b */ /* 0x002fcc0000000814 */
[----:B------:R-:W-:Y:S02]  /*9410*/  DMUL R4, R4, UR22 ;  /* 0x0000001604047c28 */ /* 0x000fe40008000000 */
[----:B------:R-:W-:-:S06]  /*9420*/  DFMA R10, R6, R6, R6 ;  /* 0x00000006060a722b */ /* 0x000fcc0000000006 */
[----:B------:R-:W-:Y:S02]  /*9430*/  DMUL R6, R4, 4.5 ;  /* 0x4012000004067828 */ /* 0x000fe40000000000 */
[----:B------:R-:W-:-:S06]  /*9440*/  DFMA R10, R8, R10, R8 ;  /* 0x0000000a080a722b */ /* 0x000fcc0000000008 */
[----:B------:R-:W-:Y:S02]  /*9450*/  DFMA R6, R4, 4.5, R6 ;  /* 0x401200000406782b */ /* 0x000fe40000000006 */
[----:B------:R-:W-:-:S06]  /*9460*/  DFMA R4, R10, -R20, 1 ;  /* 0x3ff000000a04742b */ /* 0x000fcc0000000814 */
[----:B------:R-:W-:Y:S02]  /*9470*/  DMUL R248, R242, R6 ;  /* 0x00000006f2f87228 */ /* 0x000fe40000000000 */
[----:B------:R-:W-:-:S08]  /*9480*/  DFMA R4, R10, R4, R10 ;  /* 0x000000040a04722b */ /* 0x000fd0000000000a */
[----:B------:R-:W-:Y:S01]  /*9490*/  FSETP.GEU.AND P1, PT, |R249|, 6.5827683646048100446e-37, PT ;  /* 0x03600000f900780b */ /* 0x000fe20003f2e200 */
[----:B------:R-:W-:-:S08]  /*94a0*/  DMUL R18, R248, R4 ;  /* 0x00000004f8127228 */ /* 0x000fd00000000000 */
[----:B------:R-:W-:-:S08]  /*94b0*/  DFMA R6, R18, -R20, R248 ;  /* 0x800000141206722b */ /* 0x000fd000000000f8 */
[----:B------:R-:W-:-:S10]  /*94c0*/  DFMA R18, R4, R6, R18 ;  /* 0x000000060412722b */ /* 0x000fd40000000012 */
[----:B------:R-:W-:-:S05]  /*94d0*/  FFMA R0, RZ, UR20, R19 ;  /* 0x00000014ff007c23 */ /* 0x000fca0008000013 */
[----:B------:R-:W-:-:S13]  /*94e0*/  FSETP.GT.AND P0, PT, |R0|, 1.469367938527859385e-39, PT ;  /* 0x001000000000780b */ /* 0x000fda0003f04200 */
[----:B------:R-:W-:Y:S05]  /*94f0*/  @P0 BRA P1, `(.L_x_162) ;  /* 0x00000000001c0947 */ /* 0x000fea0000800000 */
[----:B------:R-:W0:Y:S01]  /*9500*/  LDCU.64 UR22, c[0x0][0x400] ;  /* 0x00008000ff1677ac */ /* 0x000e220008000a00 */
[----:B------:R-:W-:Y:S01]  /*9510*/  MOV R0, 0x9550 ;  /* 0x0000955000007802 */ /* 0x000fe20000000f00 */
[----:B0-----:R-:W-:Y:S02]  /*9520*/  IMAD.U32 R10, RZ, RZ, UR22 ;  /* 0x00000016ff0a7e24 */ /* 0x001fe4000f8e00ff */
[----:B------:R-:W-:-:S07]  /*9530*/  IMAD.U32 R9, RZ, RZ, UR23 ;  /* 0x00000017ff097e24 */ /* 0x000fce000f8e00ff */
[----:B------:R-:W-:Y:S05]  /*9540*/  CALL.REL.NOINC `($__internal_2_$__cuda_sm20_div_rn_f64_full) ;  /* 0x0000001000a87944 */ /* 0x000fea0003c00000 */
[----:B------:R-:W-:Y:S01]  /*9550*/  MOV R18, R3 ;  /* 0x0000000300127202 */ /* 0x000fe20000000f00 */
[----:B------:R-:W-:-:S07]  /*9560*/  IMAD.MOV.U32 R19, RZ, RZ, R6 ;  /* 0x000000ffff137224 */ /* 0x000fce00078e0006 */
.L_x_162:
[----:B------:R-:W-:Y:S05]  /*9570*/  BSYNC.RECONVERGENT B2 ;  /* 0x0000000000027941 */ /* 0x000fea0003800200 */
.L_x_161:
[----:B------:R-:W2:Y:S01]  /*9580*/  LDL R6, [R1+0x1cc] ;  /* 0x0001cc0001067983 */ /* 0x000ea20000100800 */
[----:B------:R-:W0:Y:S03]  /*9590*/  LDC.64 R22, c[0x0][0x390] ;  /* 0x0000e400ff167b82 */ /* 0x000e260000000a00 */
[----:B------:R-:W3:Y:S05]  /*95a0*/  LDL R0, [R1+0x1c8] ;  /* 0x0001c80001007983 */ /* 0x000eea0000100800 */
[----:B------:R-:W1:Y:S08]  /*95b0*/  LDC R5, c[0x0][0x430] ;  /* 0x00010c00ff057b82 */ /* 0x000e700000000800 */
[----:B------:R-:W4:Y:S01]  /*95c0*/  LDC R33, c[0x0][0x430] ;  /* 0x00010c00ff217b82 */ /* 0x000f220000000800 */
[----:B0-----:R-:W-:-:S07]  /*95d0*/  IMAD.WIDE R44, R2, 0x8, R22 ;  /* 0x00000008022c7825 */ /* 0x001fce00078e0216 */
[----:B------:R-:W0:Y:S01]  /*95e0*/  LDC.64 R8, c[0x0][0x3e8] ;  /* 0x0000fa00ff087b82 */ /* 0x000e220000000a00 */
[----:B------:R-:W3:Y:S01]  /*95f0*/  LDG.E.64 R46, desc[UR4][R44.64] ;  /* 0x000000042c2e7981 */ /* 0x000ee2000c1e1b00 */
[----:B-1----:R-:W-:-:S04]  /*9600*/  IMAD.SHL.U32 R5, R5, 0x2, RZ ;  /* 0x0000000205057824 */ /* 0x002fc800078e00ff */
[----:B------:R-:W-:-:S04]  /*9610*/  IMAD.WIDE R36, R5, 0x8, R44 ;  /* 0x0000000805247825 */ /* 0x000fc800078e022c */
[----:B----4-:R-:W-:Y:S01]  /*9620*/  IMAD.WIDE R40, R33, 0x8, R44 ;  /* 0x0000000821287825 */ /* 0x010fe200078e022c */
[----:B------:R1:W5:Y:S04]  /*9630*/  LDG.E.64 R42, desc[UR4][R36.64] ;  /* 0x00000004242a7981 */ /* 0x000368000c1e1b00 */
[----:B------:R1:W5:Y:S01]  /*9640*/  LDG.E.64 R38, desc[UR4][R40.64] ;  /* 0x0000000428267981 */ /* 0x000362000c1e1b00 */
[----:B------:R-:W0:Y:S01]  /*9650*/  MUFU.RCP64H R5, UR18 ;  /* 0x0000001200057d08 */ /* 0x000e220008001800 */
[----:B------:R-:W-:Y:S02]  /*9660*/  HFMA2 R4, -RZ, RZ, 0, 5.9604644775390625e-08 ;  /* 0x00000001ff047431 */ /* 0x000fe400000001ff */
[----:B--2---:R-:W-:-:S04]  /*9670*/  IMAD.WIDE R20, R6, 0x8, R22 ;  /* 0x0000000806147825 */ /* 0x004fc800078e0216 */
[----:B---3--:R-:W-:Y:S01]  /*9680*/  IMAD.WIDE R22, R0, 0x8, R22 ;  /* 0x0000000800167825 */ /* 0x008fe200078e0216 */
[----:B------:R1:W5:Y:S03]  /*9690*/  LDG.E.64 R34, desc[UR4][R20.64] ;  /* 0x0000000414227981 */ /* 0x000366000c1e1b00 */
[C---:B------:R-:W-:Y:S01]  /*96a0*/  IMAD.WIDE R24, R33.reuse, 0x8, R20 ;  /* 0x0000000821187825 */ /* 0x040fe200078e0214 */
[----:B------:R1:W5:Y:S03]  /*96b0*/  LDG.E.64 R28, desc[UR4][R22.64] ;  /* 0x00000004161c7981 */ /* 0x000366000c1e1b00 */
[----:B------:R-:W-:Y:S01]  /*96c0*/  IMAD.WIDE R32, R33, 0x8, R36 ;  /* 0x0000000821207825 */ /* 0x000fe200078e0224 */
[----:B------:R1:W5:Y:S04]  /*96d0*/  LDG.E.64 R26, desc[UR4][R24.64] ;  /* 0x00000004181a7981 */ /* 0x000368000c1e1b00 */
[----:B------:R1:W5:Y:S01]  /*96e0*/  LDG.E.64 R30, desc[UR4][R32.64] ;  /* 0x00000004201e7981 */ /* 0x000362000c1e1b00 */
[----:B0-----:R-:W-:-:S08]  /*96f0*/  DFMA R6, R4, -R8, 1 ;  /* 0x3ff000000406742b */ /* 0x001fd00000000808 */
[----:B------:R-:W-:-:S08]  /*9700*/  DFMA R6, R6, R6, R6 ;  /* 0x000000060606722b */ /* 0x000fd00000000006 */
[----:B------:R-:W-:Y:S01]  /*9710*/  DFMA R6, R4, R6, R4 ;  /* 0x000000060406722b */ /* 0x000fe20000000004 */
[----:B------:R-:W-:Y:S01]  /*9720*/  UMOV UR22, 0x55555555 ;  /* 0x5555555500167882 */ /* 0x000fe20000000000 */
[----:B------:R-:W-:-:S06]  /*9730*/  UMOV UR23, 0x3fd55555 ;  /* 0x3fd5555500177882 */ /* 0x000fcc0000000000 */
[----:B------:R-:W-:Y:S02]  /*9740*/  DFMA R4, R6, -R8, 1 ;  /* 0x3ff000000604742b */ /* 0x000fe40000000808 */
[----:B------:R-:W-:-:S06]  /*9750*/  DFMA R248, R244, -UR22, R46 ;  /* 0x80000016f4f87c2b */ /* 0x000fcc000800002e */
[----:B------:R-:W-:-:S08]  /*9760*/  DFMA R4, R6, R4, R6 ;  /* 0x000000040604722b */ /* 0x000fd00000000006 */
[----:B------:R-:W-:-:S08]  /*9770*/  DMUL R6, R248, R4 ;  /* 0x00000004f8067228 */ /* 0x000fd00000000000 */
[----:B------:R-:W-:-:S08]  /*9780*/  DFMA R8, R6, -R8, R248 ;  /* 0x800000080608722b */ /* 0x000fd000000000f8 */
[----:B------:R-:W-:Y:S01]  /*9790*/  DFMA R4, R4, R8, R6 ;  /* 0x000000080404722b */ /* 0x000fe20000000006 */
[----:B------:R-:W-:-:S09]  /*97a0*/  FSETP.GEU.AND P1, PT, |R249|, 6.5827683646048100446e-37, PT ;  /* 0x03600000f900780b */ /* 0x000fd20003f2e200 */
[----:B------:R-:W-:-:S05]  /*97b0*/  FFMA R0, RZ, UR18, R5 ;  /* 0x00000012ff007c23 */ /* 0x000fca0008000005 */
[----:B------:R-:W-:Y:S01]  /*97c0*/  FSETP.GT.AND P0, PT, |R0|, 1.469367938527859385e-39, PT ;  /* 0x001000000000780b */ /* 0x000fe20003f04200 */
[----:B------:R-:W-:-:S12]  /*97d0*/  BSSY.RECONVERGENT B2, `(.L_x_163) ;  /* 0x0000009000027945 */ /* 0x000fd80003800200 */
[----:B-1----:R-:W-:Y:S05]  /*97e0*/  @P0 BRA P1, `(.L_x_164) ;  /* 0x00000000001c0947 */ /* 0x002fea0000800000 */
[----:B------:R-:W0:Y:S01]  /*97f0*/  LDCU.64 UR22, c[0x0][0x3e8] ;  /* 0x00007d00ff1677ac */ /* 0x000e220008000a00 */
[----:B------:R-:W-:Y:S01]  /*9800*/  MOV R0, 0x9840 ;  /* 0x0000984000007802 */ /* 0x000fe20000000f00 */
[----:B0-----:R-:W-:Y:S02]  /*9810*/  IMAD.U32 R10, RZ, RZ, UR22 ;  /* 0x00000016ff0a7e24 */ /* 0x001fe4000f8e00ff */
[----:B------:R-:W-:-:S07]  /*9820*/  IMAD.U32 R9, RZ, RZ, UR23 ;  /* 0x00000017ff097e24 */ /* 0x000fce000f8e00ff */
[----:B-----5:R-:W-:Y:S05]  /*9830*/  CALL.REL.NOINC `($__internal_2_$__cuda_sm20_div_rn_f64_full) ;  /* 0x0000000c00ec7944 */ /* 0x020fea0003c00000 */
[----:B------:R-:W-:Y:S01]  /*9840*/  MOV R4, R3 ;  /* 0x0000000300047202 */ /* 0x000fe20000000f00 */
[----:B------:R-:W-:-:S07]  /*9850*/  IMAD.MOV.U32 R5, RZ, RZ, R6 ;  /* 0x000000ffff057224 */ /* 0x000fce00078e0006 */
.L_x_164:
[----:B------:R-:W-:Y:S05]  /*9860*/  BSYNC.RECONVERGENT B2 ;  /* 0x0000000000027941 */ /* 0x000fea0003800200 */
.L_x_163:
[----:B------:R-:W0:Y:S01]  /*9870*/  LDC.64 R50, c[0x0][0x3e8] ;  /* 0x0000fa00ff327b82 */ /* 0x000e220000000a00 */
[----:B------:R-:W0:Y:S01]  /*9880*/  MUFU.RCP64H R11, UR18 ;  /* 0x00000012000b7d08 */ /* 0x000e220008001800 */
[----:B------:R-:W-:Y:S01]  /*9890*/  IMAD.MOV.U32 R10, RZ, RZ, 0x1 ;  /* 0x00000001ff0a7424 */ /* 0x000fe200078e00ff */
[----:B------:R-:W-:Y:S01]  /*98a0*/  MOV R8, 0x1c71c71c ;  /* 0x1c71c71c00087802 */ /* 0x000fe20000000f00 */
[----:B------:R-:W-:Y:S01]  /*98b0*/  IMAD.MOV.U32 R9, RZ, RZ, 0x3fbc71c7 ;  /* 0x3fbc71c7ff097424 */ /* 0x000fe200078e00ff */
[----:B------:R-:W-:Y:S05]  /*98c0*/  BSSY.RECONVERGENT B2, `(.L_x_165) ;  /* 0x000001b000027945 */ /* 0x000fea0003800200 */
[----:B------:R-:W-:-:S02]  /*98d0*/  DMUL R6, R12, R8 ;  /* 0x000000080c067228 */ /* 0x000fc40000000000 */
[----:B------:R-:W-:Y:S02]  /*98e0*/  DFMA R8, R174, 0.5, R8 ;  /* 0x3fe00000ae08782b */ /* 0x000fe40000000008 */
[----:B0-----:R-:W-:-:S08]  /*98f0*/  DFMA R48, R10, -R50, 1 ;  /* 0x3ff000000a30742b */ /* 0x001fd00000000832 */
[----:B------:R-:W-:Y:S02]  /*9900*/  DFMA R52, R48, R48, R48 ;  /* 0x000000303034722b */ /* 0x000fe40000000030 */
[----:B------:R-:W-:-:S06]  /*9910*/  DMUL R48, R6, R18 ;  /* 0x0000001206307228 */ /* 0x000fcc0000000000 */
[----:B------:R-:W-:Y:S02]  /*9920*/  DFMA R52, R10, R52, R10 ;  /* 0x000000340a34722b */ /* 0x000fe4000000000a */
[----:B-----5:R-:W-:-:S06]  /*9930*/  DADD R6, R42, -R48 ;  /* 0x000000002a067229 */ /* 0x020fcc0000000830 */
[----:B------:R-:W-:Y:S02]  /*9940*/  DFMA R10, R52, -R50, 1 ;  /* 0x3ff00000340a742b */ /* 0x000fe40000000832 */
[----:B------:R-:W-:Y:S02]  /*9950*/  DFMA R248, -R244, R8, R6 ;  /* 0x00000008f4f8722b */ /* 0x000fe40000000106 */
[----:B------:R-:W-:-:S04]  /*9960*/  DADD R6, R46, -R4 ;  /* 0x000000002e067229 */ /* 0x000fc80000000804 */
[----:B------:R-:W-:-:S03]  /*9970*/  DFMA R52, R52, R10, R52 ;  /* 0x0000000a3434722b */ /* 0x000fc60000000034 */
[----:B------:R0:W-:Y:S01]  /*9980*/  STG.E.64 desc[UR4][R44.64], R6 ;  /* 0x000000062c007986 */ /* 0x0001e2000c101b04 */
[----:B------:R-:W-:-:S04]  /*9990*/  FSETP.GEU.AND P1, PT, |R249|, 6.5827683646048100446e-37, PT ;  /* 0x03600000f900780b */ /* 0x000fc80003f2e200 */
[----:B------:R-:W-:-:S08]  /*99a0*/  DMUL R8, R52, R248 ;  /* 0x000000f834087228 */ /* 0x000fd00000000000 */
        /* <DEDUP_REMOVED lines=9> */
[----:B------:R-:W-:Y:S05]  /*9a40*/  CALL.REL.NOINC `($__internal_2_$__cuda_sm20_div_rn_f64_full) ;  /* 0x0000000c00687944 */ /* 0x000fea0003c00000 */
[----:B------:R-:W-:Y:S02]  /*9a50*/  IMAD.MOV.U32 R4, RZ, RZ, R3 ;  /* 0x000000ffff047224 */ /* 0x000fe400078e0003 */
[----:B------:R-:W-:-:S07]  /*9a60*/  IMAD.MOV.U32 R5, RZ, RZ, R6 ;  /* 0x000000ffff057224 */ /* 0x000fce00078e0006 */
.L_x_166:
[----:B------:R-:W-:Y:S05]  /*9a70*/  BSYNC.RECONVERGENT B2 ;  /* 0x0000000000027941 */ /* 0x000fea0003800200 */
.L_x_165:
[----:B------:R-:W0:Y:S01]  /*9a80*/  LDC.64 R10, c[0x0][0x3e8] ;  /* 0x0000fa00ff0a7b82 */ /* 0x000e220000000a00 */
[----:B------:R-:W0:Y:S01]  /*9a90*/  MUFU.RCP64H R7, UR18 ;  /* 0x0000001200077d08 */ /* 0x000e220008001800 */
[----:B------:R-:W-:Y:S01]  /*9aa0*/  MOV R6, 0x1 ;  /* 0x0000000100067802 */ /* 0x000fe20000000f00 */
[----:B------:R-:W-:Y:S01]  /*9ab0*/  DADD R42, R42, -R4 ;  /* 0x000000002a2a7229 */ /* 0x000fe20000000804 */
[----:B------:R-:W-:Y:S06]  /*9ac0*/  BSSY.RECONVERGENT B2, `(.L_x_167) ;  /* 0x000001a000027945 */ /* 0x000fec0003800200 */
[----:B------:R1:W-:Y:S01]  /*9ad0*/  STG.E.64 desc[UR4][R40.64], R42 ;  /* 0x0000002a28007986 */ /* 0x0003e2000c101b04 */
[----:B0-----:R-:W-:-:S08]  /*9ae0*/  DFMA R8, R6, -R10, 1 ;  /* 0x3ff000000608742b */ /* 0x001fd0000000080a */
[----:B------:R-:W-:-:S08]  /*9af0*/  DFMA R8, R8, R8, R8 ;  /* 0x000000080808722b */ /* 0x000fd00000000008 */
[----:B------:R-:W-:Y:S01]  /*9b00*/  DFMA R44, R6, R8, R6 ;  /* 0x00000008062c722b */ /* 0x000fe20000000006 */
[----:B------:R-:W-:Y:S01]  /*9b10*/  IMAD.MOV.U32 R8, RZ, RZ, 0x1c71c71c ;  /* 0x1c71c71cff087424 */ /* 0x000fe200078e00ff */
[----:B------:R-:W-:Y:S01]  /*9b20*/  DADD R6, R38, R48 ;  /* 0x0000000026067229 */ /* 0x000fe20000000030 */
[----:B------:R-:W-:-:S05]  /*9b30*/  IMAD.MOV.U32 R9, RZ, RZ, 0x3fbc71c7 ;  /* 0x3fbc71c7ff097424 */ /* 0x000fca00078e00ff */
[----:B------:R-:W-:Y:S02]  /*9b40*/  DFMA R46, R44, -R10, 1 ;  /* 0x3ff000002c2e742b */ /* 0x000fe4000000080a */
[----:B------:R-:W-:-:S06]  /*9b50*/  DFMA R8, R174, -0.5, R8 ;  /* 0xbfe00000ae08782b */ /* 0x000fcc0000000008 */
[----:B------:R-:W-:Y:S02]  /*9b60*/  DFMA R46, R44, R46, R44 ;  /* 0x0000002e2c2e722b */ /* 0x000fe4000000002c */
[----:B------:R-:W-:-:S08]  /*9b70*/  DFMA R248, -R244, R8, R6 ;  /* 0x00000008f4f8722b */ /* 0x000fd00000000106 */
        /* <DEDUP_REMOVED lines=11> */
[----:B------:R-:W-:Y:S05]  /*9c30*/  CALL.REL.NOINC `($__internal_2_$__cuda_sm20_div_rn_f64_full) ;  /* 0x0000000800ec7944 */ /* 0x000fea0003c00000 */
[----:B------:R-:W-:Y:S01]  /*9c40*/  IMAD.MOV.U32 R4, RZ, RZ, R3 ;  /* 0x000000ffff047224 */ /* 0x000fe200078e0003 */
[----:B------:R-:W-:-:S07]  /*9c50*/  MOV R5, R6 ;  /* 0x0000000600057202 */ /* 0x000fce0000000f00 */
.L_x_168:
[----:B------:R-:W-:Y:S05]  /*9c60*/  BSYNC.RECONVERGENT B2 ;  /* 0x0000000000027941 */ /* 0x000fea0003800200 */
.L_x_167:
[----:B------:R-:W0:Y:S01]  /*9c70*/  LDC.64 R42, c[0x0][0x3e8] ;  /* 0x0000fa00ff2a7b82 */ /* 0x000e220000000a00 */
[----:B------:R-:W0:Y:S01]  /*9c80*/  MUFU.RCP64H R11, UR18 ;  /* 0x00000012000b7d08 */ /* 0x000e220008001800 */
[----:B------:R-:W-:Y:S01]  /*9c90*/  IMAD.MOV.U32 R10, RZ, RZ, 0x1 ;  /* 0x00000001ff0a7424 */ /* 0x000fe200078e00ff */
[----:B------:R-:W-:Y:S01]  /*9ca0*/  MOV R9, 0x3fbc71c7 ;  /* 0x3fbc71c700097802 */ /* 0x000fe20000000f00 */
[----:B------:R-:W-:Y:S01]  /*9cb0*/  IMAD.MOV.U32 R8, RZ, RZ, 0x1c71c71c ;  /* 0x1c71c71cff087424 */ /* 0x000fe200078e00ff */
[----:B------:R-:W-:Y:S01]  /*9cc0*/  DADD R38, R38, -R4 ;  /* 0x0000000026267229 */ /* 0x000fe20000000804 */
[----:B------:R-:W-:Y:S04]  /*9cd0*/  BSSY.RECONVERGENT B2, `(.L_x_169) ;  /* 0x000001a000027945 */ /* 0x000fe80003800200 */
[----:B------:R-:W-:-:S02]  /*9ce0*/  DMUL R6, R14, R8 ;  /* 0x000000080e067228 */ /* 0x000fc40000000000 */
[----:B------:R-:W-:Y:S01]  /*9cf0*/  DFMA R8, R172, 0.5, R8 ;  /* 0x3fe00000ac08782b */ /* 0x000fe20000000008 */
[----:B------:R1:W-:Y:S01]  /*9d00*/  STG.E.64 desc[UR4][R36.64], R38 ;  /* 0x0000002624007986 */ /* 0x0003e2000c101b04 */
[----:B0-----:R-:W-:-:S08]  /*9d10*/  DFMA R40, R10, -R42, 1 ;  /* 0x3ff000000a28742b */ /* 0x001fd0000000082a */
[----:B------:R-:W-:Y:S02]  /*9d20*/  DFMA R44, R40, R40, R40 ;  /* 0x00000028282c722b */ /* 0x000fe40000000028 */
[----:B------:R-:W-:-:S06]  /*9d30*/  DMUL R40, R6, R18 ;  /* 0x0000001206287228 */ /* 0x000fcc0000000000 */
[----:B------:R-:W-:Y:S02]  /*9d40*/  DFMA R44, R10, R44, R10 ;  /* 0x0000002c0a2c722b */ /* 0x000fe4000000000a */
[----:B------:R-:W-:-:S06]  /*9d50*/  DADD R6, R34, -R40 ;  /* 0x0000000022067229 */ /* 0x000fcc0000000828 */
[----:B------:R-:W-:Y:S02]  /*9d60*/  DFMA R10, R44, -R42, 1 ;  /* 0x3ff000002c0a742b */ /* 0x000fe4000000082a */
[----:B------:R-:W-:-:S06]  /*9d70*/  DFMA R248, -R244, R8, R6 ;  /* 0x00000008f4f8722b */ /* 0x000fcc0000000106 */
        /* <DEDUP_REMOVED lines=12> */
[----:B------:R-:W-:Y:S05]  /*9e40*/  CALL.REL.NOINC `($__internal_2_$__cuda_sm20_div_rn_f64_full) ;  /* 0x0000000800687944 */ /* 0x000fea0003c00000 */
[----:B------:R-:W-:Y:S01]  /*9e50*/  MOV R4, R3 ;  /* 0x0000000300047202 */ /* 0x000fe20000000f00 */
[----:B------:R-:W-:-:S07]  /*9e60*/  IMAD.MOV.U32 R5, RZ, RZ, R6 ;  /* 0x000000ffff057224 */ /* 0x000fce00078e0006 */
.L_x_170:
[----:B------:R-:W-:Y:S05]  /*9e70*/  BSYNC.RECONVERGENT B2 ;  /* 0x0000000000027941 */ /* 0x000fea0003800200 */
.L_x_169:
[----:B------:R-:W0:Y:S01]  /*9e80*/  LDC.64 R10, c[0x0][0x3e8] ;  /* 0x0000fa00ff0a7b82 */ /* 0x000e220000000a00 */
[----:B------:R-:W0:Y:S01]  /*9e90*/  MUFU.RCP64H R7, UR18 ;  /* 0x0000001200077d08 */ /* 0x000e220008001800 */
[----:B------:R-:W-:Y:S01]  /*9ea0*/  IMAD.MOV.U32 R6, RZ, RZ, 0x1 ;  /* 0x00000001ff067424 */ /* 0x000fe200078e00ff */
[----:B------:R-:W-:Y:S01]  /*9eb0*/  DADD R34, R34, -R4 ;  /* 0x0000000022227229 */ /* 0x000fe20000000804 */
[----:B------:R-:W-:Y:S06]  /*9ec0*/  BSSY.RECONVERGENT B2, `(.L_x_171) ;  /* 0x000001a000027945 */ /* 0x000fec0003800200 */
[----:B------:R1:W-:Y:S01]  /*9ed0*/  STG.E.64 desc[UR4][R32.64], R34 ;  /* 0x0000002220007986 */ /* 0x0003e2000c101b04 */
[----:B0-----:R-:W-:-:S08]  /*9ee0*/  DFMA R8, R6, -R10, 1 ;  /* 0x3ff000000608742b */ /* 0x001fd0000000080a */
[----:B------:R-:W-:-:S08]  /*9ef0*/  DFMA R8, R8, R8, R8 ;  /* 0x000000080808722b */ /* 0x000fd00000000008 */
[----:B------:R-:W-:Y:S01]  /*9f00*/  DFMA R36, R6, R8, R6 ;  /* 0x000000080624722b */ /* 0x000fe20000000006 */
[----:B------:R-:W-:Y:S01]  /*9f10*/  MOV R8, 0x1c71c71c ;  /* 0x1c71c71c00087802 */ /* 0x000fe20000000f00 */
[----:B------:R-:W-:Y:S01]  /*9f20*/  IMAD.MOV.U32 R9, RZ, RZ, 0x3fbc71c7 ;  /* 0x3fbc71c7ff097424 */ /* 0x000fe200078e00ff */
[----:B------:R-:W-:-:S05]  /*9f30*/  DADD R6, R30, R40 ;  /* 0x000000001e067229 */ /* 0x000fca0000000028 */
        /* <DEDUP_REMOVED lines=15> */
[----:B------:R-:W-:Y:S05]  /*a030*/  CALL.REL.NOINC `($__internal_2_$__cuda_sm20_div_rn_f64_full) ;  /* 0x0000000400ec7944 */ /* 0x000fea0003c00000 */
[----:B------:R-:W-:Y:S02]  /*a040*/  IMAD.MOV.U32 R4, RZ, RZ, R3 ;  /* 0x000000ffff047224 */ /* 0x000fe400078e0003 */
[----:B------:R-:W-:-:S07]  /*a050*/  IMAD.MOV.U32 R5, RZ, RZ, R6 ;  /* 0x000000ffff057224 */ /* 0x000fce00078e0006 */
.L_x_172:
[----:B------:R-:W-:Y:S05]  /*a060*/  BSYNC.RECONVERGENT B2 ;  /* 0x0000000000027941 */ /* 0x000fea0003800200 */
.L_x_171:
[----:B------:R-:W0:Y:S01]  /*a070*/  LDC.64 R32, c[0x0][0x3e8] ;  /* 0x0000fa00ff207b82 */ /* 0x000e220000000a00 */
[----:B------:R-:W0:Y:S01]  /*a080*/  MUFU.RCP64H R11, UR18 ;  /* 0x00000012000b7d08 */ /* 0x000e220008001800 */
[----:B------:R-:W-:Y:S01]  /*a090*/  MOV R10, 0x1 ;  /* 0x00000001000a7802 */ /* 0x000fe20000000f00 */
[----:B------:R-:W-:Y:S01]  /*a0a0*/  IMAD.MOV.U32 R8, RZ, RZ, 0x1c71c71c ;  /* 0x1c71c71cff087424 */ /* 0x000fe200078e00ff */
[----:B------:R-:W-:Y:S01]  /*a0b0*/  DADD R30, R30, -R4 ;  /* 0x000000001e1e7229 */ /* 0x000fe20000000804 */
[----:B------:R-:W-:Y:S01]  /*a0c0*/  IMAD.MOV.U32 R9, RZ, RZ, 0x3fbc71c7 ;  /* 0x3fbc71c7ff097424 */ /* 0x000fe200078e00ff */
[----:B------:R-:W-:Y:S05]  /*a0d0*/  BSSY.RECONVERGENT B2, `(.L_x_173) ;  /* 0x000001a000027945 */ /* 0x000fea0003800200 */
[----:B------:R-:W-:Y:S01]  /*a0e0*/  DMUL R6, R16, R8 ;  /* 0x0000000810067228 */ /* 0x000fe20000000000 */
[----:B------:R1:W-:Y:S01]  /*a0f0*/  STG.E.64 desc[UR4][R20.64], R30 ;  /* 0x0000001e14007986 */ /* 0x0003e2000c101b04 */
[----:B------:R-:W-:-:S06]  /*a100*/  DFMA R8, R168, 0.5, R8 ;  /* 0x3fe00000a808782b */ /* 0x000fcc0000000008 */
[----:B------:R-:W-:Y:S02]  /*a110*/  DMUL R18, R6, R18 ;  /* 0x0000001206127228 */ /* 0x000fe40000000000 */
[----:B0-----:R-:W-:-:S06]  /*a120*/  DFMA R34, R10, -R32, 1 ;  /* 0x3ff000000a22742b */ /* 0x001fcc0000000820 */
[----:B------:R-:W-:Y:S02]  /*a130*/  DADD R6, R28, -R18 ;  /* 0x000000001c067229 */ /* 0x000fe40000000812 */
[----:B------:R-:W-:-:S06]  /*a140*/  DFMA R34, R34, R34, R34 ;  /* 0x000000222222722b */ /* 0x000fcc0000000022 */
[----:B------:R-:W-:Y:S02]  /*a150*/  DFMA R248, -R244, R8, R6 ;  /* 0x00000008f4f8722b */ /* 0x000fe40000000106 */
[----:B------:R-:W-:-:S08]  /*a160*/  DFMA R34, R10, R34, R10 ;  /* 0x000000220a22722b */ /* 0x000fd0000000000a */
[----:B------:R-:W-:Y:S01]  /*a170*/  FSETP.GEU.AND P1, PT, |R249|, 6.5827683646048100446e-37, PT ;  /* 0x03600000f900780b */ /* 0x000fe20003f2e200 */
[----:B------:R-:W-:-:S08]  /*a180*/  DFMA R10, R34, -R32, 1 ;  /* 0x3ff00000220a742b */ /* 0x000fd00000000820 */
[----:B------:R-:W-:-:S08]  /*a190*/  DFMA R10, R34, R10, R34 ;  /* 0x0000000a220a722b */ /* 0x000fd00000000022 */
        /* <DEDUP_REMOVED lines=13> */
.L_x_174:
[----:B------:R-:W-:Y:S05]  /*a270*/  BSYNC.RECONVERGENT B2 ;  /* 0x0000000000027941 */ /* 0x000fea0003800200 */
.L_x_173:
        /* <DEDUP_REMOVED lines=9> */
[----:B------:R-:W-:Y:S01]  /*a310*/  IMAD.MOV.U32 R8, RZ, RZ, 0x1c71c71c ;  /* 0x1c71c71cff087424 */ /* 0x000fe200078e00ff */
[----:B------:R-:W-:Y:S01]  /*a320*/  MOV R9, 0x3fbc71c7 ;  /* 0x3fbc71c700097802 */ /* 0x000fe20000000f00 */
        /* <DEDUP_REMOVED lines=19> */
.L_x_176:
[----:B------:R-:W-:Y:S05]  /*a460*/  BSYNC.RECONVERGENT B2 ;  /* 0x0000000000027941 */ /* 0x000fea0003800200 */
.L_x_175:
[----:B------:R-:W0:Y:S01]  /*a470*/  LDC.64 R6, c[0x0][0x3b0] ;  /* 0x0000ec00ff067b82 */ /* 0x000e220000000a00 */
[----:B------:R-:W-:-:S07]  /*a480*/  DADD R4, R26, -R4 ;  /* 0x000000001a047229 */ /* 0x000fce0000000804 */
[----:B------:R-:W1:Y:S01]  /*a490*/  LDC.64 R24, c[0x0][0x3c0] ;  /* 0x0000f000ff187b82 */ /* 0x000e620000000a00 */
[----:B------:R2:W-:Y:S07]  /*a4a0*/  STG.E.64 desc[UR4][R22.64], R4 ;  /* 0x0000000416007986 */ /* 0x0005ee000c101b04 */
[----:B------:R-:W3:Y:S08]  /*a4b0*/  LDC R29, c[0x0][0x430] ;  /* 0x00010c00ff1d7b82 */ /* 0x000ef00000000800 */
[----:B------:R-:W4:Y:S01]  /*a4c0*/  LDC.64 R18, c[0x0][0x3b8] ;  /* 0x0000ee00ff127b82 */ /* 0x000f220000000a00 */
[----:B0-----:R-:W-:-:S05]  /*a4d0*/  IMAD.WIDE R6, R2, 0x8, R6 ;  /* 0x0000000802067825 */ /* 0x001fca00078e0206 */
[----:B------:R2:W-:Y:S02]  /*a4e0*/  STG.E.64 desc[UR4][R6.64], R174 ;  /* 0x000000ae06007986 */ /* 0x0005e4000c101b04 */
[----:B------:R-:W0:Y:S01]  /*a4f0*/  LDC.64 R20, c[0x0][0x3a8] ;  /* 0x0000ea00ff147b82 */ /* 0x000e220000000a00 */
[----:B-1----:R-:W-:-:S04]  /*a500*/  IMAD.WIDE R24, R2, 0x8, R24 ;  /* 0x0000000802187825 */ /* 0x002fc800078e0218 */
[----:B---3--:R-:W-:-:S04]  /*a510*/  IMAD.WIDE R8, R29, 0x8, R6 ;  /* 0x000000081d087825 */ /* 0x008fc800078e0206 */
[C---:B------:R-:W-:Y:S01]  /*a520*/  IMAD.WIDE R26, R29.reuse, 0x8, R24 ;  /* 0x000000081d1a7825 */ /* 0x040fe200078e0218 */
[----:B------:R2:W-:Y:S03]  /*a530*/  STG.E.64 desc[UR4][R8.64], R172 ;  /* 0x000000ac08007986 */ /* 0x0005e6000c101b04 */
[----:B------:R-:W-:-:S04]  /*a540*/  IMAD.WIDE R10, R29, 0x8, R8 ;  /* 0x000000081d0a7825 */ /* 0x000fc800078e0208 */
[C---:B----4-:R-:W-:Y:S01]  /*a550*/  IMAD.WIDE R18, R2.reuse, 0x8, R18 ;  /* 0x0000000802127825 */ /* 0x050fe200078e0212 */
[----:B------:R2:W-:Y:S03]  /*a560*/  STG.E.64 desc[UR4][R10.64], R168 ;  /* 0x000000a80a007986 */ /* 0x0005e6000c101b04 */
[----:B0-----:R-:W-:Y:S01]  /*a570*/  IMAD.WIDE R20, R2, 0x8, R20 ;  /* 0x0000000802147825 */ /* 0x001fe200078e0214 */
[----:B------:R2:W-:Y:S03]  /*a580*/  STG.E.64 desc[UR4][R18.64], R132 ;  /* 0x0000008412007986 */ /* 0x0005e6000c101b04 */
[----:B------:R-:W-:Y:S01]  /*a590*/  IMAD.WIDE R28, R29, 0x8, R26 ;  /* 0x000000081d1c7825 */ /* 0x000fe200078e021a */
[----:B------:R2:W-:Y:S04]  /*a5a0*/  STG.E.64 desc[UR4][R20.64], R180 ;  /* 0x000000b414007986 */ /* 0x0005e8000c101b04 */
[----:B------:R2:W-:Y:S04]  /*a5b0*/  STG.E.64 desc[UR4][R24.64], R12 ;  /* 0x0000000c18007986 */ /* 0x0005e8000c101b04 */
[----:B------:R2:W-:Y:S04]  /*a5c0*/  STG.E.64 desc[UR4][R26.64], R14 ;  /* 0x0000000e1a007986 */ /* 0x0005e8000c101b04 */
[----:B------:R2:W-:Y:S02]  /*a5d0*/  STG.E.64 desc[UR4][R28.64], R16 ;  /* 0x000000101c007986 */ /* 0x0005e4000c101b04 */
.L_x_104:
[----:B------:R-:W-:Y:S05]  /*a5e0*/  BSYNC.RECONVERGENT B0 ;  /* 0x0000000000007941 */ /* 0x000fea0003800200 */
.L_x_103:
[----:B--2---:R-:W2:Y:S04]  /*a5f0*/  LDL.LU R10, [R1+0x1e8] ;  /* 0x0001e800010a7983 */ /* 0x004ea80000300800 */
[----:B------:R-:W4:Y:S04]  /*a600*/  LDL.LU R9, [R1+0x1e4] ;  /* 0x0001e40001097983 */ /* 0x000f280000300800 */
[----:B------:R-:W5:Y:S04]  /*a610*/  LDL.LU R8, [R1+0x1d0] ;  /* 0x0001d00001087983 */ /* 0x000f680000300800 */
[----:B------:R-:W5:Y:S04]  /*a620*/  LDL.LU R7, [R1+0x1e0] ;  /* 0x0001e00001077983 */ /* 0x000f680000300800 */
[----:B------:R-:W5:Y:S04]  /*a630*/  LDL.LU R6, [R1+0x1cc] ;  /* 0x0001cc0001067983 */ /* 0x000f680000300800 */
[----:B------:R-:W5:Y:S04]  /*a640*/  LDL.LU R5, [R1+0x1c8] ;  /* 0x0001c80001057983 */ /* 0x000f680000300800 */
[----:B------:R-:W5:Y:S04]  /*a650*/  LDL.LU R4, [R1+0x1dc] ;  /* 0x0001dc0001047983 */ /* 0x000f680000300800 */
[----:B---3--:R-:W3:Y:S04]  /*a660*/  LDL.LU R3, [R1+0x1d8] ;  /* 0x0001d80001037983 */ /* 0x008ee80000300800 */
[----:B------:R-:W3:Y:S01]  /*a670*/  LDL.LU R0, [R1+0x1d4] ;  /* 0x0001d40001007983 */ /* 0x000ee20000300800 */
[----:B------:R-:W0:Y:S02]  /*a680*/  LDCU UR21, c[0x0][0x360] ;  /* 0x00006c00ff1577ac */ /* 0x000e240008000800 */
[----:B0-----:R-:W-:Y:S01]  /*a690*/  IADD3 R2, PT, PT, R2, UR21, RZ ;  /* 0x0000001502027c10 */ /* 0x001fe2000fffe0ff */
[----:B--2---:R-:W-:-:S02]  /*a6a0*/  VIADD R10, R10, UR21 ;  /* 0x000000150a0a7c36 */ /* 0x004fc40008000000 */
[----:B----4-:R-:W-:Y:S02]  /*a6b0*/  VIADD R9, R9, UR21 ;  /* 0x0000001509097c36 */ /* 0x010fe40008000000 */
[----:B-----5:R-:W-:Y:S01]  /*a6c0*/  VIADD R8, R8, 0x1 ;  /* 0x0000000108087836 */ /* 0x020fe20000000000 */
[----:B------:R-:W-:-:S04]  /*a6d0*/  IADD3 R7, PT, PT, R7, UR21, RZ ;  /* 0x0000001507077c10 */ /* 0x000fc8000fffe0ff */
[----:B------:R0:W-:Y:S01]  /*a6e0*/  STL [R1+0x1d0], R8 ;  /* 0x0001d00801007387 */ /* 0x0001e20000100800 */
[----:B------:R-:W-:Y:S01]  /*a6f0*/  ISETP.NE.AND P0, PT, R8, 0x1, PT ;  /* 0x000000010800780c */ /* 0x000fe20003f05270 */
[----:B------:R-:W-:Y:S02]  /*a700*/  VIADD R6, R6, UR21 ;  /* 0x0000001506067c36 */ /* 0x000fe40008000000 */
[----:B------:R0:W-:Y:S01]  /*a710*/  STL [R1+0x1e8], R10 ;  /* 0x0001e80a01007387 */ /* 0x0001e20000100800 */
[----:B------:R-:W-:-:S03]  /*a720*/  VIADD R5, R5, UR21 ;  /* 0x0000001505057c36 */ /* 0x000fc60008000000 */
[----:B------:R0:W-:Y:S01]  /*a730*/  STL [R1+0x1e4], R9 ;  /* 0x0001e40901007387 */ /* 0x0001e20000100800 */
[----:B------:R-:W-:-:S03]  /*a740*/  IADD3 R4, PT, PT, R4, UR21, RZ ;  /* 0x0000001504047c10 */ /* 0x000fc6000fffe0ff */
[----:B------:R0:W-:Y:S01]  /*a750*/  STL [R1+0x1e0], R7 ;  /* 0x0001e00701007387 */ /* 0x0001e20000100800 */
[----:B---3--:R-:W-:-:S03]  /*a760*/  VIADD R3, R3, UR21 ;  /* 0x0000001503037c36 */ /* 0x008fc60008000000 */
[----:B------:R0:W-:Y:S01]  /*a770*/  STL [R1+0x1cc], R6 ;  /* 0x0001cc0601007387 */ /* 0x0001e20000100800 */
[----:B------:R-:W-:-:S03]  /*a780*/  VIADD R0, R0, UR21 ;  /* 0x0000001500007c36 */ /* 0x000fc60008000000 */
[----:B------:R0:W-:Y:S04]  /*a790*/  STL [R1+0x1c8], R5 ;  /* 0x0001c80501007387 */ /* 0x0001e80000100800 */
[----:B------:R0:W-:Y:S04]  /*a7a0*/  STL [R1+0x1d4], R0 ;  /* 0x0001d40001007387 */ /* 0x0001e80000100800 */
[----:B------:R0:W-:Y:S04]  /*a7b0*/  STL [R1+0x1dc], R4 ;  /* 0x0001dc0401007387 */ /* 0x0001e80000100800 */
[----:B------:R0:W-:Y:S01]  /*a7c0*/  STL [R1+0x1d8], R3 ;  /* 0x0001d80301007387 */ /* 0x0001e20000100800 */
[----:B------:R-:W-:Y:S05]  /*a7d0*/  @P0 BRA `(.L_x_177) ;  /* 0xffffff5c002c0947 */ /* 0x000fea000383ffff */
[----:B------:R-:W-:Y:S05]  /*a7e0*/  EXIT ;  /* 0x000000000000794d */ /* 0x000fea0003800000 */
        .weak           $__internal_2_$__cuda_sm20_div_rn_f64_full
        .type           $__internal_2_$__cuda_sm20_div_rn_f64_full,@function
        .size           $__internal_2_$__cuda_sm20_div_rn_f64_full,($__internal_3_$__cuda_sm20_dsqrt_rn_f64_mediumpath_v1 - $__internal_2_$__cuda_sm20_div_rn_f64_full)
$__internal_2_$__cuda_sm20_div_rn_f64_full:
[----:B------:R-:W-:Y:S01]  /*a7f0*/  FSETP.GEU.AND P2, PT, |R249|, 1.469367938527859385e-39, PT ;  /* 0x00100000f900780b */ /* 0x000fe20003f4e200 */
[----:B------:R-:W-:Y:S01]  /*a800*/  IMAD.MOV.U32 R6, RZ, RZ, 0x1ca00000 ;  /* 0x1ca00000ff067424 */ /* 0x000fe200078e00ff */
[C---:B------:R-:W-:Y:S01]  /*a810*/  FSETP.GEU.AND P0, PT, |R9|.reuse, 1.469367938527859385e-39, PT ;  /* 0x001000000900780b */ /* 0x040fe20003f0e200 */
[----:B------:R0:W-:Y:S01]  /*a820*/  STL.64 [R1+0x1f8], R12 ;  /* 0x0001f80c01007387 */ /* 0x0001e20000100a00 */
[----:B------:R-:W-:Y:S02]  /*a830*/  MOV R8, R10 ;  /* 0x0000000a00087202 */ /* 0x000fe40000000f00 */
[----:B------:R-:W-:Y:S02]  /*a840*/  LOP3.LUT R11, R9, 0x800fffff, RZ, 0xc0, !PT ;  /* 0x800fffff090b7812 */ /* 0x000fe400078ec0ff */
[----:B------:R-:W-:Y:S02]  /*a850*/  LOP3.LUT R3, R249, 0x7ff00000, RZ, 0xc0, !PT ;  /* 0x7ff00000f9037812 */ /* 0x000fe400078ec0ff */
[----:B------:R-:W-:-:S02]  /*a860*/  LOP3.LUT R11, R11, 0x3ff00000, RZ, 0xfc, !PT ;  /* 0x3ff000000b0b7812 */ /* 0x000fc400078efcff */
[C---:B------:R-:W-:Y:S02]  /*a870*/  LOP3.LUT R252, R9.reuse, 0x7ff00000, RZ, 0xc0, !PT ;  /* 0x7ff0000009fc7812 */ /* 0x040fe400078ec0ff */
[----:B------:R-:W-:Y:S01]  /*a880*/  @!P2 LOP3.LUT R4, R9, 0x7ff00000, RZ, 0xc0, !PT ;  /* 0x7ff000000904a812 */ /* 0x000fe200078ec0ff */
[----:B------:R-:W-:Y:S01]  /*a890*/  @!P0 DMUL R10, R8, 8.98846567431157953865e+307 ;  /* 0x7fe00000080a8828 */ /* 0x000fe20000000000 */
[C---:B------:R-:W-:Y:S02]  /*a8a0*/  ISETP.GE.U32.AND P1, PT, R3.reuse, R252, PT ;  /* 0x000000fc0300720c */ /* 0x040fe40003f26070 */
[----:B------:R-:W-:Y:S02]  /*a8b0*/  @!P2 ISETP.GE.U32.AND P3, PT, R3, R4, PT ;  /* 0x000000040300a20c */ /* 0x000fe40003f66070 */
[----:B------:R-:W-:Y:S01]  /*a8c0*/  @!P2 MOV R246, RZ ;  /* 0x000000ff00f6a202 */ /* 0x000fe20000000f00 */
[----:B------:R-:W1:Y:S01]  /*a8d0*/  MUFU.RCP64H R5, R11 ;  /* 0x0000000b00057308 */ /* 0x000e620000001800 */
[----:B------:R-:W-:-:S02]  /*a8e0*/  @!P2 SEL R4, R6, 0x63400000, !P3 ;  /* 0x634000000604a807 */ /* 0x000fc40005800000 */
[----:B------:R-:W-:Y:S02]  /*a8f0*/  SEL R6, R6, 0x63400000, !P1 ;  /* 0x6340000006067807 */ /* 0x000fe40004800000 */
[--C-:B------:R-:W-:Y:S02]  /*a900*/  @!P2 LOP3.LUT R4, R4, 0x80000000, R249.reuse, 0xf8, !PT ;  /* 0x800000000404a812 */ /* 0x100fe400078ef8f9 */
[----:B------:R-:W-:Y:S01]  /*a910*/  LOP3.LUT R7, R6, 0x800fffff, R249, 0xf8, !PT ;  /* 0x800fffff06077812 */ /* 0x000fe200078ef8f9 */
[----:B------:R-:W-:Y:S01]  /*a920*/  IMAD.MOV.U32 R6, RZ, RZ, R248 ;  /* 0x000000ffff067224 */ /* 0x000fe200078e00f8 */
[----:B------:R-:W-:Y:S01]  /*a930*/  @!P2 LOP3.LUT R247, R4, 0x100000, RZ, 0xfc, !PT ;  /* 0x0010000004f7a812 */ /* 0x000fe200078efcff */
[----:B------:R-:W-:-:S05]  /*a940*/  IMAD.MOV.U32 R4, RZ, RZ, 0x1 ;  /* 0x00000001ff047424 */ /* 0x000fca00078e00ff */
[----:B------:R-:W-:Y:S02]  /*a950*/  @!P2 DFMA R6, R6, 2, -R246 ;  /* 0x400000000606a82b */ /* 0x000fe400000008f6 */
[----:B-1----:R-:W-:-:S08]  /*a960*/  DFMA R246, R4, -R10, 1 ;  /* 0x3ff0000004f6742b */ /* 0x002fd0000000080a */
[----:B------:R-:W-:-:S08]  /*a970*/  DFMA R246, R246, R246, R246 ;  /* 0x000000f6f6f6722b */ /* 0x000fd000000000f6 */
[----:B------:R-:W-:-:S08]  /*a980*/  DFMA R4, R4, R246, R4 ;  /* 0x000000f60404722b */ /* 0x000fd00000000004 */
[----:B------:R-:W-:-:S08]  /*a990*/  DFMA R246, R4, -R10, 1 ;  /* 0x3ff0000004f6742b */ /* 0x000fd0000000080a */
[----:B------:R-:W-:-:S08]  /*a9a0*/  DFMA R4, R4, R246, R4 ;  /* 0x000000f60404722b */ /* 0x000fd00000000004 */
[----:B------:R-:W-:-:S08]  /*a9b0*/  DMUL R246, R4, R6 ;  /* 0x0000000604f67228 */ /* 0x000fd00000000000 */
[----:B0-----:R-:W-:-:S08]  /*a9c0*/  DFMA R12, R246, -R10, R6 ;  /* 0x8000000af60c722b */ /* 0x001fd00000000006 */
[----:B------:R-:W-:Y:S02]  /*a9d0*/  DFMA R4, R4, R12, R246 ;  /* 0x0000000c0404722b */ /* 0x000fe400000000f6 */
[----:B------:R0:W5:Y:S01]  /*a9e0*/  LDL.LU.64 R12, [R1+0x1f8] ;  /* 0x0001f800010c7983 */ /* 0x0001620000300a00 */
[----:B------:R-:W-:Y:S01]  /*a9f0*/  @!P2 LOP3.LUT R3, R7, 0x7ff00000, RZ, 0xc0, !PT ;  /* 0x7ff000000703a812 */ /* 0x000fe200078ec0ff */
[----:B------:R-:W-:Y:S01]  /*aa00*/  BSSY.RECONVERGENT B1, `(.L_x_178) ;  /* 0x000003e000017945 */ /* 0x000fe20003800200 */
[----:B------:R-:W-:-:S03]  /*aa10*/  @!P0 LOP3.LUT R252, R11, 0x7ff00000, RZ, 0xc0, !PT ;  /* 0x7ff000000bfc8812 */ /* 0x000fc600078ec0ff */
[----:B------:R-:W-:-:S05]  /*aa20*/  VIADD R246, R3, 0xffffffff ;  /* 0xffffffff03f67836 */ /* 0x000fca0000000000 */
[----:B------:R-:W-:Y:S02]  /*aa30*/  ISETP.GT.U32.AND P0, PT, R246, 0x7feffffe, PT ;  /* 0x7feffffef600780c */ /* 0x000fe40003f04070 */
[----:B------:R-:W-:-:S04]  /*aa40*/  IADD3 R246, PT, PT, R252, -0x1, RZ ;  /* 0xfffffffffcf67810 */ /* 0x000fc80007ffe0ff */
[----:B------:R-:W-:-:S13]  /*aa50*/  ISETP.GT.U32.OR P0, PT, R246, 0x7feffffe, P0 ;  /* 0x7feffffef600780c */ /* 0x000fda0000704470 */
[----:B0-----:R-:W-:Y:S05]  /*aa60*/  @P0 BRA `(.L_x_179) ;  /* 0x00000000007c0947 */ /* 0x001fea0003800000 */
[----:B------:R-:W-:Y:S01]  /*aa70*/  LOP3.LUT R248, R249, 0x7ff00000, RZ, 0xc0, !PT ;  /* 0x7ff00000f9f87812 */ /* 0x000fe200078ec0ff */
[----:B------:R-:W-:Y:S01]  /*aa80*/  IMAD.MOV.U32 R247, RZ, RZ, 0x1ca00000 ;  /* 0x1ca00000fff77424 */ /* 0x000fe200078e00ff */
[----:B------:R-:W-:-:S04]  /*aa90*/  LOP3.LUT R3, R9, 0x7ff00000, RZ, 0xc0, !PT ;  /* 0x7ff0000009037812 */ /* 0x000fc800078ec0ff */
[CC--:B------:R-:W-:Y:S02]  /*aaa0*/  ISETP.GE.U32.AND P0, PT, R248.reuse, R3.reuse, PT ;  /* 0x00000003f800720c */ /* 0x0c0fe40003f06070 */
[----:B------:R-:W-:Y:S01]  /*aab0*/  VIADDMNMX R3, R248, -R3, 0xb9600000, !PT ;  /* 0xb9600000f8037446 */ /* 0x000fe20007800903 */
[----:B------:R-:W-:-:S03]  /*aac0*/  IMAD.MOV.U32 R248, RZ, RZ, RZ ;  /* 0x000000fffff87224 */ /* 0x000fc600078e00ff */
[----:B------:R-:W-:Y:S02]  /*aad0*/  VIMNMX R246, PT, PT, R3, 0x46a00000, PT ;  /* 0x46a0000003f67848 */ /* 0x000fe40003fe0100 */
[----:B------:R-:W-:-:S05]  /*aae0*/  SEL R3, R247, 0x63400000, !P0 ;  /* 0x63400000f7037807 */ /* 0x000fca0004000000 */
[----:B------:R-:W-:-:S05]  /*aaf0*/  IMAD.IADD R3, R246, 0x1, -R3 ;  /* 0x00000001f6037824 */ /* 0x000fca00078e0a03 */
[----:B------:R-:W-:-:S06]  /*ab00*/  IADD3 R249, PT, PT, R3, 0x7fe00000, RZ ;  /* 0x7fe0000003f97810 */ /* 0x000fcc0007ffe0ff */
        /* <DEDUP_REMOVED lines=11> */
[----:B------:R-:W-:Y:S01]  /*abc0*/  DMUL.RP R248, R4, R248 ;  /* 0x000000f804f87228 */ /* 0x000fe20000008000 */
[----:B------:R-:W-:-:S04]  /*abd0*/  IADD3 R3, PT, PT, -R3, -0x43300000, RZ ;  /* 0xbcd0000003037810 */ /* 0x000fc80007ffe1ff */
[----:B------:R-:W-:-:S05]  /*abe0*/  DFMA R4, R246, -R6, R4 ;  /* 0x80000006f604722b */ /* 0x000fca0000000004 */
[----:B------:R-:W-:-:S05]  /*abf0*/  LOP3.LUT R8, R249, R8, RZ, 0x3c, !PT ;  /* 0x00000008f9087212 */ /* 0x000fca00078e3cff */
[----:B------:R-:W-:-:S04]  /*ac00*/  FSETP.NEU.AND P0, PT, |R5|, R3, PT ;  /* 0x000000030500720b */ /* 0x000fc80003f0d200 */
[----:B------:R-:W-:Y:S02]  /*ac10*/  FSEL R248, R248, R246, !P0 ;  /* 0x000000f6f8f87208 */ /* 0x000fe40004000000 */
[----:B------:R-:W-:-:S05]  /*ac20*/  FSEL R246, R8, R247, !P0 ;  /* 0x000000f708f67208 */ /* 0x000fca0004000000 */
[----:B------:R-:W-:Y:S01]  /*ac30*/  IMAD.MOV.U32 R247, RZ, RZ, R246 ;  /* 0x000000fffff77224 */ /* 0x000fe200078e00f6 */
[----:B------:R-:W-:Y:S01]  /*ac40*/  MOV R246, R248 ;  /* 0x000000f800f67202 */ /* 0x000fe20000000f00 */
[----:B------:R-:W-:Y:S06]  /*ac50*/  BRA `(.L_x_180) ;  /* 0x0000000000607947 */ /* 0x000fec0003800000 */
.L_x_179:
[----:B------:R-:W-:-:S14]  /*ac60*/  DSETP.NAN.AND P0, PT, R248, R248, PT ;  /* 0x000000f8f800722a */ /* 0x000fdc0003f08000 */
[----:B------:R-:W-:Y:S05]  /*ac70*/  @P0 BRA `(.L_x_181) ;  /* 0x00000000004c0947 */ /* 0x000fea0003800000 */
[----:B------:R-:W-:-:S14]  /*ac80*/  DSETP.NAN.AND P0, PT, R8, R8, PT ;  /* 0x000000080800722a */ /* 0x000fdc0003f08000 */
[----:B------:R-:W-:Y:S05]  /*ac90*/  @P0 BRA `(.L_x_182) ;  /* 0x0000000000340947 */ /* 0x000fea0003800000 */
[----:B------:R-:W-:Y:S01]  /*aca0*/  ISETP.NE.AND P0, PT, R3, R252, PT ;  /* 0x000000fc0300720c */ /* 0x000fe20003f05270 */
[----:B------:R-:W-:Y:S02]  /*acb0*/  IMAD.MOV.U32 R246, RZ, RZ, 0x0 ;  /* 0x00000000fff67424 */ /* 0x000fe400078e00ff */
[----:B------:R-:W-:-:S10]  /*acc0*/  IMAD.MOV.U32 R247, RZ, RZ, -0x80000 ;  /* 0xfff80000fff77424 */ /* 0x000fd400078e00ff */
[----:B------:R-:W-:Y:S05]  /*acd0*/  @!P0 BRA `(.L_x_180) ;  /* 0x0000000000408947 */ /* 0x000fea0003800000 */
[----:B------:R-:W-:Y:S02]  /*ace0*/  ISETP.NE.AND P0, PT, R3, 0x7ff00000, PT ;  /* 0x7ff000000300780c */ /* 0x000fe40003f05270 */
[----:B------:R-:W-:Y:S02]  /*acf0*/  LOP3.LUT R8, R249, 0x80000000, R9, 0x48, !PT ;  /* 0x80000000f9087812 */ /* 0x000fe400078e4809 */
[----:B------:R-:W-:-:S13]  /*ad00*/  ISETP.EQ.OR P0, PT, R252, RZ, !P0 ;  /* 0x000000fffc00720c */ /* 0x000fda0004702670 */
[----:B------:R-:W-:Y:S01]  /*ad10*/  @P0 LOP3.LUT R3, R8, 0x7ff00000, RZ, 0xfc, !PT ;  /* 0x7ff0000008030812 */ /* 0x000fe200078efcff */
[----:B------:R-:W-:Y:S01]  /*ad20*/  @!P0 IMAD.MOV.U32 R247, RZ, RZ, R8 ;  /* 0x000000fffff78224 */ /* 0x000fe200078e0008 */
[----:B------:R-:W-:Y:S01]  /*ad30*/  @!P0 MOV R246, RZ ;  /* 0x000000ff00f68202 */ /* 0x000fe20000000f00 */
[----:B------:R-:W-:Y:S01]  /*ad40*/  @P0 IMAD.MOV.U32 R246, RZ, RZ, RZ ;  /* 0x000000fffff60224 */ /* 0x000fe200078e00ff */
[----:B------:R-:W-:Y:S01]  /*ad50*/  @P0 MOV R247, R3 ;  /* 0x0000000300f70202 */ /* 0x000fe20000000f00 */
[----:B------:R-:W-:Y:S06]  /*ad60*/  BRA `(.L_x_180) ;  /* 0x00000000001c7947 */ /* 0x000fec0003800000 */
.L_x_182:
[----:B------:R-:W-:-:S05]  /*ad70*/  LOP3.LUT R246, R9, 0x80000, RZ, 0xfc, !PT ;  /* 0x0008000009f67812 */ /* 0x000fca00078efcff */
[----:B------:R-:W-:Y:S02]  /*ad80*/  IMAD.MOV.U32 R247, RZ, RZ, R246 ;  /* 0x000000fffff77224 */ /* 0x000fe400078e00f6 */
[----:B------:R-:W-:Y:S01]  /*ad90*/  IMAD.MOV.U32 R246, RZ, RZ, R8 ;  /* 0x000000fffff67224 */ /* 0x000fe200078e0008 */
[----:B------:R-:W-:Y:S06]  /*ada0*/  BRA `(.L_x_180) ;  /* 0x00000000000c7947 */ /* 0x000fec0003800000 */
.L_x_181:
[----:B------:R-:W-:-:S04]  /*adb0*/  LOP3.LUT R246, R249, 0x80000, RZ, 0xfc, !PT ;  /* 0x00080000f9f67812 */ /* 0x000fc800078efcff */
[----:B------:R-:W-:Y:S01]  /*adc0*/  MOV R247, R246 ;  /* 0x000000f600f77202 */ /* 0x000fe20000000f00 */
[----:B------:R-:W-:-:S07]  /*add0*/  IMAD.MOV.U32 R246, RZ, RZ, R248 ;  /* 0x000000fffff67224 */ /* 0x000fce00078e00f8 */
.L_x_180:
[----:B------:R-:W-:Y:S05]  /*ade0*/  BSYNC.RECONVERGENT B1 ;  /* 0x0000000000017941 */ /* 0x000fea0003800200 */
.L_x_178:
[----:B------:R-:W-:Y:S01]  /*adf0*/  IMAD.MOV.U32 R4, RZ, RZ, R0 ;  /* 0x000000ffff047224 */ /* 0x000fe200078e0000 */
[----:B------:R-:W-:Y:S01]  /*ae00*/  MOV R6, R247 ;  /* 0x000000f700067202 */ /* 0x000fe20000000f00 */
[----:B------:R-:W-:Y:S02]  /*ae10*/  IMAD.MOV.U32 R5, RZ, RZ, 0x0 ;  /* 0x00000000ff057424 */ /* 0x000fe400078e00ff */
[----:B------:R-:W-:Y:S02]  /*ae20*/  IMAD.MOV.U32 R3, RZ, RZ, R246 ;  /* 0x000000ffff037224 */ /* 0x000fe400078e00f6 */
[----:B-----5:R-:W-:Y:S05]  /*ae30*/  RET.REL.NODEC R4 `(_Z57dvc_ScaLBL_D3Q19_AAeven_FreeLeeModel_Combined_HigherOrderPiPdS0_S0_S0_S0_S0_S0_S0_dddddddddddiiiii) ;  /* 0xffffff5004707950 */ /* 0x020fea0003c3ffff */
        .weak           $__internal_3_$__cuda_sm20_dsqrt_rn_f64_mediumpath_v1
        .type           $__internal_3_$__cuda_sm20_dsqrt_rn_f64_mediumpath_v1,@function
        .size           $__internal_3_$__cuda_sm20_dsqrt_rn_f64_mediumpath_v1,(.L_x_715 - $__internal_3_$__cuda_sm20_dsqrt_rn_f64_mediumpath_v1)
$__internal_3_$__cuda_sm20_dsqrt_rn_f64_mediumpath_v1:
[----:B------:R-:W-:Y:S01]  /*ae40*/  ISETP.GE.U32.AND P0, PT, R12, -0x3400000, PT ;  /* 0xfcc000000c00780c */ /* 0x000fe20003f06070 */
[----:B------:R-:W-:Y:S01]  /*ae50*/  BSSY.RECONVERGENT B2, `(.L_x_183) ;  /* 0x0000025000027945 */ /* 0x000fe20003800200 */
[----:B------:R-:W-:Y:S01]  /*ae60*/  MOV R9, R11 ;  /* 0x0000000b00097202 */ /* 0x000fe20000000f00 */
[----:B------:R-:W-:-:S10]  /*ae70*/  IMAD.MOV.U32 R11, RZ, RZ, R13 ;  /* 0x000000ffff0b7224 */ /* 0x000fd400078e000d */
[----:B------:R-:W-:Y:S05]  /*ae80*/  @!P0 BRA `(.L_x_184) ;  /* 0x0000000000208947 */ /* 0x000fea0003800000 */
[----:B------:R-:W-:-:S10]  /*ae90*/  DFMA.RM R4, R4, R8, R10 ;  /* 0x000000080404722b */ /* 0x000fd4000000400a */
[----:B------:R-:W-:-:S05]  /*aea0*/  IADD3 R8, P0, PT, R4, 0x1, RZ ;  /* 0x0000000104087810 */ /* 0x000fca0007f1e0ff */
[----:B------:R-:W-:-:S06]  /*aeb0*/  IMAD.X R9, RZ, RZ, R5, P0 ;  /* 0x000000ffff097224 */ /* 0x000fcc00000e0605 */
[----:B------:R-:W-:-:S08]  /*aec0*/  DFMA.RP R6, -R4, R8, R6 ;  /* 0x000000080406722b */ /* 0x000fd00000008106 */
[----:B------:R-:W-:-:S06]  /*aed0*/  DSETP.GT.AND P0, PT, R6, RZ, PT ;  /* 0x000000ff0600722a */ /* 0x000fcc0003f04000 */
[----:B------:R-:W-:Y:S02]  /*aee0*/  FSEL R4, R8, R4, P0 ;  /* 0x0000000408047208 */ /* 0x000fe40000000000 */
[----:B------:R-:W-:Y:S01]  /*aef0*/  FSEL R5, R9, R5, P0 ;  /* 0x0000000509057208 */ /* 0x000fe20000000000 */
[----:B------:R-:W-:Y:S06]  /*af00*/  BRA `(.L_x_185) ;  /* 0x0000000000647947 */ /* 0x000fec0003800000 */
.L_x_184:
[----:B------:R-:W-:-:S14]  /*af10*/  DSETP.NE.AND P0, PT, R6, RZ, PT ;  /* 0x000000ff0600722a */ /* 0x000fdc0003f05000 */
[----:B------:R-:W-:Y:S05]  /*af20*/  @!P0 BRA `(.L_x_186) ;  /* 0x0000000000588947 */ /* 0x000fea0003800000 */
[----:B------:R-:W-:-:S13]  /*af30*/  ISETP.GE.AND P0, PT, R7, RZ, PT ;  /* 0x000000ff0700720c */ /* 0x000fda0003f06270 */
[----:B------:R-:W-:Y:S01]  /*af40*/  @!P0 MOV R4, 0x0 ;  /* 0x0000000000048802 */ /* 0x000fe20000000f00 */
[----:B------:R-:W-:Y:S01]  /*af50*/  @!P0 IMAD.MOV.U32 R5, RZ, RZ, -0x80000 ;  /* 0xfff80000ff058424 */ /* 0x000fe200078e00ff */
[----:B------:R-:W-:Y:S06]  /*af60*/  @!P0 BRA `(.L_x_185) ;  /* 0x00000000004c8947 */ /* 0x000fec0003800000 */
[----:B------:R-:W-:-:S13]  /*af70*/  ISETP.GT.AND P0, PT, R7, 0x7fefffff, PT ;  /* 0x7fefffff0700780c */ /* 0x000fda0003f04270 */
[----:B------:R-:W-:Y:S05]  /*af80*/  @P0 BRA `(.L_x_186) ;  /* 0x0000000000400947 */ /* 0x000fea0003800000 */
[----:B------:R-:W-:Y:S01]  /*af90*/  DMUL R4, R6, 8.11296384146066816958e+31 ;  /* 0x4690000006047828 */ /* 0x000fe20000000000 */
[----:B------:R-:W-:Y:S01]  /*afa0*/  MOV R10, 0x0 ;  /* 0x00000000000a7802 */ /* 0x000fe20000000f00 */
[----:B------:R-:W-:Y:S02]  /*afb0*/  IMAD.MOV.U32 R6, RZ, RZ, RZ ;  /* 0x000000ffff067224 */ /* 0x000fe400078e00ff */
[----:B------:R-:W-:Y:S02]  /*afc0*/  IMAD.MOV.U32 R11, RZ, RZ, 0x3fd80000 ;  /* 0x3fd80000ff0b7424 */ /* 0x000fe400078e00ff */
[----:B------:R-:W0:Y:S02]  /*afd0*/  MUFU.RSQ64H R7, R5 ;  /* 0x0000000500077308 */ /* 0x000e240000001c00 */
[----:B0-----:R-:W-:-:S08]  /*afe0*/  DMUL R8, R6, R6 ;  /* 0x0000000606087228 */ /* 0x001fd00000000000 */
[----:B------:R-:W-:-:S08]  /*aff0*/  DFMA R8, R4, -R8, 1 ;  /* 0x3ff000000408742b */ /* 0x000fd00000000808 */
[----:B------:R-:W-:Y:S02]  /*b000*/  DFMA R10, R8, R10, 0.5 ;  /* 0x3fe00000080a742b */ /* 0x000fe4000000000a */
[----:B------:R-:W-:-:S08]  /*b010*/  DMUL R8, R6, R8 ;  /* 0x0000000806087228 */ /* 0x000fd00000000000 */
[----:B------:R-:W-:-:S08]  /*b020*/  DFMA R8, R10, R8, R6 ;  /* 0x000000080a08722b */ /* 0x000fd00000000006 */
[----:B------:R-:W-:Y:S02]  /*b030*/  DMUL R6, R4, R8 ;  /* 0x0000000804067228 */ /* 0x000fe40000000000 */
[----:B------:R-:W-:-:S06]  /*b040*/  VIADD R9, R9, 0xfff00000 ;  /* 0xfff0000009097836 */ /* 0x000fcc0000000000 */
[----:B------:R-:W-:-:S08]  /*b050*/  DFMA R10, R6, -R6, R4 ;  /* 0x80000006060a722b */ /* 0x000fd00000000004 */
[----:B------:R-:W-:-:S10]  /*b060*/  DFMA R4, R8, R10, R6 ;  /* 0x0000000a0804722b */ /* 0x000fd40000000006 */
[----:B------:R-:W-:Y:S01]  /*b070*/  IADD3 R5, PT, PT, R5, -0x3500000, RZ ;  /* 0xfcb0000005057810 */ /* 0x000fe20007ffe0ff */
[----:B------:R-:W-:Y:S06]  /*b080*/  BRA `(.L_x_185) ;  /* 0x0000000000047947 */ /* 0x000fec0003800000 */
.L_x_186:
[----:B------:R-:W-:-:S11]  /*b090*/  DADD R4, R6, R6 ;  /* 0x0000000006047229 */ /* 0x000fd60000000006 */
.L_x_185:
[----:B------:R-:W-:Y:S05]  /*b0a0*/  BSYNC.RECONVERGENT B2 ;  /* 0x0000000000027941 */ /* 0x000fea0003800200 */
.L_x_183:
[----:B------:R-:W-:Y:S01]  /*b0b0*/  MOV R9, R5 ;  /* 0x0000000500097202 */ /* 0x000fe20000000f00 */
[----:B------:R-:W-:Y:S02]  /*b0c0*/  HFMA2 R5, -RZ, RZ, 0, 0 ;  /* 0x00000000ff057431 */ /* 0x000fe400000001ff */
[----:B------:R-:W-:Y:S02]  /*b0d0*/  IMAD.MOV.U32 R8, RZ, RZ, R4 ;  /* 0x000000ffff087224 */ /* 0x000fe400078e0004 */
[----:B------:R-:W-:-:S04]  /*b0e0*/  IMAD.MOV.U32 R4, RZ, RZ, R0 ;  /* 0x000000ffff047224 */ /* 0x000fc800078e0000 */
[----:B------:R-:W-:Y:S05]  /*b0f0*/  RET.REL.NODEC R4 `(_Z57dvc_ScaLBL_D3Q19_AAeven_FreeLeeModel_Combined_HigherOrderPiPdS0_S0_S0_S0_S0_S0_S0_dddddddddddiiiii) ;  /* 0xffffff4c04c07950 */ /* 0x000fea0003c3ffff */
.L_x_187:
        /* <DEDUP_REMOVED lines=16> */
.L_x_715:


//--------------------- .text._Z56dvc_ScaLBL_D3Q19_AAodd_FreeLeeModel_Combined_HigherOrderPiS_PdS0_S0_S0_S0_S0_S0_S0_dddddddddddiiiii --------------------------
	.section	.text._Z56dvc_ScaLBL_D3Q19_AAodd_FreeLeeModel_Combined_HigherOrderPiS_PdS0_S0_S0_S0_S0_S0_S0_dddddddddddiiiii,"ax",@progbits
	.align	128
        .global         _Z56dvc_ScaLBL_D3Q19_AAodd_FreeLeeModel_Combined_HigherOrderPiS_PdS0_S0_S0_S0_S0_S0_S0_dddddddddddiiiii
        .type           _Z56dvc_ScaLBL_D3Q19_AAodd_FreeLeeModel_Combined_HigherOrderPiS_PdS0_S0_S0_S0_S0_S0_S0_dddddddddddiiiii,@function
        .size           _Z56dvc_ScaLBL_D3Q19_AAodd_FreeLeeModel_Combined_HigherOrderPiS_PdS0_S0_S0_S0_S0_S0_S0_dddddddddddiiiii,(.L_x_717 - _Z56dvc_ScaLBL_D3Q19_AAodd_FreeLeeModel_Combined_HigherOrderPiS_PdS0_S0_S0_S0_S0_S0_S0_dddddddddddiiiii)
        .other          _Z56dvc_ScaLBL_D3Q19_AAodd_FreeLeeModel_Combined_HigherOrderPiS_PdS0_S0_S0_S0_S0_S0_S0_dddddddddddiiiii,@"STO_CUDA_ENTRY STV_DEFAULT"
_Z56dvc_ScaLBL_D3Q19_AAodd_FreeLeeModel_Combined_HigherOrderPiS_PdS0_S0_S0_S0_S0_S0_S0_dddddddddddiiiii:
.text._Z56dvc_ScaLBL_D3Q19_AAodd_FreeLeeModel_Combined_HigherOrderPiS_PdS0_S0_S0_S0_S0_S0_S0_dddddddddddiiiii:
        /* <DEDUP_REMOVED lines=9> */
[----:B------:R-:W-:Y:S01]  /*0090*/  SHF.R.S32.HI R0, RZ, 0x1f, R15 ;  /* 0x0000001fff007819 */ /* 0x000fe2000001140f */
[----:B------:R-:W-:-:S03]  /*00a0*/  IMAD.MOV.U32 R4, RZ, RZ, 0x1 ;  /* 0x00000001ff047424 */ /* 0x000fc600078e00ff */
[----:B------:R-:W-:Y:S01]  /*00b0*/  LEA.HI R0, R0, R15, RZ, 0x12 ;  /* 0x0000000f00007211 */ /* 0x000fe200078f90ff */
[----:B------:R-:W1:Y:S02]  /*00c0*/  LDC.64 R10, c[0x0][0x3d8] ;  /* 0x0000f600ff0a7b82 */ /* 0x000e640000000a00 */
[----:B0-----:R-:W-:-:S06]  /*00d0*/  DFMA R2, R4, -R12, 1 ;  /* 0x3ff000000402742b */ /* 0x001fcc000000080c */
[----:B------:R-:W0:Y:S02]  /*00e0*/  S2UR UR19, SR_CTAID.X ;  /* 0x00000000001379c3 */ /* 0x000e240000002500 */
[----:B------:R-:W-:Y:S02]  /*00f0*/  DFMA R6, R2, R2, R2 ;  /* 0x000000020206722b */ /* 0x000fe40000000002 */
[----:B-1----:R-:W-:-:S06]  /*0100*/  DADD R2, R8, -R10 ;  /* 0x0000000008027229 */ /* 0x002fcc000000080a */
[----:B------:R-:W-:Y:S02]  /*0110*/  DFMA R6, R4, R6, R4 ;  /* 0x000000060406722b */ /* 0x000fe40000000004 */
[----:B------:R-:W-:-:S06]  /*0120*/  DMUL R2, R2, 0.5 ;  /* 0x3fe0000002027828 */ /* 0x000fcc0000000000 */
[----:B------:R-:W-:Y:S01]  /*0130*/  DFMA R4, R6, -R12, 1 ;  /* 0x3ff000000604742b */ /* 0x000fe2000000080c */
[----:B------:R-:W1:Y:S01]  /*0140*/  S2R R13, SR_TID.X ;  /* 0x00000000000d7919 */ /* 0x000e620000002100 */
[----:B------:R-:W2:Y:S01]  /*0150*/  LDC R12, c[0x0][0x360] ;  /* 0x0000d800ff0c7b82 */ /* 0x000ea20000000800 */
[----:B------:R-:W-:-:S05]  /*0160*/  DMUL R248, R2, 0.5 ;  /* 0x3fe0000002f87828 */ /* 0x000fca0000000000 */
[----:B------:R-:W-:-:S08]  /*0170*/  DFMA R4, R6, R4, R6 ;  /* 0x000000040604722b */ /* 0x000fd00000000006 */
[----:B------:R-:W-:Y:S01]  /*0180*/  DMUL R2, R248, R4 ;  /* 0x00000004f8027228 */ /* 0x000fe20000000000 */
[----:B------:R-:W-:-:S07]  /*0190*/  FSETP.GEU.AND P1, PT, |R249|, 6.5827683646048100446e-37, PT ;  /* 0x03600000f900780b */ /* 0x000fce0003f2e200 */
        /* <DEDUP_REMOVED lines=8> */
[----:B012---:R-:W-:Y:S05]  /*0220*/  @P0 BRA P1, `(.L_x_188) ;  /* 0x00000000001c0947 */ /* 0x007fea0000800000 */
[----:B------:R-:W-:Y:S01]  /*0230*/  MOV R8, RZ ;  /* 0x000000ff00087202 */ /* 0x000fe20000000f00 */
[----:B------:R-:W-:Y:S01]  /*0240*/  IMAD.MOV.U32 R9, RZ, RZ, 0x40080000 ;  /* 0x40080000ff097424 */ /* 0x000fe200078e00ff */
[----:B---3--:R-:W-:-:S07]  /*0250*/  MOV R0, 0x270 ;  /* 0x0000027000007802 */ /* 0x008fce0000000f00 */
[----:B------:R-:W-:Y:S05]  /*0260*/  CALL.REL.NOINC `($__internal_4_$__cuda_sm20_div_rn_f64_full) ;  /* 0x000000a400407944 */ /* 0x000fea0003c00000 */
[----:B------:R-:W-:Y:S01]  /*0270*/  IMAD.MOV.U32 R4, RZ, RZ, R3 ;  /* 0x000000ffff047224 */ /* 0x000fe200078e0003 */
[----:B------:R-:W-:-:S05]  /*0280*/  MOV R5, R6 ;  /* 0x0000000600057202 */ /* 0x000fca0000000f00 */
[----:B------:R0:W-:Y:S02]  /*0290*/  STL.64 [R1+0x1e8], R4 ;  /* 0x0001e80401007387 */ /* 0x0001e40000100a00 */
.L_x_188:
[----:B------:R-:W1:Y:S01]  /*02a0*/  LDCU UR20, c[0x0][0x430] ;  /* 0x00008600ff1477ac */ /* 0x000e620008000800 */
[----:B------:R-:W-:Y:S01]  /*02b0*/  IMAD R3, R12, UR19, RZ ;  /* 0x000000130c037c24 */ /* 0x000fe2000f8e02ff */
[----:B------:R-:W2:Y:S03]  /*02c0*/  LDCU.64 UR4, c[0x0][0x358] ;  /* 0x00006b00ff0477ac */ /* 0x000ea60008000a00 */
[----:B------:R-:W-:Y:S01]  /*02d0*/  IMAD R2, R2, R3, R3 ;  /* 0x0000000302027224 */ /* 0x000fe200078e0203 */
[----:B------:R-:W4:Y:S01]  /*02e0*/  LDCU UR16, c[0x0][0x3f4] ;  /* 0x00007e80ff1077ac */ /* 0x000f220008000800 */
[----:B------:R-:W0:Y:S01]  /*02f0*/  LDCU.64 UR6, c[0x0][0x420] ;  /* 0x00008400ff0677ac */ /* 0x000e220008000a00 */
[----:B------:R-:W0:Y:S02]  /*0300*/  LDCU UR17, c[0x0][0x434] ;  /* 0x00008680ff1177ac */ /* 0x000e240008000800 */
[----:B-1----:R-:W-:Y:S01]  /*0310*/  IADD3 R2, PT, PT, R2, UR20, R13 ;  /* 0x0000001402027c10 */ /* 0x002fe2000fffe00d */
[----:B------:R-:W1:Y:S01]  /*0320*/  LDCU.64 UR8, c[0x0][0x3f8] ;  /* 0x00007f00ff0877ac */ /* 0x000e620008000a00 */
[----:B------:R-:W0:Y:S01]  /*0330*/  LDCU.64 UR10, c[0x0][0x410] ;  /* 0x00008200ff0a77ac */ /* 0x000e220008000a00 */
[----:B------:R-:W0:Y:S01]  /*0340*/  LDCU.64 UR12, c[0x0][0x418] ;  /* 0x00008300ff0c77ac */ /* 0x000e220008000a00 */
[----:B------:R-:W0:Y:S01]  /*0350*/  LDCU UR18, c[0x0][0x40c] ;  /* 0x00008180ff1277ac */ /* 0x000e220008000800 */
[----:B--2---:R-:W0:Y:S02]  /*0360*/  LDCU.64 UR14, c[0x0][0x3a8] ;  /* 0x00007500ff0e77ac */ /* 0x004e240008000a00 */
.L_x_263:
[----:B0-23--:R-:W2:Y:S01]  /*0370*/  LDL.LU R0, [R1+0x1c8] ;  /* 0x0001c80001007983 */ /* 0x00dea20000300800 */
[----:B0-----:R-:W-:Y:S01]  /*0380*/  ISETP.GE.AND P0, PT, R2, UR17, PT ;  /* 0x0000001102007c0c */ /* 0x001fe2000bf06270 */
[----:B------:R-:W-:Y:S01]  /*0390*/  BSSY.RECONVERGENT B0, `(.L_x_189) ;  /* 0x0000a39000007945 */ /* 0x000fe20003800200 */
[----:B--2---:R-:W-:-:S05]  /*03a0*/  VIADD R0, R0, 0x1 ;  /* 0x0000000100007836 */ /* 0x004fca0000000000 */
[----:B------:R0:W-:Y:S01]  /*03b0*/  STL [R1+0x1c8], R0 ;  /* 0x0001c80001007387 */ /* 0x0001e20000100800 */
[----:B------:R-:W-:-:S05]  /*03c0*/  ISETP.NE.AND P1, PT, R0, 0x1, PT ;  /* 0x000000010000780c */ /* 0x000fca0003f25270 */
[----:B------:R-:W-:Y:S08]  /*03d0*/  @P0 BRA `(.L_x_190) ;  /* 0x000000a000d00947 */ /* 0x000ff00003800000 */
[----:B------:R-:W2:Y:S08]  /*03e0*/  LDC.64 R4, c[0x0][0x388] ;  /* 0x0000e200ff047b82 */ /* 0x000eb00000000a00 */
[----:B------:R-:W3:Y:S08]  /*03f0*/  LDC.64 R90, c[0x0][0x428] ;  /* 0x00010a00ff5a7b82 */ /* 0x000ef00000000a00 */
[----:B------:R-:W1:Y:S01]  /*0400*/  LDC.64 R192, c[0x0][0x3a8] ;  /* 0x0000ea00ffc07b82 */ /* 0x000e620000000a00 */
[----:B--2---:R-:W-:Y:S01]  /*0410*/  IMAD.WIDE R4, R2, 0x4, R4 ;  /* 0x0000000402047825 */ /* 0x004fe200078e0204 */
[----:B------:R-:W-:Y:S01]  /*0420*/  UMOV UR20, 0x18618618 ;  /* 0x1861861800147882 */ /* 0x000fe20000000000 */
[----:B------:R-:W-:Y:S01]  /*0430*/  UMOV UR21, 0x3fa86186 ;  /* 0x3fa8618600157882 */ /* 0x000fe20000000000 */
[----:B------:R-:W-:Y:S01]  /*0440*/  UMOV UR22, 0x16c16c17 ;  /* 0x16c16c1700167882 */ /* 0x000fe20000000000 */
[----:B------:R-:W-:Y:S01]  /*0450*/  UMOV UR23, 0x3fb6c16c ;  /* 0x3fb6c16c00177882 */ /* 0x000fe20000000000 */
[----:B------:R-:W1:Y:S01]  /*0460*/  LDG.E R3, desc[UR4][R4.64] ;  /* 0x0000000404037981 */ /* 0x000e62000c1e1900 */
[----:B------:R-:W-:Y:S01]  /*0470*/  UMOV UR24, 0x13813814 ;  /* 0x1381381400187882 */ /* 0x000fe20000000000 */
[----:B------:R-:W-:Y:S01]  /*0480*/  UMOV UR25, 0x3f938138 ;  /* 0x3f93813800197882 */ /* 0x000fe20000000000 */
[----:B---3--:R-:W-:Y:S01]  /*0490*/  IMAD.WIDE R144, R91, 0x8, RZ ;  /* 0x000000085b907825 */ /* 0x008fe200078e02ff */
[C---:B------:R-:W-:Y:S01]  /*04a0*/  IADD3 R6, PT, PT, -R90.reuse, RZ, RZ ;  /* 0x000000ff5a067210 */ /* 0x040fe20007ffe1ff */
[----:B------:R-:W-:Y:S01]  /*04b0*/  UMOV UR26, 0x14514514 ;  /* 0x14514514001a7882 */ /* 0x000fe20000000000 */
[----:B------:R-:W-:Y:S01]  /*04c0*/  UMOV UR27, 0x3f845145 ;  /* 0x3f845145001b7882 */ /* 0x000fe20000000000 */
[C---:B------:R-:W-:Y:S01]  /*04d0*/  IMAD.WIDE R166, R90.reuse, 0x8, RZ ;  /* 0x000000085aa67825 */ /* 0x040fe200078e02ff */
[----:B------:R-:W-:Y:S01]  /*04e0*/  UMOV UR28, 0x1a01a01a ;  /* 0x1a01a01a001c7882 */ /* 0x000fe20000000000 */
[----:B------:R-:W-:Y:S01]  /*04f0*/  UMOV UR29, 0x3f6a01a0 ;  /* 0x3f6a01a0001d7882 */ /* 0x000fe20000000000 */
[----:B------:R-:W2:Y:S01]  /*0500*/  LDC.64 R240, c[0x0][0x3e8] ;  /* 0x0000fa00fff07b82 */ /* 0x000ea20000000a00 */
[----:B0-----:R-:W-:-:S02]  /*0510*/  IMAD.IADD R0, R90, 0x1, R91 ;  /* 0x000000015a007824 */ /* 0x001fc400078e025b */
[----:B------:R-:W-:-:S05]  /*0520*/  IMAD.SHL.U32 R17, R91, 0x2, RZ ;  /* 0x000000025b117824 */ /* 0x000fca00078e00ff */
[----:B------:R-:W-:Y:S02]  /*0530*/  SHF.R.S32.HI R14, RZ, 0x1f, R17 ;  /* 0x0000001fff0e7819 */ /* 0x000fe40000011411 */
[----:B------:R-:W-:Y:S01]  /*0540*/  LOP3.LUT R195, R144, 0xfffffff8, RZ, 0x3c, !PT ;  /* 0xfffffff890c37812 */ /* 0x000fe200078e3cff */
[C---:B-1----:R-:W-:Y:S01]  /*0550*/  IMAD.WIDE R244, R3.reuse, 0x8, R192 ;  /* 0x0000000803f47825 */ /* 0x042fe200078e02c0 */
[C---:B------:R-:W-:Y:S02]  /*0560*/  IADD3 R75, PT, PT, R3.reuse, -R90, RZ ;  /* 0x8000005a034b7210 */ /* 0x040fe40007ffe0ff */
[C-C-:B------:R-:W-:Y:S01]  /*0570*/  IADD3 R107, PT, PT, R3.reuse, -R91, -R0.reuse ;  /* 0x8000005b036b7210 */ /* 0x140fe20007ffe800 */
[----:B------:R-:W-:Y:S01]  /*0580*/  IMAD.IADD R119, R3, 0x1, -R0 ;  /* 0x0000000103777824 */ /* 0x000fe200078e0a00 */
[C---:B------:R-:W-:Y:S01]  /*0590*/  IADD3 R102, P2, PT, R244.reuse, R144, RZ ;  /* 0x00000090f4667210 */ /* 0x040fe20007f5e0ff */
[----:B------:R-:W-:Y:S01]  /*05a0*/  IMAD.WIDE R74, R75, 0x8, R192 ;  /* 0x000000084b4a7825 */ /* 0x000fe200078e02c0 */
[----:B------:R-:W-:Y:S01]  /*05b0*/  IADD3 R112, P0, PT, R244, R166, RZ ;  /* 0x000000a6f4707210 */ /* 0x000fe20007f1e0ff */
[----:B------:R-:W3:Y:S01]  /*05c0*/  LDG.E.64 R68, desc[UR4][R244.64+0x10] ;  /* 0x00001004f4447981 */ /* 0x000ee2000c1e1b00 */
[----:B------:R-:W-:Y:S01]  /*05d0*/  IADD3 R159, PT, PT, R3, -R90, -R0 ;  /* 0x8000005a039f7210 */ /* 0x000fe20007ffe800 */
[C---:B------:R-:W-:Y:S01]  /*05e0*/  IMAD.X R103, R245.reuse, 0x1, R145, P2 ;  /* 0x00000001f5677824 */ /* 0x040fe200010e0691 */
[----:B------:R-:W-:Y:S01]  /*05f0*/  IADD3.X R113, PT, PT, R245, R167, RZ, P0, !PT ;  /* 0x000000a7f5717210 */ /* 0x000fe200007fe4ff */
[----:B------:R-:W-:Y:S01]  /*0600*/  IMAD.WIDE R106, R107, 0x8, R192 ;  /* 0x000000086b6a7825 */ /* 0x000fe200078e02c0 */
[C---:B------:R-:W-:Y:S01]  /*0610*/  IADD3 R10, P2, PT, R166.reuse, R102, RZ ;  /* 0x00000066a60a7210 */ /* 0x040fe20007f5e0ff */
[----:B------:R-:W4:Y:S01]  /*0620*/  LDG.E.64 R12, desc[UR4][R74.64+-0x10] ;  /* 0xfffff0044a0c7981 */ /* 0x000f22000c1e1b00 */
[----:B------:R-:W-:Y:S01]  /*0630*/  IADD3 R168, P4, PT, R166, R112, RZ ;  /* 0x00000070a6a87210 */ /* 0x000fe20007f9e0ff */
[----:B------:R-:W-:-:S02]  /*0640*/  IMAD.WIDE R88, R17, 0x8, R112 ;  /* 0x0000000811587825 */ /* 0x000fc400078e0270 */
[----:B------:R-:W3:Y:S02]  /*0650*/  LDG.E.64 R58, desc[UR4][R244.64+-0x10] ;  /* 0xfffff004f43a7981 */ /* 0x000ee4000c1e1b00 */
[----:B------:R-:W-:Y:S01]  /*0660*/  IMAD.WIDE R118, R119, 0x8, R192 ;  /* 0x0000000877767825 */ /* 0x000fe200078e02c0 */
[----:B------:R-:W-:Y:S01]  /*0670*/  IADD3 R138, P3, PT, R74, R144, RZ ;  /* 0x000000904a8a7210 */ /* 0x000fe20007f7e0ff */
[----:B------:R-:W2:Y:S02]  /*0680*/  LDG.E.64 R182, desc[UR4][R106.64+-0x8] ;  /* 0xfffff8046ab67981 */ /* 0x000ea4000c1e1b00 */
[C---:B------:R-:W-:Y:S01]  /*0690*/  IMAD.X R11, R167.reuse, 0x1, R103, P2 ;  /* 0x00000001a70b7824 */ /* 0x040fe200010e0667 */
[----:B------:R-:W-:Y:S01]  /*06a0*/  IADD3 R148, P2, PT, R144, R168, RZ ;  /* 0x000000a890947210 */ /* 0x000fe20007f5e0ff */
[----:B------:R-:W-:Y:S01]  /*06b0*/  IMAD.X R169, R167, 0x1, R113, P4 ;  /* 0x00000001a7a97824 */ /* 0x000fe200020e0671 */
[----:B------:R-:W2:Y:S01]  /*06c0*/  LDG.E.64 R180, desc[UR4][R88.64+0x8] ;  /* 0x0000080458b47981 */ /* 0x000ea2000c1e1b00 */
[----:B------:R-:W-:-:S02]  /*06d0*/  IMAD.IADD R87, R3, 0x1, -R91 ;  /* 0x0000000103577824 */ /* 0x000fc400078e0a5b */
[----:B------:R-:W-:Y:S01]  /*06e0*/  IMAD R163, R6, 0x2, R3 ;  /* 0x0000000206a37824 */ /* 0x000fe200078e0203 */
[----:B------:R-:W4:Y:S01]  /*06f0*/  LDG.E.64 R176, desc[UR4][R118.64+-0x8] ;  /* 0xfffff80476b07981 */ /* 0x000f22000c1e1b00 */
[----:B------:R-:W-:Y:S01]  /*0700*/  IMAD.X R149, R145, 0x1, R169, P2 ;  /* 0x0000000191957824 */ /* 0x000fe200010e06a9 */
[----:B------:R-:W-:Y:S01]  /*0710*/  IADD3.X R139, PT, PT, R75, R145, RZ, P3, !PT ;  /* 0x000000914b8b7210 */ /* 0x000fe20001ffe4ff */
[----:B------:R-:W-:Y:S01]  /*0720*/  IMAD.WIDE R86, R87, 0x8, R192 ;  /* 0x0000000857567825 */ /* 0x000fe200078e02c0 */
[----:B------:R-:W4:Y:S04]  /*0730*/  LDG.E.64 R178, desc[UR4][R10.64+0x8] ;  /* 0x000008040ab27981 */ /* 0x000f28000c1e1b00 */
[----:B------:R-:W3:Y:S01]  /*0740*/  LDG.E.64 R172, desc[UR4][R148.64+0x8] ;  /* 0x0000080494ac7981 */ /* 0x000ee2000c1e1b00 */
[----:B------:R-:W-:-:S03]  /*0750*/  IADD3 R146, P0, PT, R166, R86, RZ ;  /* 0x00000056a6927210 */ /* 0x000fc60007f1e0ff */
[----:B------:R-:W3:Y:S01]  /*0760*/  LDG.E.64 R142, desc[UR4][R138.64+0x8] ;  /* 0x000008048a8e7981 */ /* 0x000ee2000c1e1b00 */
[----:B------:R-:W-:Y:S01]  /*0770*/  IADD3.X R147, PT, PT, R167, R87, RZ, P0, !PT ;  /* 0x00000057a7937210 */ /* 0x000fe200007fe4ff */
[--C-:B------:R-:W-:Y:S02]  /*0780*/  IMAD.WIDE R162, R163, 0x8, R192.reuse ;  /* 0x00000008a3a27825 */ /* 0x100fe400078e02c0 */
[----:B------:R-:W3:Y:S04]  /*0790*/  LDG.E.64 R100, desc[UR4][R168.64+0x8] ;  /* 0x00000804a8647981 */ /* 0x000ee8000c1e1b00 */
[----:B------:R-:W3:Y:S04]  /*07a0*/  LDG.E.64 R114, desc[UR4][R146.64+-0x8] ;  /* 0xfffff80492727981 */ /* 0x000ee8000c1e1b00 */
[----:B------:R-:W3:Y:S04]  /*07b0*/  LDG.E.64 R84, desc[UR4][R162.64+-0x8] ;  /* 0xfffff804a2547981 */ /* 0x000ee8000c1e1b00 */
[----:B------:R-:W3:Y:S04]  /*07c0*/  LDG.E.64 R82, desc[UR4][R146.64+0x8] ;  /* 0x0000080492527981 */ /* 0x000ee8000c1e1b00 */
[----:B------:R-:W3:Y:S04]  /*07d0*/  LDG.E.64 R96, desc[UR4][R112.64+0x10] ;  /* 0x0000100470607981 */ /* 0x000ee8000c1e1b00 */
[----:B------:R-:W3:Y:S01]  /*07e0*/  LDG.E.64 R92, desc[UR4][R138.64+-0x8] ;  /* 0xfffff8048a5c7981 */ /* 0x000ee2000c1e1b00 */
[----:B------:R-:W-:Y:S01]  /*07f0*/  IMAD.WIDE R158, R159, 0x8, R192 ;  /* 0x000000089f9e7825 */ /* 0x000fe200078e02c0 */
[----:B------:R-:W-:-:S02]  /*0800*/  IADD3 R78, P0, PT, R144, R112, RZ ;  /* 0x00000070904e7210 */ /* 0x000fc40007f1e0ff */
[----:B------:R-:W3:Y:S04]  /*0810*/  LDG.E.64 R94, desc[UR4][R118.64+-0x10] ;  /* 0xfffff004765e7981 */ /* 0x000ee8000c1e1b00 */
[----:B------:R-:W3:Y:S01]  /*0820*/  LDG.E.64 R116, desc[UR4][R158.64+-0x8] ;  /* 0xfffff8049e747981 */ /* 0x000ee2000c1e1b00 */
[----:B------:R-:W-:-:S03]  /*0830*/  IMAD.X R79, R145, 0x1, R113, P0 ;  /* 0x00000001914f7824 */ /* 0x000fc600000e0671 */
[----:B------:R-:W3:Y:S04]  /*0840*/  LDG.E.64 R88, desc[UR4][R88.64+-0x8] ;  /* 0xfffff80458587981 */ /* 0x000ee8000c1e1b00 */
[----:B------:R-:W3:Y:S04]  /*0850*/  LDG.E.64 R98, desc[UR4][R78.64+0x10] ;  /* 0x000010044e627981 */ /* 0x000ee8000c1e1b00 */
[----:B------:R-:W3:Y:S01]  /*0860*/  LDG.E.64 R28, desc[UR4][R162.64+0x8] ;  /* 0x00000804a21c7981 */ /* 0x000ee2000c1e1b00 */
[----:B------:R-:W-:Y:S01]  /*0870*/  IMAD.IADD R0, R3, 0x1, R90 ;  /* 0x0000000103007824 */ /* 0x000fe200078e025a */
[----:B------:R-:W-:-:S02]  /*0880*/  IADD3 R188, P0, PT, R144, R138, RZ ;  /* 0x0000008a90bc7210 */ /* 0x000fc40007f1e0ff */
[----:B------:R-:W3:Y:S04]  /*0890*/  LDG.E.64 R184, desc[UR4][R74.64+-0x8] ;  /* 0xfffff8044ab87981 */ /* 0x000ee8000c1e1b00 */
[----:B------:R-:W3:Y:S01]  /*08a0*/  LDG.E.64 R186, desc[UR4][R112.64+0x8] ;  /* 0x0000080470ba7981 */ /* 0x000ee2000c1e1b00 */
[----:B------:R-:W-:-:S03]  /*08b0*/  SHF.R.S32.HI R104, RZ, 0x1f, R0 ;  /* 0x0000001fff687819 */ /* 0x000fc60000011400 */
[----:B------:R-:W3:Y:S01]  /*08c0*/  LDG.E.64 R26, desc[UR4][R168.64+-0x8] ;  /* 0xfffff804a81a7981 */ /* 0x000ee2000c1e1b00 */
[----:B------:R-:W-:-:S03]  /*08d0*/  IADD3 R15, P2, PT, R0, -R17, RZ ;  /* 0x80000011000f7210 */ /* 0x000fc60007f5e0ff */
[----:B------:R-:W3:Y:S01]  /*08e0*/  LDG.E.64 R70, desc[UR4][R106.64+0x8] ;  /* 0x000008046a467981 */ /* 0x000ee2000c1e1b00 */
[----:B------:R-:W-:Y:S01]  /*08f0*/  IADD3.X R189, PT, PT, R145, R139, RZ, P0, !PT ;  /* 0x0000008b91bd7210 */ /* 0x000fe200007fe4ff */
[----:B------:R-:W-:Y:S01]  /*0900*/  IMAD.X R16, R104, 0x1, ~R14, P2 ;  /* 0x0000000168107824 */ /* 0x000fe200010e0e0e */
[C---:B------:R-:W-:Y:S01]  /*0910*/  LEA R14, P2, R15.reuse, UR14, 0x3 ;  /* 0x0000000e0f0e7c11 */ /* 0x040fe2000f8418ff */
[----:B------:R-:W3:Y:S04]  /*0920*/  LDG.E.64 R174, desc[UR4][R74.64+0x8] ;  /* 0x000008044aae7981 */ /* 0x000ee8000c1e1b00 */
[----:B------:R-:W3:Y:S01]  /*0930*/  LDG.E.64 R24, desc[UR4][R74.64+0x10] ;  /* 0x000010044a187981 */ /* 0x000ee2000c1e1b00 */
[----:B------:R-:W-:-:S03]  /*0940*/  LEA.HI.X R15, R15, UR15, R16, 0x3, P2 ;  /* 0x0000000f0f0f7c11 */ /* 0x000fc600090f1c10 */
[----:B------:R-:W3:Y:S01]  /*0950*/  LDG.E.64 R60, desc[UR4][R188.64+0x8] ;  /* 0x00000804bc3c7981 */ /* 0x000ee2000c1e1b00 */
[----:B------:R-:W-:Y:S02]  /*0960*/  IADD3 R190, P0, PT, R144, R102, RZ ;  /* 0x0000006690be7210 */ /* 0x000fe40007f1e0ff */
[----:B------:R-:W-:Y:S01]  /*0970*/  IADD3 R3, PT, PT, R3, -R17, RZ ;  /* 0x8000001103037210 */ /* 0x000fe20007ffe0ff */
[----:B------:R-:W3:Y:S04]  /*0980*/  LDG.E.64 R140, desc[UR4][R112.64+-0x8] ;  /* 0xfffff804708c7981 */ /* 0x000ee8000c1e1b00 */
[----:B------:R-:W3:Y:S01]  /*0990*/  LDG.E.64 R22, desc[UR4][R112.64+-0x10] ;  /* 0xfffff00470167981 */ /* 0x000ee2000c1e1b00 */
[----:B------:R-:W-:-:S03]  /*09a0*/  IMAD.X R191, R145, 0x1, R103, P0 ;  /* 0x0000000191bf7824 */ /* 0x000fc600000e0667 */
[----:B------:R-:W3:Y:S01]  /*09b0*/  LDG.E.64 R66, desc[UR4][R14.64+-0x8] ;  /* 0xfffff8040e427981 */ /* 0x000ee2000c1e1b00 */
[----:B------:R-:W-:-:S03]  /*09c0*/  IMAD.WIDE R192, R3, 0x8, R192 ;  /* 0x0000000803c07825 */ /* 0x000fc600078e02c0 */
[----:B------:R-:W3:Y:S04]  /*09d0*/  LDG.E.64 R110, desc[UR4][R102.64+0x8] ;  /* 0x00000804666e7981 */ /* 0x000ee8000c1e1b00 */
[----:B------:R-:W3:Y:S04]  /*09e0*/  LDG.E.64 R108, desc[UR4][R86.64+-0x8] ;  /* 0xfffff804566c7981 */ /* 0x000ee8000c1e1b00 */
[----:B------:R-:W3:Y:S04]  /*09f0*/  LDG.E.64 R20, desc[UR4][R190.64+0x8] ;  /* 0x00000804be147981 */ /* 0x000ee8000c1e1b00 */
[----:B------:R-:W3:Y:S04]  /*0a00*/  LDG.E.64 R52, desc[UR4][R14.64+0x8] ;  /* 0x000008040e347981 */ /* 0x000ee8000c1e1b00 */
[----:B------:R-:W3:Y:S04]  /*0a10*/  LDG.E.64 R50, desc[UR4][R192.64+-0x8] ;  /* 0xfffff804c0327981 */ /* 0x000ee8000c1e1b00 */
[----:B------:R-:W3:Y:S04]  /*0a20*/  LDG.E.64 R18, desc[UR4][R86.64+0x8] ;  /* 0x0000080456127981 */ /* 0x000ee8000c1e1b00 */
[----:B------:R-:W3:Y:S04]  /*0a30*/  LDG.E.64 R48, desc[UR4][R188.64+-0x8] ;  /* 0xfffff804bc307981 */ /* 0x000ee8000c1e1b00 */
[----:B------:R-:W3:Y:S01]  /*0a40*/  LDG.E.64 R46, desc[UR4][R102.64+0x10] ;  /* 0x00001004662e7981 */ /* 0x000ee2000c1e1b00 */
[----:B------:R-:W-:-:S03]  /*0a50*/  IMAD.IADD R16, R0, 0x1, R90 ;  /* 0x0000000100107824 */ /* 0x000fc600078e025a */
[----:B------:R-:W3:Y:S01]  /*0a60*/  LDG.E.64 R4, desc[UR4][R102.64+-0x8] ;  /* 0xfffff80466047981 */ /* 0x000ee2000c1e1b00 */
[----:B------:R-:W-:-:S03]  /*0a70*/  IADD3 R164, P0, PT, R144, R162, RZ ;  /* 0x000000a290a47210 */ /* 0x000fc60007f1e0ff */
[----:B------:R-:W3:Y:S04]  /*0a80*/  LDG.E.64 R44, desc[UR4][R148.64+-0x8] ;  /* 0xfffff804942c7981 */ /* 0x000ee8000c1e1b00 */
[----:B------:R-:W3:Y:S01]  /*0a90*/  LDG.E.64 R42, desc[UR4][R86.64+-0x10] ;  /* 0xfffff004562a7981 */ /* 0x000ee2000c1e1b00 */
[----:B------:R-:W-:Y:S02]  /*0aa0*/  SHF.R.S32.HI R3, RZ, 0x1f, R91 ;  /* 0x0000001fff037819 */ /* 0x000fe4000001145b */
[C---:B------:R-:W-:Y:S01]  /*0ab0*/  IADD3 R17, P2, PT, R16.reuse, -R91, RZ ;  /* 0x8000005b10117210 */ /* 0x040fe20007f5e0ff */
[----:B------:R-:W3:Y:S01]  /*0ac0*/  LDG.E.64 R72, desc[UR4][R10.64+-0x8] ;  /* 0xfffff8040a487981 */ /* 0x000ee2000c1e1b00 */
[----:B------:R-:W-:Y:S02]  /*0ad0*/  IMAD.X R165, R145, 0x1, R163, P0 ;  /* 0x0000000191a57824 */ /* 0x000fe400000e06a3 */
[----:B------:R-:W-:Y:S01]  /*0ae0*/  LEA.HI.X.SX32 R16, R16, ~R3, 0x1, P2 ;  /* 0x8000000310107211 */ /* 0x000fe200010f0eff */
[----:B------:R-:W3:Y:S01]  /*0af0*/  LDG.E.64 R40, desc[UR4][R158.64+0x8] ;  /* 0x000008049e287981 */ /* 0x000ee2000c1e1b00 */
[----:B------:R-:W-:-:S03]  /*0b00*/  LEA R56, P0, R17, UR14, 0x3 ;  /* 0x0000000e11387c11 */ /* 0x000fc6000f8018ff */
[----:B------:R-:W3:Y:S04]  /*0b10*/  LDG.E.64 R38, desc[UR4][R192.64+0x8] ;  /* 0x00000804c0267981 */ /* 0x000ee8000c1e1b00 */
[----:B------:R-:W3:Y:S01]  /*0b20*/  LDG.E.64 R10, desc[UR4][R10.64] ;  /* 0x000000040a0a7981 */ /* 0x000ee2000c1e1b00 */
[----:B------:R-:W-:Y:S02]  /*0b30*/  LEA.HI.X R57, R17, UR15, R16, 0x3, P0 ;  /* 0x0000000f11397c11 */ /* 0x000fe400080f1c10 */
[----:B------:R-:W-:Y:S01]  /*0b40*/  IADD3 R76, P0, PT, R166, R190, RZ ;  /* 0x000000bea64c7210 */ /* 0x000fe20007f1e0ff */
[----:B------:R-:W3:Y:S04]  /*0b50*/  LDG.E.64 R14, desc[UR4][R118.64] ;  /* 0x00000004760e7981 */ /* 0x000ee8000c1e1b00 */
[----:B------:R-:W3:Y:S01]  /*0b60*/  LDG.E.64 R36, desc[UR4][R164.64+0x8] ;  /* 0x00000804a4247981 */ /* 0x000ee2000c1e1b00 */
[----:B------:R-:W-:-:S03]  /*0b70*/  IADD3.X R77, PT, PT, R167, R191, RZ, P0, !PT ;  /* 0x000000bfa74d7210 */ /* 0x000fc600007fe4ff */
[----:B------:R-:W3:Y:S04]  /*0b80*/  LDG.E.64 R34, desc[UR4][R190.64+-0x8] ;  /* 0xfffff804be227981 */ /* 0x000ee8000c1e1b00 */
[----:B------:R-:W3:Y:S04]  /*0b90*/  LDG.E.64 R16, desc[UR4][R146.64] ;  /* 0x0000000492107981 */ /* 0x000ee8000c1e1b00 */
[----:B------:R-:W3:Y:S04]  /*0ba0*/  LDG.E.64 R32, desc[UR4][R56.64+-0x8] ;  /* 0xfffff80438207981 */ /* 0x000ee8000c1e1b00 */
[----:B------:R-:W3:Y:S04]  /*0bb0*/  LDG.E.64 R30, desc[UR4][R86.64+0x10] ;  /* 0x00001004561e7981 */ /* 0x000ee8000c1e1b00 */
[----:B------:R-:W3:Y:S04]  /*0bc0*/  LDG.E.64 R76, desc[UR4][R76.64] ;  /* 0x000000044c4c7981 */ /* 0x000ee8000c1e1b00 */
[----:B------:R-:W3:Y:S01]  /*0bd0*/  LDG.E.64 R64, desc[UR4][R56.64+0x8] ;  /* 0x0000080438407981 */ /* 0x000ee2000c1e1b00 */
[----:B------:R-:W-:-:S03]  /*0be0*/  IADD3 R0, P0, PT, R0, -R91, RZ ;  /* 0x8000005b00007210 */ /* 0x000fc60007f1e0ff */
[----:B------:R-:W3:Y:S04]  /*0bf0*/  LDG.E.64 R62, desc[UR4][R102.64+-0x10] ;  /* 0xfffff004663e7981 */ /* 0x000ee8000c1e1b00 */
[----:B------:R-:W3:Y:S04]  /*0c00*/  LDG.E.64 R106, desc[UR4][R106.64] ;  /* 0x000000046a6a7981 */ /* 0x000ee8000c1e1b00 */
[----:B------:R-:W3:Y:S01]  /*0c10*/  LDG.E.64 R56, desc[UR4][R138.64] ;  /* 0x000000048a387981 */ /* 0x000ee2000c1e1b00 */
[----:B------:R-:W-:Y:S01]  /*0c20*/  IMAD.X R3, R104, 0x1, ~R3, P0 ;  /* 0x0000000168037824 */ /* 0x000fe200000e0e03 */
[----:B------:R-:W-:-:S02]  /*0c30*/  LEA R150, P0, R0, UR14, 0x3 ;  /* 0x0000000e00967c11 */ /* 0x000fc4000f8018ff */
[----:B------:R-:W3:Y:S04]  /*0c40*/  LDG.E.64 R86, desc[UR4][R86.64] ;  /* 0x0000000456567981 */ /* 0x000ee8000c1e1b00 */
[----:B------:R-:W3:Y:S04]  /*0c50*/  LDG.E.64 R102, desc[UR4][R102.64] ;  /* 0x0000000466667981 */ /* 0x000ee8000c1e1b00 */
[----:B------:R-:W3:Y:S04]  /*0c60*/  LDG.E.64 R80, desc[UR4][R164.64+-0x8] ;  /* 0xfffff804a4507981 */ /* 0x000ee8000c1e1b00 */
[----:B------:R-:W3:Y:S01]  /*0c70*/  LDG.E.64 R126, desc[UR4][R148.64] ;  /* 0x00000004947e7981 */ /* 0x000ee2000c1e1b00 */
[----:B------:R-:W-:-:S02]  /*0c80*/  LEA.HI.X R151, R0, UR15, R3, 0x3, P0 ;  /* 0x0000000f00977c11 */ /* 0x000fc400080f1c03 */
[----:B------:R-:W-:Y:S01]  /*0c90*/  IADD3 R170, P0, PT, R166, R192, RZ ;  /* 0x000000c0a6aa7210 */ /* 0x000fe20007f1e0ff */
[----:B------:R-:W3:Y:S04]  /*0ca0*/  LDG.E.64 R54, desc[UR4][R118.64+0x8] ;  /* 0x0000080476367981 */ /* 0x000ee8000c1e1b00 */
[----:B------:R-:W3:Y:S01]  /*0cb0*/  LDG.E.64 R78, desc[UR4][R78.64+-0x10] ;  /* 0xfffff0044e4e7981 */ /* 0x000ee2000c1e1b00 */
[----:B------:R-:W-:-:S03]  /*0cc0*/  IMAD.X R171, R167, 0x1, R193, P0 ;  /* 0x00000001a7ab7824 */ /* 0x000fc600000e06c1 */
[----:B------:R-:W3:Y:S04]  /*0cd0*/  LDG.E.64 R124, desc[UR4][R158.64] ;  /* 0x000000049e7c7981 */ /* 0x000ee8000c1e1b00 */
[----:B------:R-:W3:Y:S04]  /*0ce0*/  LDG.E.64 R120, desc[UR4][R162.64+-0x10] ;  /* 0xfffff004a2787981 */ /* 0x000ee8000c1e1b00 */
[----:B------:R-:W3:Y:S01]  /*0cf0*/  LDG.E.64 R122, desc[UR4][R168.64+0x10] ;  /* 0x00001004a87a7981 */ /* 0x000ee2000c1e1b00 */
[----:B------:R-:W-:-:S03]  /*0d00*/  IADD3 R154, P0, PT, R166, R146, RZ ;  /* 0x00000092a69a7210 */ /* 0x000fc60007f1e0ff */
[----:B------:R-:W3:Y:S01]  /*0d10*/  LDG.E.64 R90, desc[UR4][R118.64+0x10] ;  /* 0x00001004765a7981 */ /* 0x000ee2000c1e1b00 */
[----:B------:R-:W-:-:S03]  /*0d20*/  IADD3 R152, P2, PT, R144, R148, RZ ;  /* 0x0000009490987210 */ /* 0x000fc60007f5e0ff */
[----:B------:R-:W3:Y:S04]  /*0d30*/  LDG.E.64 R74, desc[UR4][R74.64] ;  /* 0x000000044a4a7981 */ /* 0x000ee8000c1e1b00 */
[----:B------:R-:W3:Y:S04]  /*0d40*/  LDG.E.64 R112, desc[UR4][R112.64] ;  /* 0x0000000470707981 */ /* 0x000ee8000c1e1b00 */
[----:B------:R0:W3:Y:S04]  /*0d50*/  LDG.E.64 R134, desc[UR4][R170.64] ;  /* 0x00000004aa867981 */ /* 0x0000e8000c1e1b00 */
[----:B------:R-:W3:Y:S01]  /*0d60*/  LDG.E.64 R128, desc[UR4][R162.64+0x10] ;  /* 0x00001004a2807981 */ /* 0x000ee2000c1e1b00 */
[----:B------:R-:W-:Y:S01]  /*0d70*/  LOP3.LUT R3, RZ, R145, RZ, 0x33, !PT ;  /* 0x00000091ff037212 */ /* 0x000fe200078e33ff */
[----:B------:R-:W-:Y:S01]  /*0d80*/  IMAD.X R155, R167, 0x1, R147, P0 ;  /* 0x00000001a79b7824 */ /* 0x000fe200000e0693 */
[----:B------:R-:W-:Y:S01]  /*0d90*/  IADD3.X R153, PT, PT, R145, R149, RZ, P2, !PT ;  /* 0x0000009591997210 */ /* 0x000fe200017fe4ff */
[----:B------:R-:W3:Y:S04]  /*0da0*/  LDG.E.64 R6, desc[UR4][R244.64+-0x8] ;  /* 0xfffff804f4067981 */ /* 0x000ee8000c1e1b00 */
[----:B------:R-:W3:Y:S04]  /*0db0*/  LDG.E.64 R8, desc[UR4][R244.64+0x8] ;  /* 0x00000804f4087981 */ /* 0x000ee8000c1e1b00 */
[----:B------:R-:W3:Y:S04]  /*0dc0*/  LDG.E.64 R104, desc[UR4][R138.64+0x10] ;  /* 0x000010048a687981 */ /* 0x000ee8000c1e1b00 */
[----:B------:R-:W3:Y:S04]  /*0dd0*/  LDG.E.64 R130, desc[UR4][R192.64+-0x10] ;  /* 0xfffff004c0827981 */ /* 0x000ee8000c1e1b00 */
[----:B------:R-:W3:Y:S04]  /*0de0*/  LDG.E.64 R132, desc[UR4][R190.64+0x10] ;  /* 0x00001004be847981 */ /* 0x000ee8000c1e1b00 */
[----:B------:R1:W3:Y:S04]  /*0df0*/  LDG.E.64 R146, desc[UR4][R188.64] ;  /* 0x00000004bc927981 */ /* 0x0002e8000c1e1b00 */
[----:B------:R-:W3:Y:S01]  /*0e00*/  LDG.E.64 R144, desc[UR4][R168.64+-0x10] ;  /* 0xfffff004a8907981 */ /* 0x000ee2000c1e1b00 */
[----:B------:R-:W-:-:S03]  /*0e10*/  IADD3 R194, P0, PT, R158, R195, RZ ;  /* 0x000000c39ec27210 */ /* 0x000fc60007f1e0ff */
[----:B------:R-:W3:Y:S04]  /*0e20*/  LDG.E.64 R118, desc[UR4][R150.64+-0x10] ;  /* 0xfffff00496767981 */ /* 0x000ee8000c1e1b00 */
[----:B------:R1:W3:Y:S01]  /*0e30*/  LDG.E.64 R136, desc[UR4][R150.64+0x10] ;  /* 0x0000100496887981 */ /* 0x0002e2000c1e1b00 */
[----:B------:R-:W-:-:S03]  /*0e40*/  IMAD.X R195, R159, 0x1, R3, P0 ;  /* 0x000000019fc37824 */ /* 0x000fc600000e0603 */
[----:B------:R-:W3:Y:S04]  /*0e50*/  LDG.E.64 R148, desc[UR4][R192.64+0x10] ;  /* 0x00001004c0947981 */ /* 0x000ee8000c1e1b00 */
[----:B------:R-:W3:Y:S04]  /*0e60*/  LDG.E.64 R156, desc[UR4][R168.64] ;  /* 0x00000004a89c7981 */ /* 0x000ee8000c1e1b00 */
[----:B------:R-:W3:Y:S04]  /*0e70*/  LDG.E.64 R150, desc[UR4][R162.64] ;  /* 0x00000004a2967981 */ /* 0x000ee8000c1e1b00 */
[----:B------:R-:W3:Y:S04]  /*0e80*/  LDG.E.64 R154, desc[UR4][R154.64] ;  /* 0x000000049a9a7981 */ /* 0x000ee8000c1e1b00 */
[----:B------:R-:W3:Y:S01]  /*0e90*/  LDG.E.64 R152, desc[UR4][R152.64] ;  /* 0x0000000498987981 */ /* 0x000ee2000c1e1b00 */
[----:B0-----:R-:W-:-:S02]  /*0ea0*/  IADD3 R170, P0, PT, R166, R170, RZ ;  /* 0x000000aaa6aa7210 */ /* 0x001fc40007f1e0ff */
[----:B------:R-:W-:Y:S01]  /*0eb0*/  LOP3.LUT R3, R166, 0xfffffff8, RZ, 0x3c, !PT ;  /* 0xfffffff8a6037812 */ /* 0x000fe200078e3cff */
[----:B------:R-:W3:Y:S01]  /*0ec0*/  LDG.E.64 R160, desc[UR4][R190.64+-0x10] ;  /* 0xfffff004bea07981 */ /* 0x000ee2000c1e1b00 */
[----:B------:R-:W-:-:S03]  /*0ed0*/  IADD3.X R171, PT, PT, R167, R171, RZ, P0, !PT ;  /* 0x000000aba7ab7210 */ /* 0x000fc600007fe4ff */
[----:B------:R-:W3:Y:S04]  /*0ee0*/  LDG.E.64 R164, desc[UR4][R164.64] ;  /* 0x00000004a4a47981 */ /* 0x000ee8000c1e1b00 */
[----:B------:R-:W3:Y:S01]  /*0ef0*/  LDG.E.64 R162, desc[UR4][R194.64+0x8] ;  /* 0x00000804c2a27981 */ /* 0x000ee2000c1e1b00 */
[----:B------:R-:W-:Y:S02]  /*0f00*/  LOP3.LUT R167, RZ, R167, RZ, 0x33, !PT ;  /* 0x000000a7ffa77212 */ /* 0x000fe400078e33ff */
[----:B------:R-:W-:Y:S01]  /*0f10*/  IADD3 R166, P0, PT, R3, R188, RZ ;  /* 0x000000bc03a67210 */ /* 0x000fe20007f1e0ff */
[----:B------:R-:W3:Y:S04]  /*0f20*/  LDG.E.64 R138, desc[UR4][R138.64+-0x10] ;  /* 0xfffff0048a8a7981 */ /* 0x000ee8000c1e1b00 */
[----:B------:R-:W3:Y:S01]  /*0f30*/  LDG.E.64 R158, desc[UR4][R192.64] ;  /* 0x00000004c09e7981 */ /* 0x000ee2000c1e1b00 */
[----:B------:R-:W-:-:S03]  /*0f40*/  IMAD.X R167, R167, 0x1, R189, P0 ;  /* 0x00000001a7a77824 */ /* 0x000fc600000e06bd */
[----:B------:R-:W3:Y:S04]  /*0f50*/  LDG.E.64 R168, desc[UR4][R190.64] ;  /* 0x00000004bea87981 */ /* 0x000ee8000c1e1b00 */
[----:B------:R-:W3:Y:S04]  /*0f60*/  LDG.E.64 R170, desc[UR4][R170.64] ;  /* 0x00000004aaaa7981 */ /* 0x000ee8000c1e1b00 */
[----:B------:R-:W3:Y:S04]  /*0f70*/  LDG.E.64 R166, desc[UR4][R166.64+0x8] ;  /* 0x00000804a6a67981 */ /* 0x000ee8000c1e1b00 */
[----:B------:R-:W3:Y:S01]  /*0f80*/  LDG.E.64 R244, desc[UR4][R244.64] ;  /* 0x00000004f4f47981 */ /* 0x000ee2000c1e1b00 */
[----:B--2---:R-:W-:-:S02]  /*0f90*/  DADD R180, R180, -R182 ;  /* 0x00000000b4b47229 */ /* 0x004fc400000008b6 */
[----:B----4-:R-:W-:-:S06]  /*0fa0*/  DADD R176, R178, -R176 ;  /* 0x00000000b2b07229 */ /* 0x010fcc00000008b0 */
[----:B---3--:R-:W-:Y:S02]  /*0fb0*/  DADD R180, R172, R180 ;  /* 0x00000000acb47229 */ /* 0x008fe400000000b4 */
[C-C-:B------:R-:W-:Y:S02]  /*0fc0*/  DADD R172, R142.reuse, R176.reuse ;  /* 0x000000008eac7229 */ /* 0x140fe400000000b0 */
[----:B------:R-:W-:Y:S01]  /*0fd0*/  DADD R142, -R142, R176 ;  /* 0x000000008e8e7229 */ /* 0x000fe200000001b0 */
[----:B------:R-:W0:Y:S05]  /*0fe0*/  LDC.64 R176, c[0x0][0x3a0] ;  /* 0x0000e800ffb07b82 */ /* 0x000e2a0000000a00 */
[----:B------:R-:W-:-:S02]  /*0ff0*/  DADD R172, -R114, R172 ;  /* 0x0000000072ac7229 */ /* 0x000fc400000001ac */
[----:B------:R-:W-:Y:S02]  /*1000*/  DADD R142, R114, R142 ;  /* 0x00000000728e7229 */ /* 0x000fe4000000008e */
[----:B------:R-:W-:-:S04]  /*1010*/  DADD R100, R100, -R84 ;  /* 0x0000000064647229 */ /* 0x000fc80000000854 */
[C---:B------:R-:W-:Y:S02]  /*1020*/  DADD R84, R82.reuse, R172 ;  /* 0x0000000052547229 */ /* 0x040fe400000000ac */
[C---:B------:R-:W-:Y:S02]  /*1030*/  DADD R142, R82.reuse, R142 ;  /* 0x00000000528e7229 */ /* 0x040fe4000000008e */
[----:B------:R-:W-:Y:S02]  /*1040*/  DADD R82, -R82, R172 ;  /* 0x0000000052527229 */ /* 0x000fe400000001ac */
[----:B------:R-:W-:-:S06]  /*1050*/  DADD R96, R96, R100 ;  /* 0x0000000060607229 */ /* 0x000fcc0000000064 */
[----:B------:R-:W-:Y:S01]  /*1060*/  DADD R100, R92, R82 ;  /* 0x000000005c647229 */ /* 0x000fe20000000052 */
[----:B0-----:R-:W-:Y:S01]  /*1070*/  IMAD.WIDE R82, R2, 0x8, R176 ;  /* 0x0000000802527825 */ /* 0x001fe200078e02b0 */
[----:B------:R-:W-:-:S04]  /*1080*/  DADD R96, -R12, R96 ;  /* 0x000000000c607229 */ /* 0x000fc80000000160 */
[----:B------:R0:W5:Y:S01]  /*1090*/  LDG.E.64 R12, desc[UR4][R82.64] ;  /* 0x00000004520c7981 */ /* 0x000162000c1e1b00 */
[----:B------:R-:W-:-:S08]  /*10a0*/  DADD R116, -R116, R180 ;  /* 0x0000000074747229 */ /* 0x000fd000000001b4 */
[----:B------:R-:W-:-:S08]  /*10b0*/  DADD R98, R98, R116 ;  /* 0x0000000062627229 */ /* 0x000fd00000000074 */
[----:B------:R-:W-:Y:S02]  /*10c0*/  DADD R98, -R94, R98 ;  /* 0x000000005e627229 */ /* 0x000fe40000000162 */
[C---:B------:R-:W-:Y:S02]  /*10d0*/  DADD R142, -R92.reuse, R142 ;  /* 0x000000005c8e7229 */ /* 0x040fe4000000018e */
[----:B------:R-:W-:-:S04]  /*10e0*/  DADD R94, -R92, R84 ;  /* 0x000000005c5e7229 */ /* 0x000fc80000000154 */
[C-C-:B------:R-:W-:Y:S02]  /*10f0*/  DADD R92, -R88.reuse, R98.reuse ;  /* 0x00000000585c7229 */ /* 0x140fe40000000162 */
[----:B------:R-:W-:Y:S02]  /*1100*/  DADD R98, R88, R98 ;  /* 0x0000000058627229 */ /* 0x000fe40000000062 */
[----:B------:R-:W-:Y:S02]  /*1110*/  DADD R88, R28, R96 ;  /* 0x000000001c587229 */ /* 0x000fe40000000060 */
[C-C-:B-1----:R-:W-:Y:S02]  /*1120*/  DADD R188, -R184.reuse, R186.reuse ;  /* 0x00000000b8bc7229 */ /* 0x142fe400000001ba */
[----:B------:R-:W-:Y:S02]  /*1130*/  DADD R186, R184, R186 ;  /* 0x00000000b8ba7229 */ /* 0x000fe400000000ba */
[----:B------:R-:W-:-:S02]  /*1140*/  DADD R98, -R70, R98 ;  /* 0x0000000046627229 */ /* 0x000fc40000000162 */
[----:B------:R-:W-:Y:S02]  /*1150*/  DADD R88, -R26, R88 ;  /* 0x000000001a587229 */ /* 0x000fe40000000158 */
[C---:B------:R-:W-:Y:S02]  /*1160*/  DADD R184, R174.reuse, R188 ;  /* 0x00000000aeb87229 */ /* 0x040fe400000000bc */
[----:B------:R-:W-:Y:S02]  /*1170*/  DADD R186, R174, R186 ;  /* 0x00000000aeba7229 */ /* 0x000fe400000000ba */
[----:B------:R-:W-:Y:S02]  /*1180*/  DADD R92, R70, R92 ;  /* 0x00000000465c7229 */ /* 0x000fe4000000005c */
[----:B------:R-:W-:Y:S02]  /*1190*/  DADD R68, R68, -R58 ;  /* 0x0000000044447229 */ /* 0x000fe4000000083a */
[----:B------:R-:W-:-:S02]  /*11a0*/  DADD R88, R24, R88 ;  /* 0x0000000018587229 */ /* 0x000fc40000000058 */
[----:B------:R-:W-:Y:S02]  /*11b0*/  DADD R58, -R60, R98 ;  /* 0x000000003c3a7229 */ /* 0x000fe40000000162 */
[C---:B------:R-:W-:Y:S02]  /*11c0*/  DADD R184, -R140.reuse, R184 ;  /* 0x000000008cb87229 */ /* 0x040fe400000001b8 */
[----:B------:R-:W-:Y:S02]  /*11d0*/  DADD R186, R140, R186 ;  /* 0x000000008cba7229 */ /* 0x000fe400000000ba */
[C---:B------:R-:W-:Y:S02]  /*11e0*/  DADD R92, R60.reuse, R92 ;  /* 0x000000003c5c7229 */ /* 0x040fe4000000005c */
[----:B------:R-:W-:Y:S02]  /*11f0*/  DADD R98, R60, R98 ;  /* 0x000000003c627229 */ /* 0x000fe40000000062 */
[----:B------:R-:W-:-:S02]  /*1200*/  DADD R88, -R22, R88 ;  /* 0x0000000016587229 */ /* 0x000fc40000000158 */
[----:B------:R-:W-:Y:S02]  /*1210*/  DADD R60, R66, R58 ;  /* 0x00000000423c7229 */ /* 0x000fe4000000003a */
[C---:B------:R-:W-:Y:S02]  /*1220*/  DADD R184, R110.reuse, R184 ;  /* 0x000000006eb87229 */ /* 0x040fe400000000b8 */
[----:B------:R-:W-:Y:S02]  /*1230*/  DADD R186, R110, R186 ;  /* 0x000000006eba7229 */ /* 0x000fe400000000ba */
[----:B------:R-:W-:Y:S02]  /*1240*/  DADD R110, -R108, R110 ;  /* 0x000000006c6e7229 */ /* 0x000fe4000000016e */
[----:B------:R-:W-:Y:S02]  /*1250*/  DADD R92, -R66, R92 ;  /* 0x00000000425c7229 */ /* 0x000fe4000000015c */
[----:B------:R-:W-:-:S02]  /*1260*/  DADD R88, R20, R88 ;  /* 0x0000000014587229 */ /* 0x000fc40000000058 */
[----:B------:R-:W-:Y:S02]  /*1270*/  DADD R60, R52, R60 ;  /* 0x00000000343c7229 */ /* 0x000fe4000000003c */
[----:B------:R-:W-:Y:S02]  /*1280*/  DADD R20, R20, -R50 ;  /* 0x0000000014147229 */ /* 0x000fe40000000832 */
[----:B------:R-:W-:Y:S02]  /*1290*/  DADD R92, R52, R92 ;  /* 0x00000000345c7229 */ /* 0x000fe4000000005c */
[----:B------:R-:W-:Y:S02]  /*12a0*/  DADD R110, -R18, R110 ;  /* 0x00000000126e7229 */ /* 0x000fe4000000016e */
[----:B------:R-:W-:Y:S02]  /*12b0*/  DADD R98, -R66, R98 ;  /* 0x0000000042627229 */ /* 0x000fe40000000162 */
[----:B------:R-:W-:-:S02]  /*12c0*/  DADD R28, -R28, R96 ;  /* 0x000000001c1c7229 */ /* 0x000fc40000000160 */
[----:B------:R-:W-:Y:S02]  /*12d0*/  DADD R60, -R48, R60 ;  /* 0x00000000303c7229 */ /* 0x000fe4000000013c */
[----:B------:R-:W-:Y:S02]  /*12e0*/  DADD R20, R46, R20 ;  /* 0x000000002e147229 */ /* 0x000fe40000000014 */
[----:B------:R-:W-:Y:S02]  /*12f0*/  DADD R92, -R48, R92 ;  /* 0x00000000305c7229 */ /* 0x000fe4000000015c */
[----:B------:R-:W-:Y:S02]  /*1300*/  DADD R110, R4, R110 ;  /* 0x00000000046e7229 */ /* 0x000fe4000000006e */
[----:B------:R-:W-:Y:S02]  /*1310*/  DADD R98, -R52, R98 ;  /* 0x0000000034627229 */ /* 0x000fe40000000162 */
[----:B------:R-:W-:-:S02]  /*1320*/  DADD R28, R26, R28 ;  /* 0x000000001a1c7229 */ /* 0x000fc4000000001c */
[----:B------:R-:W-:Y:S02]  /*1330*/  DADD R60, R44, R60 ;  /* 0x000000002c3c7229 */ /* 0x000fe4000000003c */
[----:B------:R-:W-:Y:S02]  /*1340*/  DADD R20, -R42, R20 ;  /* 0x000000002a147229 */ /* 0x000fe40000000114 */
[----:B------:R-:W-:Y:S02]  /*1350*/  DADD R92, -R44, R92 ;  /* 0x000000002c5c7229 */ /* 0x000fe4000000015c */
[----:B------:R-:W-:Y:S02]  /*1360*/  DADD R110, R10, R110 ;  /* 0x000000000a6e7229 */ /* 0x000fe4000000006e */
[----:B------:R-:W-:Y:S02]  /*1370*/  DADD R174, -R174, R188 ;  /* 0x00000000aeae7229 */ /* 0x000fe400000001bc */
[----:B------:R-:W-:-:S02]  /*1380*/  DADD R98, R48, R98 ;  /* 0x0000000030627229 */ /* 0x000fc40000000062 */
[----:B------:R-:W-:Y:S02]  /*1390*/  DADD R28, -R24, R28 ;  /* 0x00000000181c7229 */ /* 0x000fe4000000011c */
[----:B------:R-:W-:Y:S02]  /*13a0*/  DADD R60, -R40, R60 ;  /* 0x00000000283c7229 */ /* 0x000fe4000000013c */
[----:B------:R-:W-:Y:S02]  /*13b0*/  DADD R20, -R38, R20 ;  /* 0x0000000026147229 */ /* 0x000fe40000000114 */
[----:B------:R-:W-:Y:S02]  /*13c0*/  DADD R92, R40, R92 ;  /* 0x00000000285c7229 */ /* 0x000fe4000000005c */
[----:B------:R-:W-:Y:S02]  /*13d0*/  DADD R110, -R14, R110 ;  /* 0x000000000e6e7229 */ /* 0x000fe4000000016e */
[----:B------:R-:W-:-:S02]  /*13e0*/  DADD R140, R140, R174 ;  /* 0x000000008c8c7229 */ /* 0x000fc400000000ae */
[----:B------:R-:W-:Y:S02]  /*13f0*/  DADD R98, R44, R98 ;  /* 0x000000002c627229 */ /* 0x000fe40000000062 */
[----:B------:R-:W-:Y:S02]  /*1400*/  DADD R28, R22, R28 ;  /* 0x00000000161c7229 */ /* 0x000fe4000000001c */
[----:B------:R-:W-:Y:S02]  /*1410*/  DADD R60, -R36, R60 ;  /* 0x00000000243c7229 */ /* 0x000fe4000000013c */
[----:B------:R-:W-:Y:S02]  /*1420*/  DADD R20, R34, R20 ;  /* 0x0000000022147229 */ /* 0x000fe40000000014 */
[----:B------:R-:W-:Y:S02]  /*1430*/  DADD R92, R36, R92 ;  /* 0x00000000245c7229 */ /* 0x000fe4000000005c */
[----:B------:R-:W-:-:S02]  /*1440*/  DADD R110, -R16, R110 ;  /* 0x00000000106e7229 */ /* 0x000fc4000000016e */
[----:B------:R-:W-:Y:S02]  /*1450*/  DADD R98, -R40, R98 ;  /* 0x0000000028627229 */ /* 0x000fe40000000162 */
[----:B------:R-:W-:Y:S02]  /*1460*/  DADD R60, R32, R60 ;  /* 0x00000000203c7229 */ /* 0x000fe4000000003c */
[----:B------:R-:W-:Y:S02]  /*1470*/  DADD R20, -R30, R20 ;  /* 0x000000001e147229 */ /* 0x000fe40000000114 */
[----:B------:R-:W-:Y:S02]  /*1480*/  DADD R140, R10, R140 ;  /* 0x000000000a8c7229 */ /* 0x000fe4000000008c */
[----:B------:R-:W-:Y:S02]  /*1490*/  DADD R28, R76, R28 ;  /* 0x000000004c1c7229 */ /* 0x000fe4000000001c */
[----:B------:R-:W-:-:S02]  /*14a0*/  DADD R92, -R32, R92 ;  /* 0x00000000205c7229 */ /* 0x000fc4000000015c */
[----:B------:R-:W-:Y:S02]  /*14b0*/  DADD R110, R56, R110 ;  /* 0x00000000386e7229 */ /* 0x000fe4000000006e */
[----:B------:R-:W-:Y:S02]  /*14c0*/  DADD R98, R36, R98 ;  /* 0x0000000024627229 */ /* 0x000fe40000000062 */
[----:B------:R-:W-:Y:S02]  /*14d0*/  DADD R60, R64, R60 ;  /* 0x00000000403c7229 */ /* 0x000fe4000000003c */
[----:B------:R-:W-:Y:S02]  /*14e0*/  DADD R22, R62, R20 ;  /* 0x000000003e167229 */ /* 0x000fe40000000014 */
[----:B------:R-:W-:Y:S02]  /*14f0*/  DADD R140, -R14, R140 ;  /* 0x000000000e8c7229 */ /* 0x000fe4000000018c */
[----:B------:R-:W-:-:S02]  /*1500*/  DADD R28, -R106, R28 ;  /* 0x000000006a1c7229 */ /* 0x000fc4000000011c */
[C---:B------:R-:W-:Y:S02]  /*1510*/  DADD R142, R72.reuse, R142 ;  /* 0x00000000488e7229 */ /* 0x040fe4000000008e */
[----:B------:R-:W-:Y:S02]  /*1520*/  DADD R94, -R72, R94 ;  /* 0x00000000485e7229 */ /* 0x000fe4000000015e */
[----:B------:R-:W-:Y:S02]  /*1530*/  DADD R184, -R108, R184 ;  /* 0x000000006cb87229 */ /* 0x000fe400000001b8 */
[----:B------:R-:W-:Y:S02]  /*1540*/  DADD R100, R72, R100 ;  /* 0x0000000048647229 */ /* 0x000fe40000000064 */
[----:B------:R-:W-:Y:S02]  /*1550*/  DADD R88, -R50, R88 ;  /* 0x0000000032587229 */ /* 0x000fe40000000158 */
[----:B------:R-:W-:-:S02]  /*1560*/  DADD R92, R64, R92 ;  /* 0x00000000405c7229 */ /* 0x000fc4000000005c */
[----:B------:R-:W-:Y:S02]  /*1570*/  DADD R24, -R86, R102 ;  /* 0x0000000056187229 */ /* 0x000fe40000000166 */
[----:B------:R-:W-:Y:S02]  /*1580*/  DMUL R110, R110, UR20 ;  /* 0x000000146e6e7c28 */ /* 0x000fe40008000000 */
[----:B------:R-:W-:Y:S02]  /*1590*/  DADD R98, -R32, R98 ;  /* 0x0000000020627229 */ /* 0x000fe40000000162 */
[----:B------:R-:W-:Y:S02]  /*15a0*/  DADD R60, -R80, R60 ;  /* 0x00000000503c7229 */ /* 0x000fe4000000013c */
[----:B------:R-:W-:Y:S02]  /*15b0*/  DADD R22, R76, R22 ;  /* 0x000000004c167229 */ /* 0x000fe40000000016 */
[----:B------:R-:W-:-:S02]  /*15c0*/  DADD R140, R16, R140 ;  /* 0x00000000108c7229 */ /* 0x000fc4000000008c */
[----:B------:R-:W-:Y:S02]  /*15d0*/  DADD R28, R126, R28 ;  /* 0x000000007e1c7229 */ /* 0x000fe4000000001c */
[C---:B------:R-:W-:Y:S02]  /*15e0*/  DADD R94, R54.reuse, R94 ;  /* 0x00000000365e7229 */ /* 0x040fe4000000005e */
[----:B------:R-:W-:Y:S02]  /*15f0*/  DADD R58, -R54, R142 ;  /* 0x00000000363a7229 */ /* 0x000fe4000000018e */
[----:B------:R-:W-:Y:S02]  /*1600*/  DADD R184, R18, R184 ;  /* 0x0000000012b87229 */ /* 0x000fe400000000b8 */
[----:B------:R-:W-:Y:S02]  /*1610*/  DADD R54, -R54, R100 ;  /* 0x0000000036367229 */ /* 0x000fe40000000164 */
[----:B------:R-:W-:-:S02]  /*1620*/  DADD R88, R46, R88 ;  /* 0x000000002e587229 */ /* 0x000fc40000000058 */
[----:B------:R-:W-:Y:S02]  /*1630*/  DADD R92, -R80, R92 ;  /* 0x00000000505c7229 */ /* 0x000fe4000000015c */
[----:B------:R-:W-:Y:S02]  /*1640*/  DFMA R24, R24, UR22, R110 ;  /* 0x0000001618187c2b */ /* 0x000fe4000800006e */
[----:B------:R-:W-:Y:S02]  /*1650*/  DADD R98, -R64, R98 ;  /* 0x0000000040627229 */ /* 0x000fe40000000162 */
[----:B------:R-:W-:Y:S02]  /*1660*/  DADD R60, R78, R60 ;  /* 0x000000004e3c7229 */ /* 0x000fe4000000003c */
[----:B------:R-:W-:Y:S02]  /*1670*/  DADD R106, -R106, R22 ;  /* 0x000000006a6a7229 */ /* 0x000fe40000000116 */
[----:B------:R-:W-:-:S02]  /*1680*/  DADD R140, -R56, R140 ;  /* 0x00000000388c7229 */ /* 0x000fc4000000018c */
[----:B------:R-:W-:Y:S02]  /*1690*/  DADD R28, -R124, R28 ;  /* 0x000000007c1c7229 */ /* 0x000fe4000000011c */
[----:B------:R-:W-:Y:S02]  /*16a0*/  DADD R120, R122, -R120 ;  /* 0x000000007a787229 */ /* 0x000fe40000000878 */
[----:B------:R-:W-:Y:S02]  /*16b0*/  DADD R184, -R4, R184 ;  /* 0x0000000004b87229 */ /* 0x000fe400000001b8 */
[----:B------:R-:W-:Y:S02]  /*16c0*/  DADD R88, -R42, R88 ;  /* 0x000000002a587229 */ /* 0x000fe40000000158 */
[----:B------:R-:W-:Y:S02]  /*16d0*/  DADD R92, -R78, R92 ;  /* 0x000000004e5c7229 */ /* 0x000fe4000000015c */
[----:B------:R-:W-:-:S02]  /*16e0*/  DFMA R54, R54, UR24, R24 ;  /* 0x0000001836367c2b */ /* 0x000fc40008000018 */
[----:B------:R-:W-:Y:S02]  /*16f0*/  DADD R98, R80, R98 ;  /* 0x0000000050627229 */ /* 0x000fe40000000062 */
[----:B------:R-:W-:Y:S02]  /*1700*/  DADD R60, -R90, R60 ;  /* 0x000000005a3c7229 */ /* 0x000fe4000000013c */
[----:B------:R-:W-:Y:S02]  /*1710*/  DADD R22, -R74, R112 ;  /* 0x000000004a167229 */ /* 0x000fe40000000170 */
[----:B------:R-:W-:Y:S02]  /*1720*/  DMUL R140, R140, UR20 ;  /* 0x000000148c8c7c28 */ /* 0x000fe40008000000 */
[----:B------:R-:W-:Y:S02]  /*1730*/  DADD R106, R126, R106 ;  /* 0x000000007e6a7229 */ /* 0x000fe4000000006a */
[----:B------:R-:W-:-:S02]  /*1740*/  DADD R28, R134, R28 ;  /* 0x00000000861c7229 */ /* 0x000fc4000000001c */
[----:B------:R-:W-:Y:S02]  /*1750*/  DADD R24, -R128, R120 ;  /* 0x0000000080187229 */ /* 0x000fe40000000178 */
[----:B------:R-:W-:Y:S02]  /*1760*/  DADD R84, -R6, R8 ;  /* 0x0000000006547229 */ /* 0x000fe40000000108 */
[----:B------:R-:W-:Y:S02]  /*1770*/  DMUL R184, R184, UR20 ;  /* 0x00000014b8b87c28 */ /* 0x000fe40008000000 */
[----:B------:R-:W-:Y:S02]  /*1780*/  DADD R88, R38, R88 ;  /* 0x0000000026587229 */ /* 0x000fe40000000058 */
[----:B------:R-:W-:Y:S02]  /*1790*/  DADD R92, R90, R92 ;  /* 0x000000005a5c7229 */ /* 0x000fe4000000005c */
[----:B------:R-:W-:-:S02]  /*17a0*/  DADD R98, R78, R98 ;  /* 0x000000004e627229 */ /* 0x000fc40000000062 */
[----:B------:R-:W-:Y:S02]  /*17b0*/  DADD R60, -R104, R60 ;  /* 0x00000000683c7229 */ /* 0x000fe4000000013c */
[----:B------:R-:W-:Y:S02]  /*17c0*/  DFMA R22, R22, UR22, R140 ;  /* 0x0000001616167c2b */ /* 0x000fe4000800008c */
[----:B------:R-:W-:Y:S02]  /*17d0*/  DADD R106, -R124, R106 ;  /* 0x000000007c6a7229 */ /* 0x000fe4000000016a */
[----:B------:R-:W-:Y:S02]  /*17e0*/  DADD R120, R128, R120 ;  /* 0x0000000080787229 */ /* 0x000fe40000000078 */
[----:B------:R-:W-:Y:S02]  /*17f0*/  DADD R26, R132, -R130 ;  /* 0x00000000841a7229 */ /* 0x000fe40000000882 */
[----:B------:R-:W-:-:S02]  /*1800*/  DADD R28, -R146, R28 ;  /* 0x00000000921c7229 */ /* 0x000fc4000000011c */
[----:B------:R-:W-:Y:S02]  /*1810*/  DADD R24, R144, R24 ;  /* 0x0000000090187229 */ /* 0x000fe40000000018 */
[----:B------:R-:W-:Y:S02]  /*1820*/  DFMA R84, R84, UR22, R184 ;  /* 0x0000001654547c2b */ /* 0x000fe400080000b8 */
[----:B------:R-:W-:Y:S02]  /*1830*/  DADD R88, -R34, R88 ;  /* 0x0000000022587229 */ /* 0x000fe40000000158 */
[----:B------:R-:W-:Y:S02]  /*1840*/  DADD R92, R104, R92 ;  /* 0x00000000685c7229 */ /* 0x000fe4000000005c */
[----:B------:R-:W-:Y:S02]  /*1850*/  DADD R98, -R90, R98 ;  /* 0x000000005a627229 */ /* 0x000fe40000000162 */
[----:B------:R-:W-:-:S02]  /*1860*/  DADD R60, R118, R60 ;  /* 0x00000000763c7229 */ /* 0x000fc4000000003c */
[----:B------:R-:W-:Y:S02]  /*1870*/  DFMA R22, R58, UR24, R22 ;  /* 0x000000183a167c2b */ /* 0x000fe40008000016 */
[----:B------:R-:W-:Y:S02]  /*1880*/  DADD R106, -R134, R106 ;  /* 0x00000000866a7229 */ /* 0x000fe4000000016a */
[----:B------:R-:W-:Y:S02]  /*1890*/  DADD R120, -R144, R120 ;  /* 0x0000000090787229 */ /* 0x000fe40000000178 */
[----:B------:R-:W-:Y:S02]  /*18a0*/  DADD R26, -R148, R26 ;  /* 0x00000000941a7229 */ /* 0x000fe4000000011a */
[----:B------:R-:W-:Y:S02]  /*18b0*/  DADD R150, R156, -R150 ;  /* 0x000000009c967229 */ /* 0x000fe40000000896 */
[----:B------:R-:W-:-:S02]  /*18c0*/  DADD R28, R154, R28 ;  /* 0x000000009a1c7229 */ /* 0x000fc4000000001c */
[----:B------:R-:W-:Y:S02]  /*18d0*/  DADD R24, R152, R24 ;  /* 0x0000000098187229 */ /* 0x000fe40000000018 */
[----:B------:R-:W-:Y:S02]  /*18e0*/  DFMA R84, R94, UR24, R84 ;  /* 0x000000185e547c2b */ /* 0x000fe40008000054 */
[----:B------:R-:W-:Y:S02]  /*18f0*/  DADD R88, R30, R88 ;  /* 0x000000001e587229 */ /* 0x000fe40000000058 */
[----:B------:R-:W-:Y:S02]  /*1900*/  DADD R92, -R118, R92 ;  /* 0x00000000765c7229 */ /* 0x000fe4000000015c */
[----:B------:R-:W-:Y:S02]  /*1910*/  DADD R98, R104, R98 ;  /* 0x0000000068627229 */ /* 0x000fe40000000062 */
[----:B------:R-:W-:-:S02]  /*1920*/  DADD R60, R136, R60 ;  /* 0x00000000883c7229 */ /* 0x000fc4000000003c */
[----:B------:R-:W-:Y:S02]  /*1930*/  DADD R106, R146, R106 ;  /* 0x00000000926a7229 */ /* 0x000fe4000000006a */
[----:B------:R-:W-:Y:S02]  /*1940*/  DADD R120, R132, R120 ;  /* 0x0000000084787229 */ /* 0x000fe40000000078 */
[----:B------:R-:W-:Y:S02]  /*1950*/  DADD R26, R160, R26 ;  /* 0x00000000a01a7229 */ /* 0x000fe4000000001a */
[----:B------:R-:W-:Y:S02]  /*1960*/  DFMA R22, R150, UR26, R22 ;  /* 0x0000001a96167c2b */ /* 0x000fe40008000016 */
[----:B------:R-:W-:Y:S02]  /*1970*/  DADD R28, -R164, R28 ;  /* 0x00000000a41c7229 */ /* 0x000fe4000000011c */
[----:B------:R-:W-:-:S02]  /*1980*/  DADD R24, -R162, R24 ;  /* 0x00000000a2187229 */ /* 0x000fc40000000118 */
[----:B------:R-:W-:Y:S02]  /*1990*/  DFMA R68, R68, UR26, R84 ;  /* 0x0000001a44447c2b */ /* 0x000fe40008000054 */
[----:B------:R-:W-:Y:S02]  /*19a0*/  DADD R20, -R62, R88 ;  /* 0x000000003e147229 */ /* 0x000fe40000000158 */
[----:B------:R-:W-:Y:S02]  /*19b0*/  DADD R92, R136, R92 ;  /* 0x00000000885c7229 */ /* 0x000fe4000000005c */
[----:B------:R-:W-:Y:S02]  /*19c0*/  DADD R98, -R118, R98 ;  /* 0x0000000076627229 */ /* 0x000fe40000000162 */
[----:B------:R-:W-:Y:S02]  /*19d0*/  DADD R60, -R138, R60 ;  /* 0x000000008a3c7229 */ /* 0x000fe4000000013c */
[----:B------:R-:W-:-:S02]  /*19e0*/  DADD R106, -R154, R106 ;  /* 0x000000009a6a7229 */ /* 0x000fc4000000016a */
[----:B------:R-:W-:Y:S02]  /*19f0*/  DADD R158, R168, -R158 ;  /* 0x00000000a89e7229 */ /* 0x000fe4000000089e */
[----:B------:R-:W-:Y:S02]  /*1a00*/  DADD R120, -R130, R120 ;  /* 0x0000000082787229 */ /* 0x000fe40000000178 */
[----:B------:R-:W-:Y:S02]  /*1a10*/  DADD R26, R152, R26 ;  /* 0x00000000981a7229 */ /* 0x000fe4000000001a */
[----:B------:R-:W-:Y:S02]  /*1a20*/  DFMA R22, R28, UR28, R22 ;  /* 0x0000001c1c167c2b */ /* 0x000fe40008000016 */
[----:B------:R-:W-:Y:S01]  /*1a30*/  DADD R24, R170, R24 ;  /* 0x00000000aa187229 */ /* 0x000fe20000000018 */
[----:B------:R-:W-:Y:S01]  /*1a40*/  UMOV UR20, 0x1a01a01a ;  /* 0x1a01a01a00147882 */ /* 0x000fe20000000000 */
[----:B------:R-:W-:Y:S01]  /*1a50*/  UMOV UR21, 0x3f5a01a0 ;  /* 0x3f5a01a000157882 */ /* 0x000fe20000000000 */
[----:B------:R-:W-:-:S02]  /*1a60*/  DFMA R20, R20, UR28, R68 ;  /* 0x0000001c14147c2b */ /* 0x000fc40008000044 */
[----:B------:R-:W-:Y:S02]  /*1a70*/  DADD R92, -R138, R92 ;  /* 0x000000008a5c7229 */ /* 0x000fe4000000015c */
[----:B------:R-:W-:Y:S02]  /*1a80*/  DADD R98, -R136, R98 ;  /* 0x0000000088627229 */ /* 0x000fe40000000162 */
[----:B------:R-:W-:Y:S02]  /*1a90*/  DADD R106, R164, R106 ;  /* 0x00000000a46a7229 */ /* 0x000fe4000000006a */
[----:B------:R-:W-:Y:S02]  /*1aa0*/  DFMA R54, R158, UR26, R54 ;  /* 0x0000001a9e367c2b */ /* 0x000fe40008000036 */
[----:B------:R-:W-:Y:S02]  /*1ab0*/  DADD R120, R148, R120 ;  /* 0x0000000094787229 */ /* 0x000fe40000000078 */
[----:B------:R-:W-:-:S02]  /*1ac0*/  DADD R26, -R162, R26 ;  /* 0x00000000a21a7229 */ /* 0x000fc4000000011a */
[----:B------:R-:W-:Y:S02]  /*1ad0*/  DFMA R22, R60, UR20, R22 ;  /* 0x000000143c167c2b */ /* 0x000fe40008000016 */
[----:B------:R-:W-:Y:S01]  /*1ae0*/  DADD R24, -R166, R24 ;  /* 0x00000000a6187229 */ /* 0x000fe20000000118 */
[----:B------:R-:W-:Y:S01]  /*1af0*/  UMOV UR22, 0x1a01a01a ;  /* 0x1a01a01a00167882 */ /* 0x000fe20000000000 */
[----:B------:R-:W-:Y:S01]  /*1b00*/  DADD R108, R108, R186 ;  /* 0x000000006c6c7229 */ /* 0x000fe200000000ba */
[----:B------:R-:W-:Y:S01]  /*1b10*/  UMOV UR23, 0x3f2a01a0 ;  /* 0x3f2a01a000177882 */ /* 0x000fe20000000000 */
[----:B------:R-:W-:Y:S02]  /*1b20*/  DFMA R92, R92, UR20, R20 ;  /* 0x000000145c5c7c2b */ /* 0x000fe40008000014 */
[----:B------:R-:W-:Y:S02]  /*1b30*/  DADD R98, R138, R98 ;  /* 0x000000008a627229 */ /* 0x000fe40000000062 */
[----:B------:R-:W-:-:S02]  /*1b40*/  DFMA R54, R106, UR28, R54 ;  /* 0x0000001c6a367c2b */ /* 0x000fc40008000036 */
[----:B------:R-:W-:Y:S02]  /*1b50*/  DADD R120, -R160, R120 ;  /* 0x00000000a0787229 */ /* 0x000fe40000000178 */
[----:B------:R-:W-:Y:S02]  /*1b60*/  DADD R26, -R170, R26 ;  /* 0x00000000aa1a7229 */ /* 0x000fe4000000011a */
[----:B------:R-:W-:Y:S02]  /*1b70*/  DFMA R20, R24, UR22, R22 ;  /* 0x0000001618147c2b */ /* 0x000fe40008000016 */
[----:B------:R-:W-:Y:S01]  /*1b80*/  DADD R108, R18, R108 ;  /* 0x00000000126c7229 */ /* 0x000fe2000000006c */
[----:B------:R-:W1:Y:S01]  /*1b90*/  LDC.64 R24, c[0x0][0x3e0] ;  /* 0x0000f800ff187b82 */ /* 0x000e620000000a00 */
[----:B------:R-:W-:Y:S02]  /*1ba0*/  DFMA R54, R98, UR20, R54 ;  /* 0x0000001462367c2b */ /* 0x000fe40008000036 */
[----:B------:R-:W-:-:S02]  /*1bb0*/  DFMA R18, R120, UR22, R92 ;  /* 0x0000001678127c2b */ /* 0x000fc4000800005c */
[----:B------:R-:W-:Y:S02]  /*1bc0*/  DADD R26, R166, R26 ;  /* 0x00000000a61a7229 */ /* 0x000fe4000000001a */
[----:B------:R-:W-:Y:S02]  /*1bd0*/  DMUL R22, R20, R20 ;  /* 0x0000001414167228 */ /* 0x000fe40000000000 */
[----:B------:R-:W-:-:S04]  /*1be0*/  DADD R108, R4, R108 ;  /* 0x00000000046c7229 */ /* 0x000fc8000000006c */
[----:B------:R-:W-:Y:S02]  /*1bf0*/  DFMA R4, R26, UR22, R54 ;  /* 0x000000161a047c2b */ /* 0x000fe40008000036 */
[----:B------:R-:W-:Y:S02]  /*1c00*/  DFMA R22, R18, R18, R22 ;  /* 0x000000121216722b */ /* 0x000fe40000000016 */
[----:B------:R-:W-:Y:S02]  /*1c10*/  DADD R108, R10, R108 ;  /* 0x000000000a6c7229 */ /* 0x000fe4000000006c */
[----:B------:R-:W-:-:S04]  /*1c20*/  DADD R6, R6, R8 ;  /* 0x0000000006067229 */ /* 0x000fc80000000008 */
[----:B------:R-:W-:Y:S02]  /*1c30*/  DFMA R26, R4, R4, R22 ;  /* 0x00000004041a722b */ /* 0x000fe40000000016 */
[----:B------:R-:W-:Y:S01]  /*1c40*/  DADD R108, R14, R108 ;  /* 0x000000000e6c7229 */ /* 0x000fe2000000006c */
[----:B------:R-:W2:Y:S01]  /*1c50*/  LDC.64 R22, c[0x0][0x400] ;  /* 0x00010000ff167b82 */ /* 0x000ea20000000a00 */
[----:B------:R-:W-:Y:S02]  /*1c60*/  DADD R6, R112, R6 ;  /* 0x0000000070067229 */ /* 0x000fe40000000006 */
[----:B------:R-:W3:Y:S06]  /*1c70*/  MUFU.RSQ64H R15, R27 ;  /* 0x0000001b000f7308 */ /* 0x000eec0000001c00 */
[----:B------:R-:W-:Y:S01]  /*1c80*/  DADD R6, R74, R6 ;  /* 0x000000004a067229 */ /* 0x000fe20000000006 */
[----:B------:R-:W-:Y:S01]  /*1c90*/  VIADD R14, R27, 0xfcb00000 ;  /* 0xfcb000001b0e7836 */ /* 0x000fe20000000000 */
[----:B------:R-:W-:-:S02]  /*1ca0*/  DADD R108, R16, R108 ;  /* 0x00000000106c7229 */ /* 0x000fc4000000006c */
[----:B------:R-:W-:-:S04]  /*1cb0*/  DSETP.GT.AND P0, PT, R244, 1, PT ;  /* 0x3ff00000f400742a */ /* 0x000fc80003f04000 */
[----:B------:R-:W-:Y:S02]  /*1cc0*/  DADD R6, R102, R6 ;  /* 0x0000000066067229 */ /* 0x000fe40000000006 */
[----:B---3--:R-:W-:Y:S02]  /*1cd0*/  DMUL R8, R14, R14 ;  /* 0x0000000e0e087228 */ /* 0x008fe40000000000 */
[----:B------:R-:W-:Y:S01]  /*1ce0*/  DSETP.GEU.AND P2, PT, R244, -1, PT ;  /* 0xbff00000f400742a */ /* 0x000fe20003f4e000 */
[----:B------:R-:W-:Y:S02]  /*1cf0*/  FSEL R242, R244, RZ, !P0 ;  /* 0x000000fff4f27208 */ /* 0x000fe40004000000 */
[----:B------:R-:W-:Y:S01]  /*1d00*/  FSEL R0, R245, 1.875, !P0 ;  /* 0x3ff00000f5007808 */ /* 0x000fe20004000000 */
[----:B------:R-:W-:Y:S02]  /*1d10*/  DADD R6, R86, R6 ;  /* 0x0000000056067229 */ /* 0x000fe40000000006 */
[----:B------:R-:W-:Y:S01]  /*1d20*/  DADD R108, R56, R108 ;  /* 0x00000000386c7229 */ /* 0x000fe2000000006c */
[----:B------:R-:W-:Y:S01]  /*1d30*/  FSEL R242, R242, RZ, P2 ;  /* 0x000000fff2f27208 */ /* 0x000fe20001000000 */
[----:B------:R-:W-:Y:S01]  /*1d40*/  DFMA R10, R26, -R8, 1 ;  /* 0x3ff000001a0a742b */ /* 0x000fe20000000808 */
[----:B------:R-:W-:Y:S01]  /*1d50*/  FSEL R243, R0, -1.875, P2 ;  /* 0xbff0000000f37808 */ /* 0x000fe20001000000 */
[----:B------:R-:W-:Y:S01]  /*1d60*/  IMAD.MOV.U32 R17, RZ, RZ, 0x3fd80000 ;  /* 0x3fd80000ff117424 */ /* 0x000fe200078e00ff */
[----:B------:R-:W-:Y:S01]  /*1d70*/  MOV R16, 0x0 ;  /* 0x0000000000107802 */ /* 0x000fe20000000f00 */
[----:B--2---:R-:W-:-:S03]  /*1d80*/  DMUL R8, R22, 4 ;  /* 0x4010000016087828 */ /* 0x004fc60000000000 */
[C---:B------:R-:W-:Y:S02]  /*1d90*/  DFMA R6, R242.reuse, -6, R6 ;  /* 0xc0180000f206782b */ /* 0x040fe40000000006 */
[----:B------:R-:W-:Y:S02]  /*1da0*/  DFMA R108, R242, -12, R108 ;  /* 0xc0280000f26c782b */ /* 0x000fe4000000006c */
[----:B------:R-:W-:Y:S02]  /*1db0*/  DFMA R16, R10, R16, 0.5 ;  /* 0x3fe000000a10742b */ /* 0x000fe40000000010 */
[----:B------:R-:W-:-:S04]  /*1dc0*/  DMUL R22, R14, R10 ;  /* 0x0000000a0e167228 */ /* 0x000fc80000000000 */
[----:B------:R-:W-:-:S04]  /*1dd0*/  DFMA R108, R108, 0.5, R6 ;  /* 0x3fe000006c6c782b */ /* 0x000fc80000000006 */
[----:B------:R-:W-:Y:S01]  /*1de0*/  DFMA R22, R16, R22, R14 ;  /* 0x000000161016722b */ /* 0x000fe2000000000e */
[----:B------:R-:W-:Y:S01]  /*1df0*/  UMOV UR20, 0x55555555 ;  /* 0x5555555500147882 */ /* 0x000fe20000000000 */
[----:B------:R-:W-:Y:S01]  /*1e00*/  UMOV UR21, 0x3fd55555 ;  /* 0x3fd5555500157882 */ /* 0x000fe20000000000 */
[C---:B------:R-:W-:Y:S02]  /*1e10*/  DADD R10, R242.reuse, 1 ;  /* 0x3ff00000f20a7429 */ /* 0x040fe40000000000 */
[----:B------:R-:W-:Y:S02]  /*1e20*/  DMUL R8, R242, R8 ;  /* 0x00000008f2087228 */ /* 0x000fe40000000000 */
[----:B------:R-:W-:Y:S02]  /*1e30*/  DADD R6, -R244, 1 ;  /* 0x3ff00000f4067429 */ /* 0x000fe40000000100 */
[----:B------:R-:W-:Y:S02]  /*1e40*/  DMUL R108, R108, UR20 ;  /* 0x000000146c6c7c28 */ /* 0x000fe40008000000 */
[----:B------:R-:W-:Y:S01]  /*1e50*/  DMUL R28, R26, R22 ;  /* 0x000000161a1c7228 */ /* 0x000fe20000000000 */
[----:B------:R-:W-:Y:S01]  /*1e60*/  ISETP.GE.U32.AND P0, PT, R14, 0x7ca00000, PT ;  /* 0x7ca000000e00780c */ /* 0x000fe20003f06070 */
[----:B------:R-:W-:-:S02]  /*1e70*/  DMUL R8, R8, R10 ;  /* 0x0000000a08087228 */ /* 0x000fc40000000000 */
[----:B-1----:R-:W-:Y:S02]  /*1e80*/  DADD R240, R240, -R24 ;  /* 0x00000000f0f07229 */ /* 0x002fe40000000818 */
[----:B------:R-:W-:Y:S02]  /*1e90*/  DMUL R6, R6, 0.5 ;  /* 0x3fe0000006067828 */ /* 0x000fe40000000000 */
[----:B------:R-:W-:Y:S02]  /*1ea0*/  DADD R10, R242, -1 ;  /* 0xbff00000f20a7429 */ /* 0x000fe40000000000 */
[----:B------:R-:W-:Y:S02]  /*1eb0*/  DMUL R108, R108, UR8 ;  /* 0x000000086c6c7c28 */ /* 0x000fe40008000000 */
[----:B------:R-:W-:Y:S01]  /*1ec0*/  DFMA R30, R28, -R28, R26 ;  /* 0x8000001c1c1e722b */ /* 0x000fe2000000001a */
[----:B------:R-:W-:Y:S01]  /*1ed0*/  VIADD R17, R23, 0xfff00000 ;  /* 0xfff0000017117836 */ /* 0x000fe20000000000 */
[----:B------:R-:W-:Y:S01]  /*1ee0*/  MOV R16, R22 ;  /* 0x0000001600107202 */ /* 0x000fe20000000f00 */
[----:B------:R-:W-:Y:S01]  /*1ef0*/  DFMA R240, R6, R240, R24 ;  /* 0x000000f006f0722b */ /* 0x000fe20000000018 */
[----:B------:R-:W-:Y:S02]  /*1f00*/  BSSY.RECONVERGENT B1, `(.L_x_191) ;  /* 0x000000e000017945 */ /* 0x000fe40003800200 */
[----:B------:R-:W-:-:S02]  /*1f10*/  DFMA R6, R8, R10, -R108 ;  /* 0x0000000a0806722b */ /* 0x000fc4000000086c */
[----:B------:R-:W-:Y:S01]  /*1f20*/  DFMA R8, R30, R16, R28 ;  /* 0x000000101e08722b */ /* 0x000fe2000000001c */
[----:B0-----:R-:W-:Y:S10]  /*1f30*/  @!P0 BRA `(.L_x_192) ;  /* 0x0000000000288947 */ /* 0x001ff40003800000 */
[----:B------:R-:W-:Y:S01]  /*1f40*/  IMAD.MOV.U32 R10, RZ, RZ, R26 ;  /* 0x000000ffff0a7224 */ /* 0x000fe200078e001a */
[----:B------:R-:W-:Y:S01]  /*1f50*/  MOV R8, R30 ;  /* 0x0000001e00087202 */ /* 0x000fe20000000f00 */
[----:B------:R-:W-:Y:S01]  /*1f60*/  IMAD.MOV.U32 R11, RZ, RZ, R27 ;  /* 0x000000ffff0b7224 */ /* 0x000fe200078e001b */
[----:B------:R-:W-:Y:S01]  /*1f70*/  MOV R15, R17 ;  /* 0x00000011000f7202 */ /* 0x000fe20000000f00 */
[----:B------:R-:W-:Y:S01]  /*1f80*/  IMAD.MOV.U32 R9, RZ, RZ, R31 ;  /* 0x000000ffff097224 */ /* 0x000fe200078e001f */
[----:B------:R-:W-:Y:S01]  /*1f90*/  MOV R23, 0x1fc0 ;  /* 0x00001fc000177802 */ /* 0x000fe20000000f00 */
[----:B------:R-:W-:-:S07]  /*1fa0*/  IMAD.MOV.U32 R16, RZ, RZ, R28 ;  /* 0x000000ffff107224 */ /* 0x000fce00078e001c */
[----:B-----5:R-:W-:Y:S05]  /*1fb0*/  CALL.REL.NOINC `($__internal_5_$__cuda_sm20_dsqrt_rn_f64_mediumpath_v1) ;  /* 0x0000008c00807944 */ /* 0x020fea0003c00000 */
[----:B------:R-:W-:Y:S02]  /*1fc0*/  IMAD.MOV.U32 R8, RZ, RZ, R0 ;  /* 0x000000ffff087224 */ /* 0x000fe400078e0000 */
[----:B------:R-:W-:-:S07]  /*1fd0*/  IMAD.MOV.U32 R9, RZ, RZ, R3 ;  /* 0x000000ffff097224 */ /* 0x000fce00078e0003 */
.L_x_192:
[----:B------:R-:W-:Y:S05]  /*1fe0*/  BSYNC.RECONVERGENT B1 ;  /* 0x0000000000017941 */ /* 0x000fea0003800200 */
.L_x_191:
[----:B------:R-:W0:Y:S08]  /*1ff0*/  LDC.64 R10, c[0x0][0x380] ;  /* 0x0000e000ff0a7b82 */ /* 0x000e300000000a00 */
[----:B------:R-:W1:Y:S01]  /*2000*/  LDC R3, c[0x0][0x438] ;  /* 0x00010e00ff037b82 */ /* 0x000e620000000800 */
[----:B0-----:R-:W-:-:S05]  /*2010*/  IMAD.WIDE R10, R2, 0x4, R10 ;  /* 0x00000004020a7825 */ /* 0x001fca00078e020a */
[----:B------:R-:W2:Y:S01]  /*2020*/  LDG.E R54, desc[UR4][R10.64] ;  /* 0x000000040a367981 */ /* 0x000ea2000c1e1900 */
[----:B-1----:R-:W-:-:S05]  /*2030*/  IMAD.WIDE R14, R3, 0x4, R10 ;  /* 0x00000004030e7825 */ /* 0x002fca00078e020a */
[----:B------:R0:W3:Y:S01]  /*2040*/  LDG.E R53, desc[UR4][R14.64] ;  /* 0x000000040e357981 */ /* 0x0000e2000c1e1900 */
[----:B------:R-:W-:-:S05]  /*2050*/  IMAD.WIDE R16, R3, 0x4, R14 ;  /* 0x0000000403107825 */ /* 0x000fca00078e020e */
[----:B------:R-:W4:Y:S01]  /*2060*/  LDG.E R52, desc[UR4][R16.64] ;  /* 0x0000000410347981 */ /* 0x000f22000c1e1900 */
[C---:B------:R-:W-:Y:S01]  /*2070*/  IMAD.WIDE R22, R3.reuse, 0x4, R16 ;  /* 0x0000000403167825 */ /* 0x040fe200078e0210 */
[----:B0-----:R-:W0:Y:S04]  /*2080*/  LDC.64 R14, c[0x0][0x390] ;  /* 0x0000e400ff0e7b82 */ /* 0x001e280000000a00 */
[----:B------:R-:W4:Y:S01]  /*2090*/  LDG.E R51, desc[UR4][R22.64] ;  /* 0x0000000416337981 */ /* 0x000f22000c1e1900 */
[----:B------:R-:W-:-:S05]  /*20a0*/  IMAD.WIDE R24, R3, 0x4, R22 ;  /* 0x0000000403187825 */ /* 0x000fca00078e0216 */
[----:B------:R-:W4:Y:S01]  /*20b0*/  LDG.E R50, desc[UR4][R24.64] ;  /* 0x0000000418327981 */ /* 0x000f22000c1e1900 */
[----:B------:R-:W-:-:S05]  /*20c0*/  IMAD.WIDE R26, R3, 0x4, R24 ;  /* 0x00000004031a7825 */ /* 0x000fca00078e0218 */
[----:B------:R-:W4:Y:S01]  /*20d0*/  LDG.E R0, desc[UR4][R26.64] ;  /* 0x000000041a007981 */ /* 0x000f22000c1e1900 */
[----:B------:R-:W-:-:S04]  /*20e0*/  IMAD.WIDE R28, R3, 0x4, R26 ;  /* 0x00000004031c7825 */ /* 0x000fc800078e021a */
[C---:B------:R-:W-:Y:S02]  /*20f0*/  IMAD.WIDE R30, R3.reuse, 0x4, R28 ;  /* 0x00000004031e7825 */ /* 0x040fe400078e021c */
[----:B------:R-:W4:Y:S02]  /*2100*/  LDG.E R29, desc[UR4][R28.64] ;  /* 0x000000041c1d7981 */ /* 0x000f24000c1e1900 */
[C---:B------:R-:W-:Y:S02]  /*2110*/  IMAD.WIDE R32, R3.reuse, 0x4, R30 ;  /* 0x0000000403207825 */ /* 0x040fe400078e021e */
[----:B------:R-:W4:Y:S02]  /*2120*/  LDG.E R31, desc[UR4][R30.64] ;  /* 0x000000041e1f7981 */ /* 0x000f24000c1e1900 */
[C---:B------:R-:W-:Y:S02]  /*2130*/  IMAD.WIDE R34, R3.reuse, 0x4, R32 ;  /* 0x0000000403227825 */ /* 0x040fe400078e0220 */
[----:B------:R-:W4:Y:S02]  /*2140*/  LDG.E R33, desc[UR4][R32.64] ;  /* 0x0000000420217981 */ /* 0x000f24000c1e1900 */
[----:B------:R-:W-:-:S02]  /*2150*/  IMAD.WIDE R36, R3, 0x4, R34 ;  /* 0x0000000403247825 */ /* 0x000fc400078e0222 */
        /* <DEDUP_REMOVED lines=13> */
[----:B------:R-:W-:Y:S02]  /*2230*/  IMAD.WIDE R10, R3, 0x4, R48 ;  /* 0x00000004030a7825 */ /* 0x000fe400078e0230 */
[----:B------:R-:W4:Y:S04]  /*2240*/  LDG.E R49, desc[UR4][R48.64] ;  /* 0x0000000430317981 */ /* 0x000f28000c1e1900 */
[----:B------:R-:W4:Y:S01]  /*2250*/  LDG.E R11, desc[UR4][R10.64] ;  /* 0x000000040a0b7981 */ /* 0x000f22000c1e1900 */
[----:B0-----:R-:W-:-:S05]  /*2260*/  IMAD.WIDE R250, R2, 0x8, R14 ;  /* 0x0000000802fa7825 */ /* 0x001fca00078e020e */
[----:B------:R-:W5:Y:S04]  /*2270*/  LDG.E.64 R238, desc[UR4][R250.64] ;  /* 0x00000004faee7981 */ /* 0x000f68000c1e1b00 */
[----:B--2---:R0:W-:Y:S02]  /*2280*/  STL [R1+0x1e0], R54 ;  /* 0x0001e03601007387 */ /* 0x0041e40000100800 */
[--C-:B0-----:R-:W-:Y:S02]  /*2290*/  IMAD.WIDE R54, R54, 0x8, R14.reuse ;  /* 0x0000000836367825 */ /* 0x101fe400078e020e */
[----:B---3--:R-:W-:Y:S02]  /*22a0*/  STL [R1+0x1dc], R53 ;  /* 0x0001dc3501007387 */ /* 0x008fe40000100800 */
[----:B------:R-:W-:-:S02]  /*22b0*/  IMAD.WIDE R58, R53, 0x8, R14 ;  /* 0x00000008353a7825 */ /* 0x000fc400078e020e */
[----:B------:R-:W-:Y:S04]  /*22c0*/  STL.64 [R1+0xb8], R54 ;  /* 0x0000b83601007387 */ /* 0x000fe80000100a00 */
[----:B----4-:R0:W-:Y:S01]  /*22d0*/  STL [R1+0x1d8], R52 ;  /* 0x0001d83401007387 */ /* 0x0101e20000100800 */
[----:B------:R-:W-:-:S03]  /*22e0*/  IMAD.WIDE R56, R52, 0x8, R14 ;  /* 0x0000000834387825 */ /* 0x000fc600078e020e */
[----:B------:R-:W-:Y:S04]  /*22f0*/  STL [R1+0x1d4], R51 ;  /* 0x0001d43301007387 */ /* 0x000fe80000100800 */
[----:B------:R1:W5:Y:S01]  /*2300*/  LDG.E.64 R236, desc[UR4][R54.64] ;  /* 0x0000000436ec7981 */ /* 0x000362000c1e1b00 */
[----:B0-----:R-:W-:-:S03]  /*2310*/  IMAD.WIDE R52, R50, 0x8, R14 ;  /* 0x0000000832347825 */ /* 0x001fc600078e020e */
[----:B------:R-:W-:Y:S04]  /*2320*/  STL.64 [R1+0x88], R58 ;  /* 0x0000883a01007387 */ /* 0x000fe80000100a00 */
[----:B------:R0:W-:Y:S01]  /*2330*/  STL [R1+0x1d0], R50 ;  /* 0x0001d03201007387 */ /* 0x0001e20000100800 */
[----:B-1----:R-:W-:-:S03]  /*2340*/  IMAD.WIDE R54, R51, 0x8, R14 ;  /* 0x0000000833367825 */ /* 0x002fc600078e020e */
[----:B------:R1:W5:Y:S01]  /*2350*/  LDG.E.64 R234, desc[UR4][R58.64] ;  /* 0x000000043aea7981 */ /* 0x000362000c1e1b00 */
[----:B------:R-:W-:-:S03]  /*2360*/  IMAD.WIDE R28, R29, 0x8, R14 ;  /* 0x000000081d1c7825 */ /* 0x000fc600078e020e */
[----:B------:R1:W5:Y:S01]  /*2370*/  LDG.E.64 R232, desc[UR4][R56.64] ;  /* 0x0000000438e87981 */ /* 0x000362000c1e1b00 */
[----:B0-----:R-:W-:-:S03]  /*2380*/  IMAD.WIDE R50, R0, 0x8, R14 ;  /* 0x0000000800327825 */ /* 0x001fc600078e020e */
[----:B------:R1:W5:Y:S01]  /*2390*/  LDG.E.64 R230, desc[UR4][R54.64] ;  /* 0x0000000436e67981 */ /* 0x000362000c1e1b00 */
[----:B------:R-:W-:-:S03]  /*23a0*/  IMAD.WIDE R30, R31, 0x8, R14 ;  /* 0x000000081f1e7825 */ /* 0x000fc600078e020e */
[----:B------:R1:W5:Y:S01]  /*23b0*/  LDG.E.64 R228, desc[UR4][R52.64] ;  /* 0x0000000434e47981 */ /* 0x000362000c1e1b00 */
[----:B------:R-:W-:-:S03]  /*23c0*/  IMAD.WIDE R32, R33, 0x8, R14 ;  /* 0x0000000821207825 */ /* 0x000fc600078e020e */
[----:B------:R1:W5:Y:S01]  /*23d0*/  LDG.E.64 R226, desc[UR4][R50.64] ;  /* 0x0000000432e27981 */ /* 0x000362000c1e1b00 */
[----:B------:R-:W-:-:S03]  /*23e0*/  IMAD.WIDE R34, R35, 0x8, R14 ;  /* 0x0000000823227825 */ /* 0x000fc600078e020e */
[----:B------:R1:W5:Y:S04]  /*23f0*/  LDG.E.64 R224, desc[UR4][R28.64] ;  /* 0x000000041ce07981 */ /* 0x000368000c1e1b00 */
        /* <DEDUP_REMOVED lines=11> */
[----:B------:R-:W-:-:S05]  /*24b0*/  IMAD.WIDE R26, R45, 0x8, R14 ;  /* 0x000000082d1a7825 */ /* 0x000fca00078e020e */
[----:B------:R1:W5:Y:S01]  /*24c0*/  LDG.E.64 R208, desc[UR4][R26.64] ;  /* 0x000000041ad07981 */ /* 0x000362000c1e1b00 */
[----:B------:R-:W-:-:S05]  /*24d0*/  IMAD.WIDE R24, R47, 0x8, R14 ;  /* 0x000000082f187825 */ /* 0x000fca00078e020e */
[----:B------:R1:W5:Y:S01]  /*24e0*/  LDG.E.64 R206, desc[UR4][R24.64] ;  /* 0x0000000418ce7981 */ /* 0x000362000c1e1b00 */
[----:B------:R-:W-:-:S04]  /*24f0*/  IMAD.WIDE R22, R49, 0x8, R14 ;  /* 0x0000000831167825 */ /* 0x000fc800078e020e */
[----:B------:R-:W-:Y:S01]  /*2500*/  IMAD.WIDE R16, R11, 0x8, R14 ;  /* 0x000000080b107825 */ /* 0x000fe200078e020e */
[----:B------:R1:W5:Y:S04]  /*2510*/  LDG.E.64 R204, desc[UR4][R22.64] ;  /* 0x0000000416cc7981 */ /* 0x000368000c1e1b00 */
[----:B------:R1:W5:Y:S02]  /*2520*/  LDG.E.64 R202, desc[UR4][R16.64] ;  /* 0x0000000410ca7981 */ /* 0x000364000c1e1b00 */
[----:B-----5:R-:W0:Y:S01]  /*2530*/  MUFU.RCP64H R11, R13 ;  /* 0x0000000d000b7308 */ /* 0x020e220000001800 */
[----:B------:R-:W-:-:S06]  /*2540*/  MOV R10, 0x1 ;  /* 0x00000001000a7802 */ /* 0x000fcc0000000f00 */
[----:B0-----:R-:W-:-:S08]  /*2550*/  DFMA R14, -R12, R10, 1 ;  /* 0x3ff000000c0e742b */ /* 0x001fd0000000010a */
[----:B------:R-:W-:-:S08]  /*2560*/  DFMA R14, R14, R14, R14 ;  /* 0x0000000e0e0e722b */ /* 0x000fd0000000000e */
[----:B------:R-:W-:-:S08]  /*2570*/  DFMA R14, R10, R14, R10 ;  /* 0x0000000e0a0e722b */ /* 0x000fd0000000000a */
[----:B------:R-:W-:-:S08]  /*2580*/  DFMA R10, -R12, R14, 1 ;  /* 0x3ff000000c0a742b */ /* 0x000fd0000000010e */
[----:B------:R-:W-:-:S08]  /*2590*/  DFMA R10, R14, R10, R14 ;  /* 0x0000000a0e0a722b */ /* 0x000fd0000000000e */
[----:B------:R-:W-:Y:S01]  /*25a0*/  DMUL R186, R10, 3 ;  /* 0x400800000aba7828 */ /* 0x000fe20000000000 */
[----:B------:R-:W-:Y:S04]  /*25b0*/  STL.64 [R1+0x100], R56 ;  /* 0x0001003801007387 */ /* 0x000fe80000100a00 */
[----:B------:R-:W-:Y:S03]  /*25c0*/  STL.64 [R1+0xe8], R54 ;  /* 0x0000e83601007387 */ /* 0x000fe60000100a00 */
[----:B------:R-:W-:Y:S01]  /*25d0*/  DFMA R14, -R12, R186, 3 ;  /* 0x400800000c0e742b */ /* 0x000fe200000001ba */
[----:B------:R-:W-:Y:S04]  /*25e0*/  STL.64 [R1+0xf8], R52 ;  /* 0x0000f83401007387 */ /* 0x000fe80000100a00 */
[----:B------:R-:W-:Y:S04]  /*25f0*/  STL.64 [R1+0x110], R28 ;  /* 0x0001101c01007387 */ /* 0x000fe80000100a00 */
[----:B------:R-:W-:Y:S01]  /*2600*/  STL.64 [R1+0x108], R30 ;  /* 0x0001081e01007387 */ /* 0x000fe20000100a00 */
[----:B------:R-:W-:-:S03]  /*2610*/  DFMA R186, R10, R14, R186 ;  /* 0x0000000e0aba722b */ /* 0x000fc600000000ba */
[----:B------:R-:W-:Y:S04]  /*2620*/  STL.64 [R1+0x130], R32 ;  /* 0x0001302001007387 */ /* 0x000fe80000100a00 */
[----:B------:R-:W-:Y:S04]  /*2630*/  STL.64 [R1+0x128], R34 ;  /* 0x0001282201007387 */ /* 0x000fe80000100a00 */
[----:B------:R-:W-:Y:S04]  /*2640*/  STL.64 [R1+0x170], R36 ;  /* 0x0001702401007387 */ /* 0x000fe80000100a00 */
[----:B------:R-:W-:Y:S01]  /*2650*/  STL.64 [R1+0x168], R38 ;  /* 0x0001682601007387 */ /* 0x000fe20000100a00 */
[----:B------:R-:W-:-:S03]  /*2660*/  UMOV UR20, 0x812dea11 ;  /* 0x812dea1100147882 */ /* 0x000fc60000000000 */
[----:B------:R-:W-:Y:S01]  /*2670*/  STL.64 [R1+0x188], R40 ;  /* 0x0001882801007387 */ /* 0x000fe20000100a00 */
[----:B------:R-:W-:-:S03]  /*2680*/  UMOV UR21, 0x3d719799 ;  /* 0x3d71979900157882 */ /* 0x000fc60000000000 */
[----:B------:R0:W-:Y:S01]  /*2690*/  STL [R1+0x1cc], R0 ;  /* 0x0001cc0001007387 */ /* 0x0001e20000100800 */
[----:B------:R-:W-:-:S03]  /*26a0*/  DSETP.GEU.AND P2, PT, |R6|, UR20, PT ;  /* 0x0000001406007e2a */ /* 0x000fc6000bf4e200 */
[----:B------:R1:W-:Y:S04]  /*26b0*/  STL.64 [R1+0x180], R42 ;  /* 0x0001802a01007387 */ /* 0x0003e80000100a00 */
[----:B------:R1:W-:Y:S04]  /*26c0*/  STL.64 [R1+0x178], R26 ;  /* 0x0001781a01007387 */ /* 0x0003e80000100a00 */
[----:B------:R1:W-:Y:S01]  /*26d0*/  STL.64 [R1+0x158], R24 ;  /* 0x0001581801007387 */ /* 0x0003e20000100a00 */
[----:B0-----:R-:W-:-:S03]  /*26e0*/  FFMA R0, RZ, R13, R187 ;  /* 0x0000000dff007223 */ /* 0x001fc600000000bb */
[----:B------:R1:W-:Y:S04]  /*26f0*/  STL.64 [R1+0x150], R22 ;  /* 0x0001501601007387 */ /* 0x0003e80000100a00 */
[----:B------:R1:W-:Y:S04]  /*2700*/  STL.64 [R1+0xf0], R50 ;  /* 0x0000f03201007387 */ /* 0x0003e80000100a00 */
[----:B------:R1:W-:Y:S01]  /*2710*/  STL.64 [R1+0x148], R16 ;  /* 0x0001481001007387 */ /* 0x0003e20000100a00 */
[----:B------:R-:W-:Y:S02]  /*2720*/  FSEL R198, R6, RZ, P2 ;  /* 0x000000ff06c67208 */ /* 0x000fe40001000000 */
[----:B------:R-:W-:-:S02]  /*2730*/  FSEL R199, R7, RZ, P2 ;  /* 0x000000ff07c77208 */ /* 0x000fc40001000000 */
[----:B------:R-:W-:Y:S01]  /*2740*/  FSETP.GT.AND P2, PT, |R0|, 1.469367938527859385e-39, PT ;  /* 0x001000000000780b */ /* 0x000fe20003f44200 */
[----:B------:R-:W-:Y:S01]  /*2750*/  DSETP.GEU.AND P0, PT, R8, UR20, PT ;  /* 0x0000001408007e2a */ /* 0x000fe2000bf0e000 */
[----:B------:R-:W-:Y:S05]  /*2760*/  BSSY.RECONVERGENT B2, `(.L_x_193) ;  /* 0x0000010000027945 */ /* 0x000fea0003800200 */
[----:B------:R-:W-:Y:S02]  /*2770*/  FSEL R200, R18, RZ, P0 ;  /* 0x000000ff12c87208 */ /* 0x000fe40000000000 */
[----:B------:R-:W-:Y:S02]  /*2780*/  FSEL R201, R19, RZ, P0 ;  /* 0x000000ff13c97208 */ /* 0x000fe40000000000 */
[----:B------:R-:W-:-:S02]  /*2790*/  FSEL R196, R20, RZ, P0 ;  /* 0x000000ff14c47208 */ /* 0x000fc40000000000 */
[----:B------:R-:W-:Y:S02]  /*27a0*/  FSEL R197, R21, RZ, P0 ;  /* 0x000000ff15c57208 */ /* 0x000fe40000000000 */
[----:B------:R-:W-:Y:S02]  /*27b0*/  FSEL R194, R4, RZ, P0 ;  /* 0x000000ff04c27208 */ /* 0x000fe40000000000 */
[----:B------:R-:W-:Y:S01]  /*27c0*/  FSEL R195, R5, RZ, P0 ;  /* 0x000000ff05c37208 */ /* 0x000fe20000000000 */
[----:B-1----:R-:W-:Y:S06]  /*27d0*/  @P2 BRA `(.L_x_194) ;  /* 0x0000000000202947 */ /* 0x002fec0003800000 */
[----:B------:R-:W-:Y:S01]  /*27e0*/  IMAD.MOV.U32 R248, RZ, RZ, RZ ;  /* 0x000000fffff87224 */ /* 0x000fe200078e00ff */
[----:B------:R-:W-:Y:S01]  /*27f0*/  MOV R8, R12 ;  /* 0x0000000c00087202 */ /* 0x000fe20000000f00 */
[----:B------:R-:W-:Y:S01]  /*2800*/  IMAD.MOV.U32 R249, RZ, RZ, 0x40080000 ;  /* 0x40080000fff97424 */ /* 0x000fe200078e00ff */
[----:B------:R-:W-:Y:S01]  /*2810*/  MOV R0, 0x2840 ;  /* 0x0000284000007802 */ /* 0x000fe20000000f00 */
[----:B------:R-:W-:-:S07]  /*2820*/  IMAD.MOV.U32 R9, RZ, RZ, R13 ;  /* 0x000000ffff097224 */ /* 0x000fce00078e000d */
[----:B------:R-:W-:Y:S05]  /*2830*/  CALL.REL.NOINC `($__internal_4_$__cuda_sm20_div_rn_f64_full) ;  /* 0x0000007c00cc7944 */ /* 0x000fea0003c00000 */
[----:B------:R-:W-:Y:S01]  /*2840*/  IMAD.MOV.U32 R186, RZ, RZ, R3 ;  /* 0x000000ffffba7224 */ /* 0x000fe200078e0003 */
[----:B------:R-:W-:-:S07]  /*2850*/  MOV R187, R6 ;  /* 0x0000000600bb7202 */ /* 0x000fce0000000f00 */
.L_x_194:
[----:B------:R-:W-:Y:S05]  /*2860*/  BSYNC.RECONVERGENT B2 ;  /* 0x0000000000027941 */ /* 0x000fea0003800200 */
.L_x_193:
[----:B------:R-:W0:Y:S01]  /*2870*/  MUFU.RCP64H R7, 3 ;  /* 0x4008000000077908 */ /* 0x000e220000001800 */
[----:B------:R-:W-:Y:S02]  /*2880*/  HFMA2 R6, -RZ, RZ, 0, 5.9604644775390625e-08 ;  /* 0x00000001ff067431 */ /* 0x000fe400000001ff */
        /* <DEDUP_REMOVED lines=27> */
[----:B------:R-:W-:Y:S01]  /*2a40*/  MOV R0, 0x2a70 ;  /* 0x00002a7000007802 */ /* 0x000fe20000000f00 */
[----:B------:R-:W-:-:S07]  /*2a50*/  IMAD.MOV.U32 R9, RZ, RZ, 0x40080000 ;  /* 0x40080000ff097424 */ /* 0x000fce00078e00ff */
[----:B------:R-:W-:Y:S05]  /*2a60*/  CALL.REL.NOINC `($__internal_4_$__cuda_sm20_div_rn_f64_full) ;  /* 0x0000007c00407944 */ /* 0x000fea0003c00000 */
[----:B------:R-:W-:Y:S01]  /*2a70*/  MOV R4, R3 ;  /* 0x0000000300047202 */ /* 0x000fe20000000f00 */
[----:B------:R-:W-:-:S07]  /*2a80*/  IMAD.MOV.U32 R5, RZ, RZ, R6 ;  /* 0x000000ffff057224 */ /* 0x000fce00078e0006 */
.L_x_196:
[----:B------:R-:W-:Y:S05]  /*2a90*/  BSYNC.RECONVERGENT B2 ;  /* 0x0000000000027941 */ /* 0x000fea0003800200 */
.L_x_195:
[----:B------:R-:W0:Y:S01]  /*2aa0*/  MUFU.RCP64H R9, 3 ;  /* 0x4008000000097908 */ /* 0x000e220000001800 */
[----:B------:R-:W-:Y:S02]  /*2ab0*/  HFMA2 R11, -RZ, RZ, 2.015625, 0 ;  /* 0x40080000ff0b7431 */ /* 0x000fe400000001ff */
        /* <DEDUP_REMOVED lines=31> */
[----:B------:R-:W-:Y:S05]  /*2cb0*/  CALL.REL.NOINC `($__internal_4_$__cuda_sm20_div_rn_f64_full) ;  /* 0x0000007800ac7944 */ /* 0x000fea0003c00000 */
[----:B------:R-:W-:Y:S02]  /*2cc0*/  IMAD.MOV.U32 R7, RZ, RZ, R6 ;  /* 0x000000ffff077224 */ /* 0x000fe400078e0006 */
[----:B------:R-:W-:-:S07]  /*2cd0*/  IMAD.MOV.U32 R6, RZ, RZ, R3 ;  /* 0x000000ffff067224 */ /* 0x000fce00078e0003 */
.L_x_198:
[----:B------:R-:W-:Y:S05]  /*2ce0*/  BSYNC.RECONVERGENT B2 ;  /* 0x0000000000027941 */ /* 0x000fea0003800200 */
.L_x_197:
        /* <DEDUP_REMOVED lines=30> */
[----:B------:R-:W-:Y:S01]  /*2ed0*/  MOV R8, RZ ;  /* 0x000000ff00087202 */ /* 0x000fe20000000f00 */
[----:B------:R-:W-:Y:S01]  /*2ee0*/  IMAD.MOV.U32 R9, RZ, RZ, 0x40080000 ;  /* 0x40080000ff097424 */ /* 0x000fe200078e00ff */
[----:B------:R-:W-:-:S07]  /*2ef0*/  MOV R0, 0x2f10 ;  /* 0x00002f1000007802 */ /* 0x000fce0000000f00 */
[----:B------:R-:W-:Y:S05]  /*2f00*/  CALL.REL.NOINC `($__internal_4_$__cuda_sm20_div_rn_f64_full) ;  /* 0x0000007800187944 */ /* 0x000fea0003c00000 */
[----:B------:R-:W-:Y:S01]  /*2f10*/  IMAD.MOV.U32 R4, RZ, RZ, R3 ;  /* 0x000000ffff047224 */ /* 0x000fe200078e0003 */
[----:B------:R-:W-:-:S07]  /*2f20*/  MOV R5, R6 ;  /* 0x0000000600057202 */ /* 0x000fce0000000f00 */
.L_x_200:
[----:B------:R-:W-:Y:S05]  /*2f30*/  BSYNC.RECONVERGENT B2 ;  /* 0x0000000000027941 */ /* 0x000fea0003800200 */
.L_x_199:
[----:B------:R-:W2:Y:S01]  /*2f40*/  LDL.64 R16, [R1+0x1e8] ;  /* 0x0001e80001107983 */ /* 0x000ea20000100a00 */
[----:B------:R-:W-:Y:S01]  /*2f50*/  DADD R6, R238, R234 ;  /* 0x00000000ee067229 */ /* 0x000fe200000000ea */
[----:B------:R-:W0:Y:S01]  /*2f60*/  LDC.64 R54, c[0x0][0x3d8] ;  /* 0x0000f600ff367b82 */ /* 0x000e220000000a00 */
[----:B------:R-:W-:Y:S01]  /*2f70*/  DADD R14, R14, R4 ;  /* 0x000000000e0e7229 */ /* 0x000fe20000000004 */
[----:B------:R-:W-:Y:S01]  /*2f80*/  STL.64 [R1+0x210], R240 ;  /* 0x000210f001007387 */ /* 0x000fe20000100a00 */
[----:B------:R-:W-:Y:S01]  /*2f90*/  DMUL R184, R192, R192 ;  /* 0x000000c0c0b87228 */ /* 0x000fe20000000000 */
[----:B------:R-:W-:Y:S01]  /*2fa0*/  UMOV UR20, 0x55555555 ;  /* 0x5555555500147882 */ /* 0x000fe20000000000 */
[----:B------:R-:W-:Y:S01]  /*2fb0*/  DADD R18, R190, R190 ;  /* 0x00000000be127229 */ /* 0x000fe200000000be */
[----:B------:R1:W-:Y:S01]  /*2fc0*/  STL.64 [R1+0x208], R250 ;  /* 0x000208fa01007387 */ /* 0x0003e20000100a00 */
[----:B------:R-:W-:Y:S01]  /*2fd0*/  DADD R6, R236, R6 ;  /* 0x00000000ec067229 */ /* 0x000fe20000000006 */
[----:B------:R-:W0:Y:S01]  /*2fe0*/  LDC.64 R248, c[0x0][0x3d0] ;  /* 0x0000f400fff87b82 */ /* 0x000e220000000a00 */
[----:B------:R-:W-:Y:S01]  /*2ff0*/  DMUL R186, R14, R186 ;  /* 0x000000ba0eba7228 */ /* 0x000fe20000000000 */
[----:B------:R-:W-:Y:S01]  /*3000*/  UMOV UR21, 0x3fb55555 ;  /* 0x3fb5555500157882 */ /* 0x000fe20000000000 */
[----:B------:R-:W-:Y:S01]  /*3010*/  DMUL R182, R200, R192 ;  /* 0x000000c0c8b67228 */ /* 0x000fe20000000000 */
[----:B------:R-:W-:Y:S01]  /*3020*/  UMOV UR22, 0x1c71c71c ;  /* 0x1c71c71c00167882 */ /* 0x000fe20000000000 */
[-C--:B------:R-:W-:Y:S01]  /*3030*/  DMUL R180, R196, R190.reuse ;  /* 0x000000bec4b47228 */ /* 0x080fe20000000000 */
[----:B------:R-:W-:Y:S01]  /*3040*/  UMOV UR23, 0x3fac71c7 ;  /* 0x3fac71c700177882 */ /* 0x000fe20000000000 */
[----:B------:R-:W-:Y:S01]  /*3050*/  DADD R6, R230, R6 ;  /* 0x00000000e6067229 */ /* 0x000fe20000000006 */
[----:B------:R-:W-:Y:S01]  /*3060*/  STL.64 [R1+0x200], R244 ;  /* 0x000200f401007387 */ /* 0x000fe20000100a00 */
[----:B------:R-:W-:Y:S01]  /*3070*/  DADD R32, R192, R192 ;  /* 0x00000000c0207229 */ /* 0x000fe200000000c0 */
[----:B-1----:R-:W-:Y:S01]  /*3080*/  IMAD.MOV.U32 R250, RZ, RZ, 0x55555555 ;  /* 0x55555555fffa7424 */ /* 0x002fe200078e00ff */
[----:B------:R-:W-:Y:S01]  /*3090*/  DMUL R188, R190, R190 ;  /* 0x000000bebebc7228 */ /* 0x000fe20000000000 */
[----:B------:R-:W-:Y:S01]  /*30a0*/  IMAD.MOV.U32 R251, RZ, RZ, 0x3fd55555 ;  /* 0x3fd55555fffb7424 */ /* 0x000fe200078e00ff */
[----:B------:R-:W-:Y:S01]  /*30b0*/  DADD R72, R184, R18 ;  /* 0x00000000b8487229 */ /* 0x000fe20000000012 */
[----:B------:R-:W-:Y:S01]  /*30c0*/  STL.64 [R1+0x1f8], R242 ;  /* 0x0001f8f201007387 */ /* 0x000fe20000100a00 */
[----:B------:R-:W-:Y:S01]  /*30d0*/  DADD R6, R232, R6 ;  /* 0x00000000e8067229 */ /* 0x000fe20000000006 */
[----:B------:R-:W1:Y:S01]  /*30e0*/  LDC.64 R94, c[0x0][0x410] ;  /* 0x00010400ff5e7b82 */ /* 0x000e620000000a00 */
[----:B------:R-:W-:Y:S01]  /*30f0*/  DADD R86, R182, R180 ;  /* 0x00000000b6567229 */ /* 0x000fe200000000b4 */
[----:B------:R-:W-:Y:S01]  /*3100*/  STL.64 [R1+0x1f0], R2 ;  /* 0x0001f00201007387 */ /* 0x000fe20000100a00 */
[----:B------:R-:W-:Y:S01]  /*3110*/  DADD R130, R184, R32 ;  /* 0x00000000b8827229 */ /* 0x000fe20000000020 */
[----:B------:R-:W-:Y:S01]  /*3120*/  UMOV UR26, 0x55555555 ;  /* 0x55555555001a7882 */ /* 0x000fe20000000000 */
[-C--:B------:R-:W-:Y:S01]  /*3130*/  DMUL R172, R194, R186.reuse ;  /* 0x000000bac2ac7228 */ /* 0x080fe20000000000 */
[----:B------:R-:W-:Y:S01]  /*3140*/  STL.64 [R1+0x220], R238 ;  /* 0x000220ee01007387 */ /* 0x000fe20000100a00 */
[----:B------:R-:W-:Y:S01]  /*3150*/  DADD R6, R226, R6 ;  /* 0x00000000e2067229 */ /* 0x000fe20000000006 */
[----:B------:R-:W-:Y:S01]  /*3160*/  UMOV UR27, 0x3fd55555 ;  /* 0x3fd55555001b7882 */ /* 0x000fe20000000000 */
[----:B------:R-:W-:Y:S01]  /*3170*/  DADD R74, R184, -R18 ;  /* 0x00000000b84a7229 */ /* 0x000fe20000000812 */
[----:B------:R-:W-:Y:S01]  /*3180*/  STL.64 [R1+0x218], R234 ;  /* 0x000218ea01007387 */ /* 0x000fe20000100a00 */
[----:B------:R-:W-:Y:S01]  /*3190*/  DFMA R8, R192, -2, R184 ;  /* 0xc0000000c008782b */ /* 0x000fe200000000b8 */
[----:B------:R-:W-:Y:S01]  /*31a0*/  UMOV UR24, 0x1c71c71c ;  /* 0x1c71c71c00187882 */ /* 0x000fe20000000000 */
[----:B------:R-:W-:Y:S01]  /*31b0*/  DADD R72, R188, R72 ;  /* 0x00000000bc487229 */ /* 0x000fe20000000048 */
[----:B------:R3:W-:Y:S01]  /*31c0*/  STL.64 [R1+0x228], R236 ;  /* 0x000228ec01007387 */ /* 0x0007e20000100a00 */
[----:B------:R-:W-:Y:S01]  /*31d0*/  DADD R6, R228, R6 ;  /* 0x00000000e4067229 */ /* 0x000fe20000000006 */
[----:B------:R-:W-:Y:S01]  /*31e0*/  UMOV UR25, 0x3fbc71c7 ;  /* 0x3fbc71c700197882 */ /* 0x000fe20000000000 */
[----:B------:R-:W-:-:S02]  /*31f0*/  DMUL R174, R186, R186 ;  /* 0x000000babaae7228 */ /* 0x000fc40000000000 */
[----:B------:R-:W-:Y:S02]  /*3200*/  DADD R146, R188, R130 ;  /* 0x00000000bc927229 */ /* 0x000fe40000000082 */
[----:B------:R-:W-:Y:S02]  /*3210*/  DADD R170, R86, R172 ;  /* 0x0000000056aa7229 */ /* 0x000fe400000000ac */
[----:B------:R-:W-:Y:S02]  /*3220*/  DADD R6, R222, R6 ;  /* 0x00000000de067229 */ /* 0x000fe40000000006 */
[----:B------:R-:W-:Y:S01]  /*3230*/  DADD R150, R184, R188 ;  /* 0x00000000b8967229 */ /* 0x000fe200000000bc */
[----:B---3--:R-:W1:Y:S01]  /*3240*/  LDC.64 R236, c[0x0][0x418] ;  /* 0x00010600ffec7b82 */ /* 0x008e620000000a00 */
[----:B------:R-:W-:Y:S02]  /*3250*/  DADD R74, R188, R74 ;  /* 0x00000000bc4a7229 */ /* 0x000fe4000000004a */
[----:B------:R-:W-:-:S02]  /*3260*/  DADD R38, R186, -2 ;  /* 0xc0000000ba267429 */ /* 0x000fc40000000000 */
[----:B------:R-:W-:Y:S02]  /*3270*/  DADD R6, R224, R6 ;  /* 0x00000000e0067229 */ /* 0x000fe40000000006 */
[----:B------:R-:W-:Y:S02]  /*3280*/  DADD R76, R186, 2 ;  /* 0x40000000ba4c7429 */ /* 0x000fe40000000000 */
[----:B------:R-:W-:Y:S02]  /*3290*/  DADD R110, R188, R8 ;  /* 0x00000000bc6e7229 */ /* 0x000fe40000000008 */
[----:B------:R-:W-:Y:S02]  /*32a0*/  DADD R160, R174, R146 ;  /* 0x00000000aea07229 */ /* 0x000fe40000000092 */
[----:B------:R-:W-:Y:S02]  /*32b0*/  DADD R6, R218, R6 ;  /* 0x00000000da067229 */ /* 0x000fe40000000006 */
[----:B------:R-:W-:-:S02]  /*32c0*/  DADD R154, R174, R72 ;  /* 0x00000000ae9a7229 */ /* 0x000fc40000000048 */
[C-C-:B------:R-:W-:Y:S02]  /*32d0*/  DFMA R166, R186.reuse, R38, R150.reuse ;  /* 0x00000026baa6722b */ /* 0x140fe40000000096 */
[----:B------:R-:W-:Y:S02]  /*32e0*/  DFMA R164, R186, R76, R150 ;  /* 0x0000004cbaa4722b */ /* 0x000fe40000000096 */
[----:B------:R-:W-:Y:S02]  /*32f0*/  DADD R6, R220, R6 ;  /* 0x00000000dc067229 */ /* 0x000fe40000000006 */
[C---:B------:R-:W-:Y:S02]  /*3300*/  DADD R162, R174.reuse, R110 ;  /* 0x00000000aea27229 */ /* 0x040fe4000000006e */
[----:B------:R-:W-:Y:S02]  /*3310*/  DADD R156, R174, R74 ;  /* 0x00000000ae9c7229 */ /* 0x000fe4000000004a */
[----:B------:R-:W-:-:S02]  /*3320*/  DMUL R10, R12, UR20 ;  /* 0x000000140c0a7c28 */ /* 0x000fc40008000000 */
[----:B------:R-:W-:Y:S02]  /*3330*/  DADD R6, R214, R6 ;  /* 0x00000000d6067229 */ /* 0x000fe40000000006 */
[-C--:B------:R-:W-:Y:S02]  /*3340*/  DFMA R4, R160, R250.reuse, -R184 ;  /* 0x000000faa004722b */ /* 0x080fe400000008b8 */
[----:B------:R-:W-:Y:S02]  /*3350*/  DADD R178, R198, R198 ;  /* 0x00000000c6b27229 */ /* 0x000fe400000000c6 */
[-C--:B------:R-:W-:Y:S02]  /*3360*/  DFMA R58, R162, R250.reuse, -R184 ;  /* 0x000000faa23a722b */ /* 0x080fe400000008b8 */
[----:B------:R-:W-:Y:S02]  /*3370*/  DADD R6, R216, R6 ;  /* 0x00000000d8067229 */ /* 0x000fe40000000006 */
[----:B------:R-:W-:-:S02]  /*3380*/  DFMA R14, R156, R250, -R188 ;  /* 0x000000fa9c0e722b */ /* 0x000fc400000008bc */
[-CC-:B------:R-:W-:Y:S02]  /*3390*/  DFMA R24, R166, R250.reuse, -R174.reuse ;  /* 0x000000faa618722b */ /* 0x180fe400000008ae */
[----:B------:R-:W-:Y:S02]  /*33a0*/  DFMA R20, R164, R250, -R174 ;  /* 0x000000faa414722b */ /* 0x000fe400000008ae */
[----:B------:R-:W-:Y:S02]  /*33b0*/  DADD R6, R210, R6 ;  /* 0x00000000d2067229 */ /* 0x000fe40000000006 */
[----:B------:R-:W-:Y:S02]  /*33c0*/  DADD R152, R192, -R186 ;  /* 0x00000000c0987229 */ /* 0x000fe400000008ba */
[----:B0-----:R-:W-:Y:S02]  /*33d0*/  DADD R176, R248, -R54 ;  /* 0x00000000f8b07229 */ /* 0x001fe40000000836 */
[----:B------:R-:W-:-:S02]  /*33e0*/  DADD R168, R192, R186 ;  /* 0x00000000c0a87229 */ /* 0x000fc400000000ba */
[----:B------:R-:W-:Y:S02]  /*33f0*/  DADD R6, R212, R6 ;  /* 0x00000000d4067229 */ /* 0x000fe40000000006 */
[CC--:B------:R-:W-:Y:S02]  /*3400*/  DFMA R148, R186.reuse, R76.reuse, R146 ;  /* 0x0000004cba94722b */ /* 0x0c0fe40000000092 */
[----:B------:R-:W-:Y:S02]  /*3410*/  DFMA R144, R186, R76, R110 ;  /* 0x0000004cba90722b */ /* 0x000fe4000000006e */
[----:B------:R-:W-:Y:S02]  /*3420*/  DMUL R56, R176, R168 ;  /* 0x000000a8b0387228 */ /* 0x000fe40000000000 */
[----:B------:R-:W-:Y:S02]  /*3430*/  DADD R6, R206, R6 ;  /* 0x00000000ce067229 */ /* 0x000fe40000000006 */
[----:B------:R-:W-:-:S02]  /*3440*/  DMUL R30, R178, R148 ;  /* 0x00000094b21e7228 */ /* 0x000fc40000000000 */
[----:B------:R-:W-:Y:S02]  /*3450*/  DADD R150, R174, R150 ;  /* 0x00000000ae967229 */ /* 0x000fe40000000096 */
[----:B------:R-:W-:Y:S02]  /*3460*/  DMUL R22, R178, R144 ;  /* 0x00000090b2167228 */ /* 0x000fe40000000000 */
[----:B------:R-:W-:Y:S01]  /*3470*/  DADD R6, R208, R6 ;  /* 0x00000000d0067229 */ /* 0x000fe20000000006 */
[----:B------:R-:W-:Y:S01]  /*3480*/  STL.64 [R1+0xe0], R30 ;  /* 0x0000e01e01007387 */ /* 0x000fe20000100a00 */
[----:B------:R-:W-:Y:S02]  /*3490*/  DMUL R2, R176, R148 ;  /* 0x00000094b0027228 */ /* 0x000fe40000000000 */
[----:B------:R-:W-:Y:S01]  /*34a0*/  DFMA R46, R150, -0.5, R250 ;  /* 0xbfe00000962e782b */ /* 0x000fe200000000fa */
[----:B------:R-:W-:Y:S01]  /*34b0*/  STL.64 [R1+0x140], R22 ;  /* 0x0001401601007387 */ /* 0x000fe20000100a00 */
[----:B------:R-:W-:-:S02]  /*34c0*/  DFMA R146, R186, R38, R146 ;  /* 0x00000026ba92722b */ /* 0x000fc40000000092 */
[----:B------:R-:W-:Y:S02]  /*34d0*/  DADD R6, R202, R6 ;  /* 0x00000000ca067229 */ /* 0x000fe40000000006 */
[--C-:B------:R-:W-:Y:S02]  /*34e0*/  DADD R134, R130, R18.reuse ;  /* 0x0000000082867229 */ /* 0x100fe40000000012 */
[----:B------:R-:W-:Y:S02]  /*34f0*/  DADD R132, R8, R18 ;  /* 0x0000000008847229 */ /* 0x000fe40000000012 */
[----:B------:R-:W-:Y:S02]  /*3500*/  DMUL R28, R178, R146 ;  /* 0x00000092b21c7228 */ /* 0x000fe40000000000 */
[----:B------:R-:W-:Y:S02]  /*3510*/  DADD R6, R204, R6 ;  /* 0x00000000cc067229 */ /* 0x000fe40000000006 */
[----:B------:R-:W-:-:S02]  /*3520*/  DADD R134, R188, R134 ;  /* 0x00000000bc867229 */ /* 0x000fc40000000086 */
[----:B------:R-:W-:Y:S01]  /*3530*/  DADD R130, R130, -R18 ;  /* 0x0000000082827229 */ /* 0x000fe20000000812 */
[----:B------:R-:W-:Y:S01]  /*3540*/  STL.64 [R1+0x138], R28 ;  /* 0x0001381c01007387 */ /* 0x000fe20000100a00 */
[----:B------:R-:W-:Y:S02]  /*3550*/  DADD R132, R188, R132 ;  /* 0x00000000bc847229 */ /* 0x000fe40000000084 */
[----:B------:R-:W-:Y:S01]  /*3560*/  DADD R140, R192, -R190 ;  /* 0x00000000c08c7229 */ /* 0x000fe200000008be */
[----:B------:R-:W-:Y:S01]  /*3570*/  STL.64 [R1+0xd8], R2 ;  /* 0x0000d80201007387 */ /* 0x000fe20000100a00 */
[----:B------:R-:W-:Y:S02]  /*3580*/  DADD R134, R174, R134 ;  /* 0x00000000ae867229 */ /* 0x000fe40000000086 */
[----:B------:R-:W-:Y:S02]  /*3590*/  DADD R130, R188, R130 ;  /* 0x00000000bc827229 */ /* 0x000fe40000000082 */
[----:B------:R-:W-:-:S02]  /*35a0*/  DADD R132, R174, R132 ;  /* 0x00000000ae847229 */ /* 0x000fc40000000084 */
[----:B------:R-:W-:Y:S02]  /*35b0*/  DADD R142, R192, R190 ;  /* 0x00000000c08e7229 */ /* 0x000fe400000000be */
[C---:B------:R-:W-:Y:S02]  /*35c0*/  DMUL R52, R176.reuse, R144 ;  /* 0x00000090b0347228 */ /* 0x040fe40000000000 */
[----:B------:R-:W-:Y:S02]  /*35d0*/  DMUL R48, R176, R146 ;  /* 0x00000092b0307228 */ /* 0x000fe40000000000 */
[C---:B------:R-:W-:Y:S02]  /*35e0*/  DMUL R36, R178.reuse, R134 ;  /* 0x00000086b2247228 */ /* 0x040fe40000000000 */
[-C--:B------:R-:W-:Y:S01]  /*35f0*/  DMUL R62, R178, R140.reuse ;  /* 0x0000008cb23e7228 */ /* 0x080fe20000000000 */
[----:B------:R-:W-:Y:S01]  /*3600*/  STL.64 [R1+0xc8], R52 ;  /* 0x0000c83401007387 */ /* 0x000fe20000100a00 */
[----:B------:R-:W-:-:S02]  /*3610*/  DMUL R60, R176, R140 ;  /* 0x0000008cb03c7228 */ /* 0x000fc40000000000 */
[----:B------:R-:W-:Y:S01]  /*3620*/  DADD R130, R174, R130 ;  /* 0x00000000ae827229 */ /* 0x000fe20000000082 */
[----:B------:R-:W-:Y:S01]  /*3630*/  STL.64 [R1+0xb0], R48 ;  /* 0x0000b03001007387 */ /* 0x000fe20000100a00 */
[-C--:B------:R-:W-:Y:S02]  /*3640*/  DMUL R40, R178, R142.reuse ;  /* 0x0000008eb2287228 */ /* 0x080fe40000000000 */
[----:B------:R-:W-:Y:S01]  /*3650*/  DMUL R42, R176, R142 ;  /* 0x0000008eb02a7228 */ /* 0x000fe20000000000 */
[----:B------:R0:W-:Y:S01]  /*3660*/  STL.64 [R1+0x60], R36 ;  /* 0x0000602401007387 */ /* 0x0001e20000100a00 */
[----:B------:R-:W-:Y:S02]  /*3670*/  DMUL R62, R140, R62 ;  /* 0x0000003e8c3e7228 */ /* 0x000fe40000000000 */
[----:B------:R-:W-:Y:S02]  /*3680*/  DMUL R126, R176, R134 ;  /* 0x00000086b07e7228 */ /* 0x000fe40000000000 */
[----:B------:R-:W-:-:S02]  /*3690*/  DMUL R40, R142, R40 ;  /* 0x000000288e287228 */ /* 0x000fc40000000000 */
[----:B------:R-:W-:Y:S02]  /*36a0*/  DADD R124, R192, -1 ;  /* 0xbff00000c07c7429 */ /* 0x000fe40000000000 */
[----:B------:R-:W-:Y:S02]  /*36b0*/  DMUL R128, R162, R178 ;  /* 0x000000b2a2807228 */ /* 0x000fe40000000000 */
[----:B------:R-:W-:Y:S02]  /*36c0*/  DMUL R118, R168, R168 ;  /* 0x000000a8a8767228 */ /* 0x000fe40000000000 */
[----:B0-----:R-:W-:Y:S02]  /*36d0*/  DFMA R36, -R142, R42, R36 ;  /* 0x0000002a8e24722b */ /* 0x001fe40000000124 */
[----:B------:R-:W-:Y:S02]  /*36e0*/  DMUL R68, R192, R178 ;  /* 0x000000b2c0447228 */ /* 0x000fe40000000000 */
[----:B-1----:R-:W-:-:S02]  /*36f0*/  DADD R116, R94, R236 ;  /* 0x000000005e747229 */ /* 0x002fc400000000ec */
[----:B------:R-:W-:Y:S02]  /*3700*/  DMUL R120, R140, R140 ;  /* 0x0000008c8c787228 */ /* 0x000fe40000000000 */
[----:B------:R-:W-:Y:S02]  /*3710*/  DFMA R36, R36, -UR26, R40 ;  /* 0x8000001a24247c2b */ /* 0x000fe40008000028 */
[----:B------:R-:W-:Y:S02]  /*3720*/  DFMA R78, R148, R250, -R118 ;  /* 0x000000fa944e722b */ /* 0x000fe40000000876 */
[----:B------:R-:W-:Y:S02]  /*3730*/  DADD R114, R190, -1 ;  /* 0xbff00000be727429 */ /* 0x000fe40000000000 */
[----:B------:R-:W-:Y:S02]  /*3740*/  DADD R104, R8, -R18 ;  /* 0x0000000008687229 */ /* 0x000fe40000000812 */
[----:B------:R-:W-:-:S02]  /*3750*/  DMUL R122, R142, R142 ;  /* 0x0000008e8e7a7228 */ /* 0x000fc40000000000 */
[----:B------:R-:W-:Y:S02]  /*3760*/  DADD R112, R192, 1 ;  /* 0x3ff00000c0707429 */ /* 0x000fe40000000000 */
[-C--:B------:R-:W-:Y:S02]  /*3770*/  DFMA R246, R130, R250.reuse, -R120 ;  /* 0x000000fa82f6722b */ /* 0x080fe40000000878 */
[----:B------:R-:W-:Y:S02]  /*3780*/  DADD R104, R188, R104 ;  /* 0x00000000bc687229 */ /* 0x000fe40000000068 */
[----:B------:R-:W-:Y:S02]  /*3790*/  DFMA R90, R134, R250, -R122 ;  /* 0x000000fa865a722b */ /* 0x000fe4000000087a */
[----:B------:R-:W-:Y:S02]  /*37a0*/  DFMA R110, R186, R38, R110 ;  /* 0x00000026ba6e722b */ /* 0x000fe4000000006e */
[----:B------:R-:W-:-:S02]  /*37b0*/  DMUL R108, R152, R152 ;  /* 0x00000098986c7228 */ /* 0x000fc40000000000 */
[----:B------:R-:W-:-:S08]  /*37c0*/  DADD R104, R174, R104 ;  /* 0x00000000ae687229 */ /* 0x000fd00000000068 */
[----:B------:R-:W-:Y:S02]  /*37d0*/  DFMA R102, R104, R250, -R122 ;  /* 0x000000fa6866722b */ /* 0x000fe4000000087a */
[----:B--2---:R-:W-:Y:S02]  /*37e0*/  DFMA R158, R170, R16, R6 ;  /* 0x00000010aa9e722b */ /* 0x004fe40000000006 */
[----:B------:R-:W-:-:S06]  /*37f0*/  DFMA R16, R154, R250, -R188 ;  /* 0x000000fa9a10722b */ /* 0x000fcc00000008bc */
[----:B------:R-:W-:Y:S01]  /*3800*/  DMUL R6, R158, UR22 ;  /* 0x000000169e067c28 */ /* 0x000fe20008000000 */
[----:B------:R-:W-:Y:S01]  /*3810*/  UMOV UR22, 0x55555555 ;  /* 0x5555555500167882 */ /* 0x000fe20000000000 */
[----:B------:R-:W-:Y:S02]  /*3820*/  UMOV UR23, 0x3fc55555 ;  /* 0x3fc5555500177882 */ /* 0x000fe40000000000 */
[----:B------:R-:W-:Y:S01]  /*3830*/  DMUL R34, R12, -UR22 ;  /* 0x800000160c227c28 */ /* 0x000fe20008000000 */
[----:B------:R-:W-:Y:S01]  /*3840*/  UMOV UR22, 0x1c71c71c ;  /* 0x1c71c71c00167882 */ /* 0x000fe20000000000 */
[----:B------:R-:W-:Y:S02]  /*3850*/  UMOV UR23, 0x3f9c71c7 ;  /* 0x3f9c71c700177882 */ /* 0x000fe40000000000 */
[C-C-:B------:R-:W-:Y:S02]  /*3860*/  DFMA R238, -R10.reuse, R4, R6.reuse ;  /* 0x000000040aee722b */ /* 0x140fe40000000106 */
[----:B------:R-:W-:-:S02]  /*3870*/  DFMA R234, -R10, R16, R6 ;  /* 0x000000100aea722b */ /* 0x000fc40000000106 */
[C-C-:B------:R-:W-:Y:S02]  /*3880*/  DFMA R58, -R10.reuse, R58, R6.reuse ;  /* 0x0000003a0a3a722b */ /* 0x140fe40000000106 */
[C-C-:B------:R-:W-:Y:S02]  /*3890*/  DFMA R4, -R10.reuse, R14, R6.reuse ;  /* 0x0000000e0a04722b */ /* 0x140fe40000000106 */
[C-C-:B------:R-:W-:Y:S02]  /*38a0*/  DFMA R24, -R10.reuse, R24, R6.reuse ;  /* 0x000000180a18722b */ /* 0x140fe40000000106 */
[----:B------:R-:W-:Y:S02]  /*38b0*/  DFMA R240, -R10, R20, R6 ;  /* 0x000000140af0722b */ /* 0x000fe40000000106 */
[C---:B------:R-:W-:Y:S02]  /*38c0*/  DMUL R16, R178.reuse, R152 ;  /* 0x00000098b2107228 */ /* 0x040fe40000000000 */
[----:B------:R-:W-:-:S02]  /*38d0*/  DMUL R6, R178, R168 ;  /* 0x000000a8b2067228 */ /* 0x000fc40000000000 */
[----:B------:R-:W-:Y:S01]  /*38e0*/  DMUL R14, R176, UR20 ;  /* 0x00000014b00e7c28 */ /* 0x000fe20008000000 */
[----:B------:R-:W-:Y:S01]  /*38f0*/  UMOV UR21, 0x3fe55555 ;  /* 0x3fe5555500157882 */ /* 0x000fe20000000000 */
[----:B------:R-:W-:Y:S02]  /*3900*/  DMUL R10, R198, 4 ;  /* 0x40100000c60a7828 */ /* 0x000fe40000000000 */
[----:B------:R-:W-:Y:S02]  /*3910*/  DMUL R26, R152, R16 ;  /* 0x00000010981a7228 */ /* 0x000fe40000000000 */
[----:B------:R-:W-:Y:S02]  /*3920*/  DMUL R20, R176, R152 ;  /* 0x00000098b0147228 */ /* 0x000fe40000000000 */
[C---:B------:R-:W-:Y:S02]  /*3930*/  DMUL R6, R168.reuse, R6 ;  /* 0x00000006a8067228 */ /* 0x040fe40000000000 */
[----:B------:R-:W-:-:S02]  /*3940*/  DFMA R16, -R168, R56, R30 ;  /* 0x00000038a810722b */ /* 0x000fc4000000011e */
[----:B------:R-:W-:Y:S02]  /*3950*/  DMUL R14, R150, R14 ;  /* 0x0000000e960e7228 */ /* 0x000fe40000000000 */
[----:B------:R-:W-:Y:S02]  /*3960*/  DFMA R22, -R152, R20, R22 ;  /* 0x000000149816722b */ /* 0x000fe40000000116 */
[----:B------:R-:W-:Y:S02]  /*3970*/  DADD R50, R10, -R2 ;  /* 0x000000000a327229 */ /* 0x000fe40000000802 */
[----:B------:R-:W-:Y:S02]  /*3980*/  DFMA R16, R16, -UR26, R6 ;  /* 0x8000001a10107c2b */ /* 0x000fe40008000006 */
[----:B------:R-:W-:Y:S02]  /*3990*/  DFMA R46, R198, R46, -R14 ;  /* 0x0000002ec62e722b */ /* 0x000fe4000000080e */
[----:B------:R-:W-:-:S02]  /*39a0*/  DFMA R14, R22, -UR26, R26 ;  /* 0x8000001a160e7c2b */ /* 0x000fc4000800001a */
[----:B------:R-:W-:Y:S02]  /*39b0*/  DMUL R22, R192, R94 ;  /* 0x0000005ec0167228 */ /* 0x000fe40000000000 */
[----:B------:R-:W-:Y:S02]  /*39c0*/  DFMA R50, R50, UR24, R16 ;  /* 0x0000001832327c2b */ /* 0x000fe40008000010 */
[----:B------:R-:W-:Y:S02]  /*39d0*/  DMUL R16, R190, R236 ;  /* 0x000000ecbe107228 */ /* 0x000fe40000000000 */
[----:B------:R-:W-:Y:S01]  /*39e0*/  DADD R138, R184, -UR20 ;  /* 0x80000014b88a7e29 */ /* 0x000fe20008000000 */
[----:B------:R-:W-:Y:S01]  /*39f0*/  UMOV UR21, 0x3fa55555 ;  /* 0x3fa5555500157882 */ /* 0x000fe20000000000 */
[----:B------:R-:W-:Y:S02]  /*3a00*/  DFMA R20, -R152, R20, R28 ;  /* 0x000000149814722b */ /* 0x000fe4000000011c */
[----:B------:R-:W-:-:S02]  /*3a10*/  DADD R2, -R248, R54 ;  /* 0x00000000f8027229 */ /* 0x000fc40000000136 */
[----:B------:R-:W-:Y:S02]  /*3a20*/  DADD R88, R22, R16 ;  /* 0x0000000016587229 */ /* 0x000fe40000000010 */
[----:B------:R-:W-:Y:S02]  /*3a30*/  DADD R138, R138, R188 ;  /* 0x000000008a8a7229 */ /* 0x000fe400000000bc */
[----:B------:R-:W-:Y:S02]  /*3a40*/  DFMA R26, R20, -UR26, R26 ;  /* 0x8000001a141a7c2b */ /* 0x000fe4000800001a */
[----:B------:R-:W-:Y:S02]  /*3a50*/  DMUL R28, R178, R132 ;  /* 0x00000084b21c7228 */ /* 0x000fe40000000000 */
[----:B------:R-:W-:Y:S02]  /*3a60*/  DFMA R136, R186, UR6, R88 ;  /* 0x00000006ba887c2b */ /* 0x000fe40008000058 */
[----:B------:R-:W-:-:S02]  /*3a70*/  DADD R138, R138, R174 ;  /* 0x000000008a8a7229 */ /* 0x000fc400000000ae */
[----:B------:R-:W-:Y:S01]  /*3a80*/  DMUL R44, R192, R2 ;  /* 0x00000002c02c7228 */ /* 0x000fe20000000000 */
[----:B------:R0:W-:Y:S01]  /*3a90*/  STL.64 [R1+0x118], R28 ;  /* 0x0001181c01007387 */ /* 0x0001e20000100a00 */
[----:B------:R-:W-:Y:S02]  /*3aa0*/  DMUL R30, R178, R130 ;  /* 0x00000082b21e7228 */ /* 0x000fe40000000000 */
[----:B------:R-:W-:Y:S02]  /*3ab0*/  DMUL R20, R136, 0.25 ;  /* 0x3fd0000088147828 */ /* 0x000fe40000000000 */
[----:B------:R-:W-:Y:S02]  /*3ac0*/  DMUL R2, R176, R132 ;  /* 0x00000084b0027228 */ /* 0x000fe40000000000 */
[----:B------:R-:W-:Y:S01]  /*3ad0*/  DADD R64, R10, -R52 ;  /* 0x000000000a407229 */ /* 0x000fe20000000834 */
[----:B------:R1:W-:Y:S01]  /*3ae0*/  STL.64 [R1+0x120], R30 ;  /* 0x0001201e01007387 */ /* 0x0003e20000100a00 */
[----:B------:R-:W-:Y:S01]  /*3af0*/  DMUL R12, R12, UR20 ;  /* 0x000000140c0c7c28 */ /* 0x000fe20008000000 */
[----:B------:R-:W-:Y:S01]  /*3b00*/  UMOV UR20, 0x1c71c71c ;  /* 0x1c71c71c00147882 */ /* 0x000fe20000000000 */
[----:B------:R-:W-:Y:S01]  /*3b10*/  DMUL R20, R20, R138 ;  /* 0x0000008a14147228 */ /* 0x000fe20000000000 */
[----:B------:R-:W-:Y:S01]  /*3b20*/  UMOV UR21, 0x3fcc71c7 ;  /* 0x3fcc71c700157882 */ /* 0x000fe20000000000 */
[CC--:B0-----:R-:W-:Y:S01]  /*3b30*/  DFMA R28, -R140.reuse, R60.reuse, R28 ;  /* 0x0000003c8c1c722b */ /* 0x0c1fe2000000011c */
[----:B------:R0:W-:Y:S01]  /*3b40*/  STL.64 [R1+0x78], R2 ;  /* 0x0000780201007387 */ /* 0x0001e20000100a00 */
[----:B------:R-:W-:-:S02]  /*3b50*/  DFMA R60, -R140, R60, R30 ;  /* 0x0000003c8c3c722b */ /* 0x000fc4000000011e */
[----:B------:R-:W-:Y:S02]  /*3b60*/  DADD R52, R10, -R2 ;  /* 0x000000000a347229 */ /* 0x000fe40000000802 */
[----:B------:R-:W-:Y:S02]  /*3b70*/  DFMA R20, R158, R250, -R20 ;  /* 0x000000fa9e14722b */ /* 0x000fe40000000814 */
[----:B------:R-:W-:Y:S02]  /*3b80*/  DFMA R28, R28, -UR26, R62 ;  /* 0x8000001a1c1c7c2b */ /* 0x000fe4000800003e */
[----:B-1----:R-:W-:Y:S02]  /*3b90*/  DADD R30, R10, -R126 ;  /* 0x000000000a1e7229 */ /* 0x002fe4000000087e */
[----:B------:R-:W-:Y:S02]  /*3ba0*/  DFMA R66, R192, R44, R128 ;  /* 0x0000002cc042722b */ /* 0x000fe40000000080 */
[----:B------:R-:W-:-:S02]  /*3bb0*/  DFMA R34, R34, R150, R20 ;  /* 0x000000962222722b */ /* 0x000fc40000000014 */
[----:B------:R-:W-:Y:S02]  /*3bc0*/  DADD R20, R94, UR6 ;  /* 0x000000065e147e29 */ /* 0x000fe40008000000 */
[----:B------:R-:W-:Y:S02]  /*3bd0*/  DFMA R52, R52, UR24, R28 ;  /* 0x0000001834347c2b */ /* 0x000fe4000800001c */
[----:B------:R-:W-:Y:S02]  /*3be0*/  DFMA R30, R30, UR24, R36 ;  /* 0x000000181e1e7c2b */ /* 0x000fe40008000024 */
[----:B------:R-:W-:Y:S02]  /*3bf0*/  DFMA R28, R124, R94, R236 ;  /* 0x0000005e7c1c722b */ /* 0x000fe400000000ec */
[----:B------:R-:W-:Y:S02]  /*3c00*/  DADD R36, -R184, -UR20 ;  /* 0x80000014b8247e29 */ /* 0x000fe40008000100 */
[----:B------:R-:W-:-:S02]  /*3c10*/  DADD R20, R22, R20 ;  /* 0x0000000016147229 */ /* 0x000fc40000000014 */
[----:B------:R-:W-:Y:S02]  /*3c20*/  DMUL R66, R66, R250 ;  /* 0x000000fa42427228 */ /* 0x000fe40000000000 */
[----:B------:R-:W-:Y:S02]  /*3c30*/  DADD R28, R16, R28 ;  /* 0x00000000101c7229 */ /* 0x000fe4000000001c */
[----:B------:R-:W-:Y:S02]  /*3c40*/  DFMA R80, R186, -R32, R36 ;  /* 0x80000020ba50722b */ /* 0x000fe40000000024 */
[----:B------:R-:W-:Y:S02]  /*3c50*/  DADD R20, R16, R20 ;  /* 0x0000000010147229 */ /* 0x000fe40000000014 */
[----:B------:R-:W-:Y:S02]  /*3c60*/  DADD R48, R10, -R48 ;  /* 0x000000000a307229 */ /* 0x000fe40000000830 */
[----:B------:R-:W-:-:S02]  /*3c70*/  DFMA R62, R60, -UR26, R62 ;  /* 0x8000001a3c3e7c2b */ /* 0x000fc4000800003e */
[----:B------:R-:W-:Y:S02]  /*3c80*/  DFMA R70, R186, UR6, R28 ;  /* 0x00000006ba467c2b */ /* 0x000fe4000800001c */
[----:B------:R-:W-:Y:S02]  /*3c90*/  DFMA R100, R190, R32, R36 ;  /* 0x00000020be64722b */ /* 0x000fe40000000024 */
[----:B------:R-:W-:Y:S02]  /*3ca0*/  DADD R80, -R174, R80 ;  /* 0x00000000ae507229 */ /* 0x000fe40000000150 */
[----:B0-----:R-:W-:Y:S01]  /*3cb0*/  DFMA R2, R186, UR6, R20 ;  /* 0x00000006ba027c2b */ /* 0x001fe20008000014 */
[----:B------:R0:W-:Y:S01]  /*3cc0*/  STL.64 [R1+0x80], R70 ;  /* 0x0000804601007387 */ /* 0x0001e20000100a00 */
[----:B------:R-:W-:Y:S02]  /*3cd0*/  DMUL R60, R158, UR22 ;  /* 0x000000169e3c7c28 */ /* 0x000fe40008000000 */
[----:B------:R-:W-:-:S02]  /*3ce0*/  DFMA R68, R192, R68, -R66 ;  /* 0x00000044c044722b */ /* 0x000fc40000000842 */
[----:B------:R-:W-:Y:S01]  /*3cf0*/  DFMA R14, R64, UR24, R14 ;  /* 0x00000018400e7c2b */ /* 0x000fe2000800000e */
[----:B------:R1:W-:Y:S01]  /*3d00*/  STL.64 [R1+0xa0], R2 ;  /* 0x0000a00201007387 */ /* 0x0003e20000100a00 */
[----:B------:R-:W-:Y:S02]  /*3d10*/  DFMA R26, R48, UR24, R26 ;  /* 0x00000018301a7c2b */ /* 0x000fe4000800001a */
[----:B------:R-:W-:Y:S02]  /*3d20*/  DFMA R64, R200, -R192, -R180 ;  /* 0x800000c0c840722b */ /* 0x000fe400000008b4 */
[----:B------:R-:W-:Y:S02]  /*3d30*/  DADD R116, R22, R116 ;  /* 0x0000000016747229 */ /* 0x000fe40000000074 */
[----:B------:R-:W-:Y:S02]  /*3d40*/  DMUL R66, R70, 0.0625 ;  /* 0x3fb0000046427828 */ /* 0x000fe40000000000 */
[----:B------:R-:W-:-:S02]  /*3d50*/  DADD R100, -R188, R100 ;  /* 0x00000000bc647229 */ /* 0x000fc40000000164 */
[-C--:B------:R-:W-:Y:S02]  /*3d60*/  DFMA R48, R148, R250.reuse, R80 ;  /* 0x000000fa9430722b */ /* 0x080fe40000000050 */
[----:B------:R-:W-:Y:S02]  /*3d70*/  DFMA R28, R132, R250, -R120 ;  /* 0x000000fa841c722b */ /* 0x000fe40000000878 */
[----:B0-----:R-:W-:Y:S02]  /*3d80*/  DMUL R70, R2, 0.0625 ;  /* 0x3fb0000002467828 */ /* 0x001fe40000000000 */
[----:B------:R-:W-:Y:S02]  /*3d90*/  DFMA R78, -R12, R78, R60 ;  /* 0x0000004e0c4e722b */ /* 0x000fe4000000013c */
[----:B------:R-:W-:Y:S02]  /*3da0*/  DFMA R96, R190, -R32, R36 ;  /* 0x80000020be60722b */ /* 0x000fe40000000024 */
[----:B------:R-:W-:-:S02]  /*3db0*/  DADD R64, -R172, R64 ;  /* 0x00000000ac407229 */ /* 0x000fc40000000140 */
[----:B------:R-:W-:Y:S02]  /*3dc0*/  DADD R116, R16, R116 ;  /* 0x0000000010747229 */ /* 0x000fe40000000074 */
[----:B------:R-:W-:Y:S02]  /*3dd0*/  DFMA R20, R132, R250, R100 ;  /* 0x000000fa8414722b */ /* 0x000fe40000000064 */
[----:B------:R-:W-:Y:S02]  /*3de0*/  DFMA R28, -R12, R28, R60 ;  /* 0x0000001c0c1c722b */ /* 0x000fe4000000013c */
[----:B------:R-:W-:Y:S02]  /*3df0*/  DFMA R70, -R70, R48, R78 ;  /* 0x000000304646722b */ /* 0x000fe4000000014e */
[----:B------:R-:W-:Y:S02]  /*3e00*/  DMUL R48, R114, R236 ;  /* 0x000000ec72307228 */ /* 0x000fe40000000000 */
[----:B------:R-:W-:-:S02]  /*3e10*/  DADD R96, -R188, R96 ;  /* 0x00000000bc607229 */ /* 0x000fc40000000160 */
[----:B------:R-:W-:Y:S02]  /*3e20*/  DMUL R64, R64, -0.5 ;  /* 0xbfe0000040407828 */ /* 0x000fe40000000000 */
[----:B------:R-:W-:Y:S02]  /*3e30*/  DFMA R116, R186, UR6, R116 ;  /* 0x00000006ba747c2b */ /* 0x000fe40008000074 */
[----:B------:R-:W-:Y:S02]  /*3e40*/  DFMA R66, -R66, R20, R28 ;  /* 0x000000144242722b */ /* 0x000fe4000000011c */
[CC--:B------:R-:W-:Y:S02]  /*3e50*/  DFMA R20, R124.reuse, R94.reuse, UR6 ;  /* 0x000000067c147e2b */ /* 0x0c0fe4000800005e */
[-CC-:B------:R-:W-:Y:S02]  /*3e60*/  DFMA R106, R124, R94.reuse, R48.reuse ;  /* 0x0000005e7c6a722b */ /* 0x180fe40000000030 */
[----:B------:R-:W-:-:S02]  /*3e70*/  DFMA R28, R112, R94, R48 ;  /* 0x0000005e701c722b */ /* 0x000fc40000000030 */
[----:B------:R-:W-:Y:S02]  /*3e80*/  DFMA R82, R134, R250, R96 ;  /* 0x000000fa8652722b */ /* 0x000fe40000000060 */
[----:B------:R-:W-:Y:S02]  /*3e90*/  DMUL R84, R116, 0.0625 ;  /* 0x3fb0000074547828 */ /* 0x000fe40000000000 */
[----:B------:R-:W-:Y:S02]  /*3ea0*/  DFMA R90, -R12, R90, R60 ;  /* 0x0000005a0c5a722b */ /* 0x000fe4000000013c */
[----:B-1----:R-:W-:Y:S02]  /*3eb0*/  DFMA R2, R64, R46, R34 ;  /* 0x0000002e4002722b */ /* 0x002fe40000000022 */
[----:B------:R-:W-:Y:S02]  /*3ec0*/  DFMA R92, -R176, R162, R10 ;  /* 0x000000a2b05c722b */ /* 0x000fe4000000010a */
[----:B------:R-:W-:-:S02]  /*3ed0*/  DADD R46, R186, -1 ;  /* 0xbff00000ba2e7429 */ /* 0x000fc40000000000 */
[-C--:B------:R-:W-:Y:S02]  /*3ee0*/  DFMA R8, R112, R94.reuse, R16 ;  /* 0x0000005e7008722b */ /* 0x080fe40000000010 */
[----:B------:R-:W-:Y:S02]  /*3ef0*/  DADD R20, R16, R20 ;  /* 0x0000000010147229 */ /* 0x000fe40000000014 */
[C---:B------:R-:W-:Y:S02]  /*3f00*/  DFMA R106, R186.reuse, UR6, R106 ;  /* 0x00000006ba6a7c2b */ /* 0x040fe4000800006a */
[----:B------:R-:W-:Y:S02]  /*3f10*/  DFMA R28, R186, UR6, R28 ;  /* 0x00000006ba1c7c2b */ /* 0x000fe4000800001c */
[----:B------:R-:W-:Y:S02]  /*3f20*/  DFMA R98, R124, R94, R16 ;  /* 0x0000005e7c62722b */ /* 0x000fe40000000010 */
[----:B------:R-:W-:-:S02]  /*3f30*/  DFMA R64, -R84, R82, R90 ;  /* 0x000000525440722b */ /* 0x000fc4000000015a */
[----:B------:R-:W-:Y:S01]  /*3f40*/  DFMA R68, R92, UR24, R68 ;  /* 0x000000185c447c2b */ /* 0x000fe20008000044 */
[----:B------:R0:W-:Y:S01]  /*3f50*/  STL.64 [R1+0x70], R28 ;  /* 0x0000701c01007387 */ /* 0x0001e20000100a00 */
[----:B------:R-:W-:Y:S02]  /*3f60*/  DFMA R34, R186, R32, R36 ;  /* 0x00000020ba22722b */ /* 0x000fe40000000024 */
[----:B------:R-:W-:Y:S02]  /*3f70*/  DFMA R82, R46, UR6, R8 ;  /* 0x000000062e527c2b */ /* 0x000fe40008000008 */
[----:B------:R-:W-:Y:S02]  /*3f80*/  DFMA R92, R186, UR6, R20 ;  /* 0x00000006ba5c7c2b */ /* 0x000fe40008000014 */
[----:B------:R-:W-:Y:S02]  /*3f90*/  DMUL R8, R106, 0.0625 ;  /* 0x3fb000006a087828 */ /* 0x000fe40000000000 */
[----:B------:R-:W-:-:S02]  /*3fa0*/  DFMA R96, R104, R250, R96 ;  /* 0x000000fa6860722b */ /* 0x000fc40000000060 */
[----:B------:R-:W-:Y:S01]  /*3fb0*/  DFMA R102, -R12, R102, R60 ;  /* 0x000000660c66722b */ /* 0x000fe2000000013c */
[----:B------:R-:W-:Y:S01]  /*3fc0*/  STL.64 [R1+0x98], R92 ;  /* 0x0000985c01007387 */ /* 0x000fe20000100a00 */
[----:B------:R-:W-:Y:S02]  /*3fd0*/  DMUL R20, R28, 0.0625 ;  /* 0x3fb000001c147828 */ /* 0x000fe40000000000 */
[----:B------:R-:W-:Y:S01]  /*3fe0*/  DFMA R100, R130, R250, R100 ;  /* 0x000000fa8264722b */ /* 0x000fe20000000064 */
[----:B------:R1:W-:Y:S01]  /*3ff0*/  STL.64 [R1+0x90], R82 ;  /* 0x0000905201007387 */ /* 0x0003e20000100a00 */
[----:B------:R-:W-:Y:S02]  /*4000*/  DFMA R246, -R12, R246, R60 ;  /* 0x000000f60cf6722b */ /* 0x000fe4000000013c */
[----:B------:R-:W-:Y:S02]  /*4010*/  DFMA R242, R46, UR6, R98 ;  /* 0x000000062ef27c2b */ /* 0x000fe40008000062 */
[----:B------:R-:W-:-:S02]  /*4020*/  DFMA R84, R110, R250, -R118 ;  /* 0x000000fa6e54722b */ /* 0x000fc40000000876 */
[----:B------:R-:W-:Y:S02]  /*4030*/  DADD R34, -R174, R34 ;  /* 0x00000000ae227229 */ /* 0x000fe40000000122 */
[----:B------:R-:W-:Y:S01]  /*4040*/  DFMA R90, R146, R250, -R108 ;  /* 0x000000fa925a722b */ /* 0x000fe2000000086c */
[----:B------:R2:W-:Y:S01]  /*4050*/  STL.64 [R1+0xa8], R242 ;  /* 0x0000a8f201007387 */ /* 0x0005e20000100a00 */
[----:B------:R-:W-:Y:S02]  /*4060*/  DFMA R244, -R8, R96, R102 ;  /* 0x0000006008f4722b */ /* 0x000fe40000000166 */
[----:B------:R-:W-:Y:S02]  /*4070*/  DFMA R8, -R20, R100, R246 ;  /* 0x000000641408722b */ /* 0x000fe400000001f6 */
[----:B------:R-:W-:Y:S02]  /*4080*/  DFMA R80, R110, R250, R80 ;  /* 0x000000fa6e50722b */ /* 0x000fe40000000050 */
[----:B0-----:R-:W-:-:S02]  /*4090*/  DMUL R28, R242, 0.0625 ;  /* 0x3fb00000f21c7828 */ /* 0x001fc40000000000 */
[----:B------:R-:W-:Y:S02]  /*40a0*/  DFMA R84, -R12, R84, R60 ;  /* 0x000000540c54722b */ /* 0x000fe4000000013c */
[----:B------:R-:W-:Y:S02]  /*40b0*/  DADD R20, R190, 1 ;  /* 0x3ff00000be147429 */ /* 0x000fe40000000000 */
[-CC-:B------:R-:W-:Y:S02]  /*40c0*/  DFMA R78, R144, R250.reuse, R34.reuse ;  /* 0x000000fa904e722b */ /* 0x180fe40000000022 */
[----:B------:R-:W-:Y:S02]  /*40d0*/  DFMA R34, R146, R250, R34 ;  /* 0x000000fa9222722b */ /* 0x000fe40000000022 */
[----:B-1----:R-:W-:Y:S02]  /*40e0*/  DMUL R82, R82, 0.0625 ;  /* 0x3fb0000052527828 */ /* 0x002fe40000000000 */
[----:B------:R-:W-:-:S02]  /*40f0*/  DFMA R90, -R12, R90, R60 ;  /* 0x0000005a0c5a722b */ /* 0x000fc4000000013c */
[----:B------:R-:W-:Y:S02]  /*4100*/  DFMA R94, R144, R250, -R108 ;  /* 0x000000fa905e722b */ /* 0x000fe4000000086c */
[----:B--2---:R-:W-:Y:S02]  /*4110*/  DFMA R242, -R28, R80, R84 ;  /* 0x000000501cf2722b */ /* 0x004fe40000000154 */
[----:B------:R-:W-:Y:S02]  /*4120*/  DMUL R100, R196, R20 ;  /* 0x00000014c4647228 */ /* 0x000fe40000000000 */
[----:B------:R-:W-:Y:S02]  /*4130*/  DADD R80, R200, -R182 ;  /* 0x00000000c8507229 */ /* 0x000fe400000008b6 */
[----:B------:R-:W-:Y:S02]  /*4140*/  DFMA R34, -R82, R34, R90 ;  /* 0x000000225222722b */ /* 0x000fe4000000015a */
[----:B------:R-:W-:-:S02]  /*4150*/  DFMA R82, R200, -R112, -R180 ;  /* 0x80000070c852722b */ /* 0x000fc400000008b4 */
[----:B------:R-:W-:Y:S02]  /*4160*/  DADD R28, R186, 1 ;  /* 0x3ff00000ba1c7429 */ /* 0x000fe40000000000 */
[----:B------:R-:W-:Y:S02]  /*4170*/  DMUL R92, R92, 0.0625 ;  /* 0x3fb000005c5c7828 */ /* 0x000fe40000000000 */
[----:B------:R-:W-:Y:S02]  /*4180*/  DFMA R94, -R12, R94, R60 ;  /* 0x0000005e0c5e722b */ /* 0x000fe4000000013c */
[----:B------:R-:W-:Y:S02]  /*4190*/  DFMA R90, R200, -R112, -R100 ;  /* 0x80000070c85a722b */ /* 0x000fe40000000864 */
[----:B------:R-:W-:Y:S02]  /*41a0*/  DMUL R102, R176, R130 ;  /* 0x00000082b0667228 */ /* 0x000fe40000000000 */
[----:B------:R-:W-:-:S02]  /*41b0*/  DFMA R98, R186, UR6, R98 ;  /* 0x00000006ba627c2b */ /* 0x000fc40008000062 */
[----:B------:R-:W-:Y:S02]  /*41c0*/  DADD R84, R80, -R100 ;  /* 0x0000000050547229 */ /* 0x000fe40000000864 */
[----:B------:R-:W-:Y:S02]  /*41d0*/  DFMA R82, -R194, R28, R82 ;  /* 0x0000001cc252722b */ /* 0x000fe40000000152 */
[----:B------:R-:W-:Y:S02]  /*41e0*/  DFMA R78, -R92, R78, R94 ;  /* 0x0000004e5c4e722b */ /* 0x000fe4000000015e */
[----:B------:R-:W-:Y:S02]  /*41f0*/  DADD R90, -R172, R90 ;  /* 0x00000000ac5a7229 */ /* 0x000fe4000000015a */
[----:B------:R-:W-:Y:S02]  /*4200*/  DADD R94, R10, -R102 ;  /* 0x000000000a5e7229 */ /* 0x000fe40000000866 */
[----:B------:R-:W-:-:S02]  /*4210*/  DFMA R246, R162, R250, R36 ;  /* 0x000000faa2f6722b */ /* 0x000fc40000000024 */
[----:B------:R-:W-:Y:S02]  /*4220*/  DMUL R92, R98, 0.125 ;  /* 0x3fc00000625c7828 */ /* 0x000fe40000000000 */
[----:B------:R-:W-:Y:S02]  /*4230*/  DADD R84, -R172, R84 ;  /* 0x00000000ac547229 */ /* 0x000fe40000000154 */
[----:B------:R-:W-:Y:S01]  /*4240*/  DADD R96, -R180, R80 ;  /* 0x00000000b4607229 */ /* 0x000fe20000000150 */
[----:B------:R-:W-:Y:S01]  /*4250*/  STL.64 [R1+0x8], R246 ;  /* 0x000008f601007387 */ /* 0x000fe20000100a00 */
[----:B------:R-:W-:Y:S02]  /*4260*/  DMUL R82, R82, 0.03125 ;  /* 0x3fa0000052527828 */ /* 0x000fe40000000000 */
[----:B------:R-:W-:Y:S02]  /*4270*/  DMUL R90, R90, 0.03125 ;  /* 0x3fa000005a5a7828 */ /* 0x000fe40000000000 */
[----:B------:R-:W-:-:S02]  /*4280*/  DFMA R80, R94, UR24, R62 ;  /* 0x000000185e507c2b */ /* 0x000fc4000800003e */
[----:B------:R-:W-:Y:S02]  /*4290*/  DFMA R92, -R92, R246, R58 ;  /* 0x000000f65c5c722b */ /* 0x000fe4000000013a */
[----:B------:R-:W-:Y:S02]  /*42a0*/  DMUL R84, R84, 0.03125 ;  /* 0x3fa0000054547828 */ /* 0x000fe40000000000 */
[--C-:B------:R-:W-:Y:S02]  /*42b0*/  DADD R58, -R172, R96.reuse ;  /* 0x00000000ac3a7229 */ /* 0x100fe40000000160 */
[----:B------:R-:W-:Y:S02]  /*42c0*/  DFMA R62, -R194, R28, R96 ;  /* 0x0000001cc23e722b */ /* 0x000fe40000000160 */
[----:B------:R-:W-:Y:S02]  /*42d0*/  DFMA R70, -R82, R50, R70 ;  /* 0x000000325246722b */ /* 0x000fe40000000146 */
[----:B------:R-:W-:-:S02]  /*42e0*/  DFMA R50, -R90, R30, R64 ;  /* 0x0000001e5a32722b */ /* 0x000fc40000000140 */
[----:B------:R-:W-:Y:S02]  /*42f0*/  DMUL R96, R200, R112 ;  /* 0x00000070c8607228 */ /* 0x000fe40000000000 */
[----:B------:R-:W-:Y:S01]  /*4300*/  DFMA R52, -R84, R52, R66 ;  /* 0x000000345434722b */ /* 0x000fe20000000142 */
[----:B------:R-:W-:Y:S01]  /*4310*/  STL.64 [R1+0x1c0], R70 ;  /* 0x0001c04601007387 */ /* 0x000fe20000100a00 */
[----:B------:R-:W-:Y:S02]  /*4320*/  DMUL R58, R58, 0.0625 ;  /* 0x3fb000003a3a7828 */ /* 0x000fe40000000000 */
[----:B------:R-:W-:Y:S01]  /*4330*/  DMUL R62, R62, 0.03125 ;  /* 0x3fa000003e3e7828 */ /* 0x000fe20000000000 */
[----:B------:R0:W-:Y:S01]  /*4340*/  STL.64 [R1+0x1b8], R50 ;  /* 0x0001b83201007387 */ /* 0x0001e20000100a00 */
[----:B------:R-:W-:Y:S02]  /*4350*/  DADD R30, R196, -R96 ;  /* 0x00000000c41e7229 */ /* 0x000fe40000000860 */
[----:B------:R-:W-:Y:S01]  /*4360*/  DADD R66, -R186, 2 ;  /* 0x40000000ba427429 */ /* 0x000fe20000000100 */
[----:B------:R1:W-:Y:S01]  /*4370*/  STL.64 [R1+0x1b0], R52 ;  /* 0x0001b03401007387 */ /* 0x0003e20000100a00 */
[----:B------:R-:W-:-:S02]  /*4380*/  DMUL R94, R198, -4 ;  /* 0xc0100000c65e7828 */ /* 0x000fc40000000000 */
[----:B------:R-:W-:Y:S02]  /*4390*/  DFMA R14, -R62, R14, R78 ;  /* 0x0000000e3e0e722b */ /* 0x000fe4000000014e */
[----:B------:R-:W-:Y:S02]  /*43a0*/  DFMA R62, R192, -R192, -R188 ;  /* 0x800000c0c03e722b */ /* 0x000fe400000008bc */
[----:B------:R-:W-:Y:S02]  /*43b0*/  DADD R30, -R180, R30 ;  /* 0x00000000b41e7229 */ /* 0x000fe4000000011e */
[----:B0-----:R-:W-:Y:S02]  /*43c0*/  DFMA R50, -R58, R68, R92 ;  /* 0x000000443a32722b */ /* 0x001fe4000000015c */
[----:B------:R-:W-:Y:S02]  /*43d0*/  DMUL R92, R198, -2 ;  /* 0xc0000000c65c7828 */ /* 0x000fe40000000000 */
[----:B-1----:R-:W-:-:S02]  /*43e0*/  DADD R52, R194, -R96 ;  /* 0x00000000c2347229 */ /* 0x002fc40000000860 */
[----:B------:R-:W-:Y:S01]  /*43f0*/  DFMA R66, R186, R66, R62 ;  /* 0x00000042ba42722b */ /* 0x000fe2000000003e */
[----:B------:R0:W-:Y:S01]  /*4400*/  STL.64 [R1+0x160], R50 ;  /* 0x0001603201007387 */ /* 0x0001e20000100a00 */
[----:B------:R-:W-:Y:S02]  /*4410*/  DADD R58, -R172, R30 ;  /* 0x00000000ac3a7229 */ /* 0x000fe4000000011e */
[----:B------:R-:W-:Y:S01]  /*4420*/  DADD R246, -R248, R54 ;  /* 0x00000000f8f67229 */ /* 0x000fe20000000136 */
[----:B------:R1:W-:Y:S01]  /*4430*/  STL.64 [R1+0x1a8], R14 ;  /* 0x0001a80e01007387 */ /* 0x0003e20000100a00 */
[----:B------:R-:W-:Y:S02]  /*4440*/  DADD R52, -R180, R52 ;  /* 0x00000000b4347229 */ /* 0x000fe40000000134 */
[----:B------:R-:W-:Y:S02]  /*4450*/  DFMA R66, R66, R54, R94 ;  /* 0x000000364242722b */ /* 0x000fe4000000005e */
[----:B------:R-:W-:-:S02]  /*4460*/  DMUL R58, R58, 0.03125 ;  /* 0x3fa000003a3a7828 */ /* 0x000fc40000000000 */
[----:B------:R-:W-:Y:S02]  /*4470*/  DFMA R88, R46, UR6, R88 ;  /* 0x000000062e587c2b */ /* 0x000fe40008000058 */
[----:B0-----:R-:W-:Y:S02]  /*4480*/  DMUL R50, R190, R18 ;  /* 0x00000012be327228 */ /* 0x001fe40000000000 */
[----:B------:R-:W-:Y:S02]  /*4490*/  DADD R52, -R172, R52 ;  /* 0x00000000ac347229 */ /* 0x000fe40000000134 */
[----:B-1----:R-:W-:Y:S02]  /*44a0*/  DADD R14, R186, R186 ;  /* 0x00000000ba0e7229 */ /* 0x002fe400000000ba */
[----:B------:R-:W-:Y:S02]  /*44b0*/  DFMA R66, R166, R248, R66 ;  /* 0x000000f8a642722b */ /* 0x000fe40000000042 */
[----:B------:R-:W-:-:S02]  /*44c0*/  DFMA R30, R192, R32, R50 ;  /* 0x00000020c01e722b */ /* 0x000fc40000000032 */
[----:B------:R-:W-:Y:S02]  /*44d0*/  DMUL R52, R52, 0.03125 ;  /* 0x3fa0000034347828 */ /* 0x000fe40000000000 */
[----:B------:R-:W-:Y:S02]  /*44e0*/  DADD R64, R14, -4 ;  /* 0xc01000000e407429 */ /* 0x000fe40000000000 */
[----:B------:R-:W-:Y:S02]  /*44f0*/  DFMA R68, -R58, R80, R8 ;  /* 0x000000503a44722b */ /* 0x000fe40000000108 */
[----:B------:R-:W-:Y:S02]  /*4500*/  DMUL R8, R186, R92 ;  /* 0x0000005cba087228 */ /* 0x000fe40000000000 */
[----:B------:R-:W-:Y:S02]  /*4510*/  DFMA R26, -R52, R26, R34 ;  /* 0x0000001a341a722b */ /* 0x000fe40000000122 */
[----:B------:R-:W-:Y:S01]  /*4520*/  DFMA R64, R186, R64, R30 ;  /* 0x00000040ba40722b */ /* 0x000fe2000000001e */
[----:B------:R0:W-:Y:S01]  /*4530*/  STL.64 [R1+0x1a0], R68 ;  /* 0x0001a04401007387 */ /* 0x0001e20000100a00 */
[----:B------:R-:W-:-:S02]  /*4540*/  DADD R52, -R174, -UR20 ;  /* 0x80000014ae347e29 */ /* 0x000fc40008000100 */
[----:B------:R-:W-:Y:S01]  /*4550*/  DMUL R58, R186, R246 ;  /* 0x000000f6ba3a7228 */ /* 0x000fe20000000000 */
[----:B------:R1:W-:Y:S01]  /*4560*/  STL.64 [R1+0x198], R26 ;  /* 0x0001981a01007387 */ /* 0x0003e20000100a00 */
[----:B------:R-:W-:Y:S02]  /*4570*/  DMUL R66, R66, UR24 ;  /* 0x0000001842427c28 */ /* 0x000fe40008000000 */
[----:B------:R-:W-:Y:S02]  /*4580*/  DMUL R64, R198, R64 ;  /* 0x00000040c6407228 */ /* 0x000fe40000000000 */
[----:B------:R-:W-:Y:S02]  /*4590*/  DMUL R90, R194, R46 ;  /* 0x0000002ec25a7228 */ /* 0x000fe40000000000 */
[----:B------:R-:W-:Y:S02]  /*45a0*/  DADD R78, R236, UR6 ;  /* 0x00000006ec4e7e29 */ /* 0x000fe40008000000 */
[----:B0-----:R-:W-:-:S02]  /*45b0*/  DFMA R68, R166, R250, R52 ;  /* 0x000000faa644722b */ /* 0x001fc40000000034 */
[----:B------:R-:W-:Y:S02]  /*45c0*/  DFMA R64, R186, R58, R64 ;  /* 0x0000003aba40722b */ /* 0x000fe40000000040 */
[----:B-1----:R-:W-:Y:S02]  /*45d0*/  DMUL R26, R88, 0.125 ;  /* 0x3fc00000581a7828 */ /* 0x002fe40000000000 */
[----:B------:R-:W-:Y:S01]  /*45e0*/  DFMA R66, R186, R8, R66 ;  /* 0x00000008ba42722b */ /* 0x000fe20000000042 */
[----:B------:R-:W-:Y:S01]  /*45f0*/  STL.64 [R1+0x28], R68 ;  /* 0x0000284401007387 */ /* 0x000fe20000100a00 */
[----:B------:R-:W-:Y:S02]  /*4600*/  DADD R86, R86, R90 ;  /* 0x0000000056567229 */ /* 0x000fe4000000005a */
[----:B------:R-:W-:Y:S02]  /*4610*/  DADD R78, R22, R78 ;  /* 0x00000000164e7229 */ /* 0x000fe4000000004e */
[----:B------:R-:W-:-:S02]  /*4620*/  DFMA R24, -R26, R68, R24 ;  /* 0x000000441a18722b */ /* 0x000fc40000000118 */
[----:B------:R-:W-:Y:S02]  /*4630*/  DFMA R64, R64, R250, R66 ;  /* 0x000000fa4040722b */ /* 0x000fe40000000042 */
[----:B------:R-:W-:Y:S02]  /*4640*/  DMUL R26, R86, 0.0625 ;  /* 0x3fb00000561a7828 */ /* 0x000fe40000000000 */
[----:B------:R-:W-:Y:S02]  /*4650*/  DADD R34, -R188, -UR20 ;  /* 0x80000014bc227e29 */ /* 0x000fe40008000100 */
[----:B------:R-:W-:Y:S02]  /*4660*/  DADD R84, R190, R186 ;  /* 0x00000000be547229 */ /* 0x000fe400000000ba */
[----:B------:R-:W-:Y:S02]  /*4670*/  DADD R78, R16, R78 ;  /* 0x00000000104e7229 */ /* 0x000fe4000000004e */
[----:B------:R-:W-:-:S02]  /*4680*/  DFMA R24, -R26, R64, R24 ;  /* 0x000000401a18722b */ /* 0x000fc40000000118 */
[C---:B------:R-:W-:Y:S02]  /*4690*/  DFMA R26, -R186.reuse, R18, R34 ;  /* 0x00000012ba1a722b */ /* 0x040fe40000000122 */
[----:B------:R-:W-:Y:S02]  /*46a0*/  DFMA R82, R186, R76, R72 ;  /* 0x0000004cba52722b */ /* 0x000fe40000000048 */
[----:B------:R-:W-:Y:S01]  /*46b0*/  DMUL R80, R84, R84 ;  /* 0x0000005454507228 */ /* 0x000fe20000000000 */
[----:B------:R0:W-:Y:S01]  /*46c0*/  STL.64 [R1+0x190], R24 ;  /* 0x0001901801007387 */ /* 0x0001e20000100a00 */
[----:B------:R-:W-:Y:S02]  /*46d0*/  DFMA R78, R186, UR6, R78 ;  /* 0x00000006ba4e7c2b */ /* 0x000fe4000800004e */
[----:B------:R-:W-:Y:S02]  /*46e0*/  DADD R26, -R174, R26 ;  /* 0x00000000ae1a7229 */ /* 0x000fe4000000011a */
[----:B------:R-:W-:-:S02]  /*46f0*/  DFMA R76, R186, R76, R74 ;  /* 0x0000004cba4c722b */ /* 0x000fc4000000004a */
[----:B------:R-:W-:Y:S02]  /*4700*/  DFMA R74, R186, R38, R74 ;  /* 0x00000026ba4a722b */ /* 0x000fe4000000004a */
[----:B------:R-:W-:Y:S02]  /*4710*/  DMUL R66, R78, 0.0625 ;  /* 0x3fb000004e427828 */ /* 0x000fe40000000000 */
[CC--:B------:R-:W-:Y:S02]  /*4720*/  DFMA R64, R82.reuse, R250.reuse, R26 ;  /* 0x000000fa5240722b */ /* 0x0c0fe4000000001a */
[----:B0-----:R-:W-:Y:S02]  /*4730*/  DFMA R24, R82, R250, -R80 ;  /* 0x000000fa5218722b */ /* 0x001fe40000000850 */
[C---:B------:R-:W-:Y:S02]  /*4740*/  DFMA R72, R186.reuse, R38, R72 ;  /* 0x00000026ba48722b */ /* 0x040fe40000000048 */
[----:B------:R-:W-:-:S02]  /*4750*/  DADD R38, -R186, -2 ;  /* 0xc0000000ba267429 */ /* 0x000fc40000000100 */
[----:B------:R-:W-:Y:S02]  /*4760*/  DADD R68, R22, UR6 ;  /* 0x0000000616447e29 */ /* 0x000fe40008000000 */
[----:B------:R-:W-:Y:S02]  /*4770*/  DFMA R24, -R12, R24, R60 ;  /* 0x000000180c18722b */ /* 0x000fe4000000013c */
[----:B------:R-:W-:Y:S02]  /*4780*/  DADD R70, R190, -R186 ;  /* 0x00000000be467229 */ /* 0x000fe400000008ba */
[----:B------:R-:W-:Y:S02]  /*4790*/  DFMA R62, R186, R38, R62 ;  /* 0x00000026ba3e722b */ /* 0x000fe4000000003e */
[----:B------:R-:W-:Y:S02]  /*47a0*/  DFMA R38, R192, -2, -R184 ;  /* 0xc0000000c026782b */ /* 0x000fe400000008b8 */
[----:B------:R-:W-:-:S02]  /*47b0*/  DFMA R24, -R66, R64, R24 ;  /* 0x000000404218722b */ /* 0x000fc40000000118 */
[----:B------:R-:W-:Y:S02]  /*47c0*/  DMUL R66, R190, 4 ;  /* 0x40100000be427828 */ /* 0x000fe40000000000 */
[-C--:B------:R-:W-:Y:S02]  /*47d0*/  DMUL R64, R192, R32.reuse ;  /* 0x00000020c0407228 */ /* 0x080fe40000000000 */
[----:B------:R-:W-:Y:S02]  /*47e0*/  DADD R38, -R188, R38 ;  /* 0x00000000bc267229 */ /* 0x000fe40000000126 */
[----:B------:R-:W-:Y:S02]  /*47f0*/  DADD R48, R22, R48 ;  /* 0x0000000016307229 */ /* 0x000fe40000000030 */
[C---:B------:R-:W-:Y:S02]  /*4800*/  DFMA R32, R192.reuse, R32, R66 ;  /* 0x00000020c020722b */ /* 0x040fe40000000042 */
[----:B------:R-:W-:-:S02]  /*4810*/  DFMA R64, R192, 4, R64 ;  /* 0x40100000c040782b */ /* 0x000fc40000000040 */
[----:B------:R-:W-:Y:S02]  /*4820*/  DADD R66, R14, 4 ;  /* 0x401000000e427429 */ /* 0x000fe40000000000 */
[----:B------:R-:W-:Y:S02]  /*4830*/  DADD R38, -R174, R38 ;  /* 0x00000000ae267229 */ /* 0x000fe40000000126 */
[----:B------:R-:W-:Y:S02]  /*4840*/  DADD R32, R50, R32 ;  /* 0x0000000032207229 */ /* 0x000fe40000000020 */
[----:B------:R-:W-:Y:S02]  /*4850*/  DADD R50, R64, R50 ;  /* 0x0000000040327229 */ /* 0x000fe40000000032 */
[----:B------:R-:W-:Y:S02]  /*4860*/  DFMA R64, R192, -R192, -R18 ;  /* 0x800000c0c040722b */ /* 0x000fe40000000812 */
[----:B------:R-:W-:-:S02]  /*4870*/  DFMA R30, R186, R66, R30 ;  /* 0x00000042ba1e722b */ /* 0x000fc4000000001e */
[CC--:B------:R-:W-:Y:S02]  /*4880*/  DFMA R32, R186.reuse, R14.reuse, R32 ;  /* 0x0000000eba20722b */ /* 0x0c0fe40000000020 */
[----:B------:R-:W-:Y:S02]  /*4890*/  DFMA R50, R186, R14, R50 ;  /* 0x0000000eba32722b */ /* 0x000fe40000000032 */
[----:B------:R-:W-:Y:S02]  /*48a0*/  DADD R64, -R188, R64 ;  /* 0x00000000bc407229 */ /* 0x000fe40000000140 */
[----:B------:R-:W-:Y:S02]  /*48b0*/  DFMA R18, R186, R18, R34 ;  /* 0x00000012ba12722b */ /* 0x000fe40000000022 */
[----:B------:R-:W-:Y:S02]  /*48c0*/  DFMA R66, R114, R236, R68 ;  /* 0x000000ec7242722b */ /* 0x000fe40000000044 */
[----:B------:R-:W-:-:S02]  /*48d0*/  DMUL R68, R70, R70 ;  /* 0x0000004646447228 */ /* 0x000fc40000000000 */
[----:B------:R-:W-:Y:S02]  /*48e0*/  DADD R14, -R174, R64 ;  /* 0x00000000ae0e7229 */ /* 0x000fe40000000140 */
[-C--:B------:R-:W-:Y:S02]  /*48f0*/  DFMA R38, R38, R54.reuse, R94 ;  /* 0x000000362626722b */ /* 0x080fe4000000005e */
[----:B------:R-:W-:Y:S02]  /*4900*/  DADD R18, -R174, R18 ;  /* 0x00000000ae127229 */ /* 0x000fe40000000112 */
[----:B------:R-:W-:Y:S02]  /*4910*/  DFMA R66, R186, UR6, R66 ;  /* 0x00000006ba427c2b */ /* 0x000fe40008000042 */
[-CC-:B------:R-:W-:Y:S02]  /*4920*/  DFMA R14, R14, R54.reuse, R94.reuse ;  /* 0x000000360e0e722b */ /* 0x180fe4000000005e */
[----:B------:R-:W-:-:S02]  /*4930*/  DFMA R54, R62, R54, R94 ;  /* 0x000000363e36722b */ /* 0x000fc4000000005e */
[CC--:B------:R-:W-:Y:S02]  /*4940*/  DFMA R62, R76.reuse, R250.reuse, -R68 ;  /* 0x000000fa4c3e722b */ /* 0x0c0fe40000000844 */
[----:B------:R-:W-:Y:S02]  /*4950*/  DFMA R64, R76, R250, R18 ;  /* 0x000000fa4c40722b */ /* 0x000fe40000000012 */
[----:B------:R-:W-:Y:S02]  /*4960*/  DMUL R246, R66, 0.0625 ;  /* 0x3fb0000042f67828 */ /* 0x000fe40000000000 */
[----:B------:R-:W-:Y:S02]  /*4970*/  DFMA R54, R164, R248, R54 ;  /* 0x000000f8a436722b */ /* 0x000fe40000000036 */
[----:B------:R-:W-:Y:S02]  /*4980*/  DFMA R62, -R12, R62, R60 ;  /* 0x0000003e0c3e722b */ /* 0x000fe4000000013c */
[----:B------:R-:W-:-:S02]  /*4990*/  DFMA R38, R160, R248, R38 ;  /* 0x000000f8a026722b */ /* 0x000fc40000000026 */
[----:B------:R-:W-:Y:S02]  /*49a0*/  DMUL R50, R198, R50 ;  /* 0x00000032c6327228 */ /* 0x000fe40000000000 */
[----:B------:R-:W-:Y:S02]  /*49b0*/  DFMA R14, R154, R248, R14 ;  /* 0x000000f89a0e722b */ /* 0x000fe4000000000e */
[----:B------:R-:W-:Y:S01]  /*49c0*/  DFMA R236, -R246, R64, R62 ;  /* 0x00000040f6ec722b */ /* 0x000fe2000000013e */
[----:B------:R-:W0:Y:S01]  /*49d0*/  LDC.64 R64, c[0x0][0x3d8] ;  /* 0x0000f600ff407b82 */ /* 0x000e220000000a00 */
[-C--:B------:R-:W-:Y:S02]  /*49e0*/  DFMA R246, R74, R250.reuse, -R80 ;  /* 0x000000fa4af6722b */ /* 0x080fe40000000850 */
[----:B------:R-:W-:Y:S02]  /*49f0*/  DFMA R62, R72, R250, -R68 ;  /* 0x000000fa483e722b */ /* 0x000fe40000000844 */
[----:B------:R-:W-:-:S02]  /*4a00*/  DFMA R44, R192, R44, R50 ;  /* 0x0000002cc02c722b */ /* 0x000fc40000000032 */
[----:B------:R-:W-:Y:S02]  /*4a10*/  DMUL R38, R38, UR24 ;  /* 0x0000001826267c28 */ /* 0x000fe40008000000 */
[C-C-:B------:R-:W-:Y:S02]  /*4a20*/  DFMA R246, -R12.reuse, R246, R60.reuse ;  /* 0x000000f60cf6722b */ /* 0x140fe4000000013c */
[----:B------:R-:W-:Y:S02]  /*4a30*/  DFMA R12, -R12, R62, R60 ;  /* 0x0000003e0c0c722b */ /* 0x000fe4000000013c */
[----:B------:R-:W-:Y:S02]  /*4a40*/  DMUL R62, R178, R104 ;  /* 0x00000068b23e7228 */ /* 0x000fe40000000000 */
[----:B------:R-:W-:Y:S02]  /*4a50*/  DMUL R32, R198, R32 ;  /* 0x00000020c6207228 */ /* 0x000fe40000000000 */
[----:B------:R-:W-:-:S02]  /*4a60*/  DMUL R14, R14, UR24 ;  /* 0x000000180e0e7c28 */ /* 0x000fc40008000000 */
[----:B------:R-:W-:Y:S02]  /*4a70*/  DMUL R30, R198, R30 ;  /* 0x0000001ec61e7228 */ /* 0x000fe40000000000 */
[----:B0-----:R-:W-:Y:S01]  /*4a80*/  DADD R64, -R248, R64 ;  /* 0x00000000f8407229 */ /* 0x001fe20000000140 */
[----:B------:R-:W-:-:S05]  /*4a90*/  IMAD.MOV.U32 R248, RZ, RZ, R238 ;  /* 0x000000fffff87224 */ /* 0x000fca00078e00ee */
[C---:B------:R-:W-:Y:S01]  /*4aa0*/  DFMA R30, R186.reuse, R58, R30 ;  /* 0x0000003aba1e722b */ /* 0x040fe2000000001e */
[----:B------:R-:W-:Y:S01]  /*4ab0*/  MOV R249, R239 ;  /* 0x000000ef00f97202 */ /* 0x000fe20000000f00 */
[--C-:B------:R-:W-:Y:S02]  /*4ac0*/  DFMA R58, R186, UR6, R48.reuse ;  /* 0x00000006ba3a7c2b */ /* 0x100fe40008000030 */
[----:B------:R-:W-:Y:S01]  /*4ad0*/  DFMA R48, R46, UR6, R48 ;  /* 0x000000062e307c2b */ /* 0x000fe20008000030 */
[----:B------:R-:W-:Y:S01]  /*4ae0*/  MOV R60, R64 ;  /* 0x00000040003c7202 */ /* 0x000fe20000000f00 */
[----:B------:R-:W-:Y:S01]  /*4af0*/  IMAD.MOV.U32 R61, RZ, RZ, R65 ;  /* 0x000000ffff3d7224 */ /* 0x000fe200078e0041 */
[----:B------:R-:W-:-:S05]  /*4b00*/  DMUL R64, R178, R110 ;  /* 0x0000006eb2407228 */ /* 0x000fca0000000000 */
[----:B------:R-:W-:Y:S02]  /*4b10*/  DMUL R50, R190, R60 ;  /* 0x0000003cbe327228 */ /* 0x000fe40000000000 */
[----:B------:R-:W-:Y:S02]  /*4b20*/  DMUL R60, R178, R156 ;  /* 0x0000009cb23c7228 */ /* 0x000fe40000000000 */
[----:B------:R-:W-:-:S04]  /*4b30*/  DFMA R56, R168, R56, -R64 ;  /* 0x00000038a838722b */ /* 0x000fc80000000840 */
[CC--:B------:R-:W-:Y:S02]  /*4b40*/  DFMA R32, R190.reuse, R50.reuse, R32 ;  /* 0x00000032be20722b */ /* 0x0c0fe40000000020 */
[----:B------:R-:W-:Y:S02]  /*4b50*/  DFMA R50, R190, R50, R60 ;  /* 0x00000032be32722b */ /* 0x000fe4000000003c */
[----:B------:R-:W-:Y:S02]  /*4b60*/  DFMA R6, R56, R250, R6 ;  /* 0x000000fa3806722b */ /* 0x000fe40000000006 */
[----:B------:R-:W-:Y:S02]  /*4b70*/  DMUL R56, R54, UR24 ;  /* 0x0000001836387c28 */ /* 0x000fe40008000000 */
[----:B------:R-:W-:Y:S02]  /*4b80*/  DFMA R54, R142, R42, -R62 ;  /* 0x0000002a8e36722b */ /* 0x000fe4000000083e */
[----:B------:R-:W-:-:S04]  /*4b90*/  DMUL R50, R50, R250 ;  /* 0x000000fa32327228 */ /* 0x000fc80000000000 */
[----:B------:R-:W-:Y:S02]  /*4ba0*/  DFMA R42, R186, R8, R56 ;  /* 0x00000008ba2a722b */ /* 0x000fe40000000038 */
[----:B------:R-:W-:Y:S02]  /*4bb0*/  DFMA R8, R54, R250, R40 ;  /* 0x000000fa3608722b */ /* 0x000fe40000000028 */
[----:B------:R-:W-:Y:S02]  /*4bc0*/  DMUL R40, R192, R92 ;  /* 0x0000005cc0287228 */ /* 0x000fe40000000000 */
[-C--:B------:R-:W-:Y:S02]  /*4bd0*/  DFMA R56, R156, R250.reuse, R34 ;  /* 0x000000fa9c38722b */ /* 0x080fe40000000022 */
[----:B------:R-:W-:Y:S02]  /*4be0*/  DMUL R54, R58, 0.125 ;  /* 0x3fc000003a367828 */ /* 0x000fe40000000000 */
[----:B------:R-:W-:-:S02]  /*4bf0*/  DFMA R250, R30, R250, R42 ;  /* 0x000000fa1efa722b */ /* 0x000fc4000000002a */
[----:B------:R-:W-:Y:S01]  /*4c00*/  DFMA R38, R192, R40, R38 ;  /* 0x00000028c026722b */ /* 0x000fe20000000026 */
[----:B------:R-:W-:Y:S01]  /*4c10*/  MOV R42, 0x55555555 ;  /* 0x55555555002a7802 */ /* 0x000fe20000000f00 */
[----:B------:R-:W-:Y:S01]  /*4c20*/  DMUL R40, R190, R92 ;  /* 0x0000005cbe287228 */ /* 0x000fe20000000000 */
[----:B------:R-:W-:Y:S01]  /*4c30*/  IMAD.MOV.U32 R43, RZ, RZ, 0x3fd55555 ;  /* 0x3fd55555ff2b7424 */ /* 0x000fe200078e00ff */
[----:B------:R-:W-:Y:S01]  /*4c40*/  DFMA R4, -R54, R56, R4 ;  /* 0x000000383604722b */ /* 0x000fe20000000104 */
[----:B------:R0:W-:Y:S01]  /*4c50*/  STL.64 [R1+0x18], R56 ;  /* 0x0000183801007387 */ /* 0x0001e20000100a00 */
[----:B------:R-:W-:-:S03]  /*4c60*/  DMUL R30, R178, R84 ;  /* 0x00000054b21e7228 */ /* 0x000fc60000000000 */
[----:B------:R-:W-:Y:S02]  /*4c70*/  DFMA R238, R44, R42, R38 ;  /* 0x0000002a2cee722b */ /* 0x000fe40000000026 */
[C---:B------:R-:W-:Y:S01]  /*4c80*/  DFMA R40, R190.reuse, R40, R14 ;  /* 0x00000028be28722b */ /* 0x040fe2000000000e */
[----:B------:R-:W-:Y:S01]  /*4c90*/  IMAD.MOV.U32 R38, RZ, RZ, R248 ;  /* 0x000000ffff267224 */ /* 0x000fe200078e00f8 */
[----:B------:R-:W-:Y:S01]  /*4ca0*/  DMUL R14, R190, R178 ;  /* 0x000000b2be0e7228 */ /* 0x000fe20000000000 */
[----:B------:R-:W-:Y:S01]  /*4cb0*/  IMAD.MOV.U32 R39, RZ, RZ, R249 ;  /* 0x000000ffff277224 */ /* 0x000fe200078e00f9 */
[----:B------:R-:W-:Y:S01]  /*4cc0*/  DMUL R30, R84, R30 ;  /* 0x0000001e541e7228 */ /* 0x000fe20000000000 */
[----:B------:R-:W1:Y:S01]  /*4cd0*/  LDC.64 R248, c[0x0][0x410] ;  /* 0x00010400fff87b82 */ /* 0x000e620000000a00 */
[----:B0-----:R-:W-:Y:S02]  /*4ce0*/  DMUL R56, R178, R74 ;  /* 0x0000004ab2387228 */ /* 0x001fe40000000000 */
[----:B------:R-:W-:-:S02]  /*4cf0*/  DFMA R36, R160, R42, R36 ;  /* 0x0000002aa024722b */ /* 0x000fc40000000024 */
[----:B------:R-:W-:Y:S02]  /*4d00*/  DFMA R50, R190, R14, -R50 ;  /* 0x0000000ebe32722b */ /* 0x000fe40000000832 */
[----:B------:R-:W-:Y:S02]  /*4d10*/  DFMA R14, -R176, R156, R10 ;  /* 0x0000009cb00e722b */ /* 0x000fe4000000010a */
[-C--:B------:R-:W-:Y:S02]  /*4d20*/  DFMA R52, R164, R42.reuse, R52 ;  /* 0x0000002aa434722b */ /* 0x080fe40000000034 */
[-C--:B------:R-:W-:Y:S02]  /*4d30*/  DFMA R34, R154, R42.reuse, R34 ;  /* 0x0000002a9a22722b */ /* 0x080fe40000000022 */
[----:B------:R-:W-:Y:S02]  /*4d40*/  DFMA R26, R74, R42, R26 ;  /* 0x0000002a4a1a722b */ /* 0x000fe4000000001a */
[----:B------:R-:W-:-:S02]  /*4d50*/  DFMA R50, R14, UR24, R50 ;  /* 0x000000180e327c2b */ /* 0x000fc40008000032 */
[----:B------:R-:W-:Y:S02]  /*4d60*/  DADD R14, R196, -R182 ;  /* 0x00000000c40e7229 */ /* 0x000fe400000008b6 */
[----:B------:R-:W-:Y:S02]  /*4d70*/  DFMA R18, R72, R42, R18 ;  /* 0x0000002a4812722b */ /* 0x000fe40000000012 */
[----:B------:R-:W-:-:S04]  /*4d80*/  DMUL R44, R178, R76 ;  /* 0x0000004cb22c7228 */ /* 0x000fc80000000000 */
[----:B------:R-:W-:-:S08]  /*4d90*/  DADD R14, -R180, R14 ;  /* 0x00000000b40e7229 */ /* 0x000fd0000000010e */
[--C-:B------:R-:W-:Y:S02]  /*4da0*/  DADD R54, -R172, R14.reuse ;  /* 0x00000000ac367229 */ /* 0x100fe4000000010e */
[----:B------:R-:W-:-:S06]  /*4db0*/  DFMA R14, -R194, R28, R14 ;  /* 0x0000001cc20e722b */ /* 0x000fcc000000010e */
[----:B------:R-:W-:Y:S02]  /*4dc0*/  DMUL R54, R54, 0.0625 ;  /* 0x3fb0000036367828 */ /* 0x000fe40000000000 */
[----:B------:R-:W-:-:S06]  /*4dd0*/  DMUL R14, R14, 0.03125 ;  /* 0x3fa000000e0e7828 */ /* 0x000fcc0000000000 */
[----:B------:R-:W-:Y:S01]  /*4de0*/  DFMA R4, -R54, R50, R4 ;  /* 0x000000323604722b */ /* 0x000fe20000000104 */
[----:B------:R-:W-:Y:S01]  /*4df0*/  IMAD.MOV.U32 R50, RZ, RZ, R234 ;  /* 0x000000ffff327224 */ /* 0x000fe200078e00ea */
[----:B------:R-:W-:Y:S01]  /*4e00*/  DMUL R54, R178, R82 ;  /* 0x00000052b2367228 */ /* 0x000fe20000000000 */
[----:B------:R-:W-:Y:S01]  /*4e10*/  IMAD.MOV.U32 R51, RZ, RZ, R235 ;  /* 0x000000ffff337224 */ /* 0x000fe200078e00eb */
[----:B------:R-:W-:Y:S02]  /*4e20*/  DFMA R234, R32, R42, R40 ;  /* 0x0000002a20ea722b */ /* 0x000fe40000000028 */
[C---:B------:R-:W-:Y:S01]  /*4e30*/  DMUL R32, R176.reuse, R84 ;  /* 0x00000054b0207228 */ /* 0x040fe20000000000 */
[----:B------:R0:W-:Y:S01]  /*4e40*/  STL.64 [R1+0xc0], R4 ;  /* 0x0000c00401007387 */ /* 0x0001e20000100a00 */
[----:B------:R-:W-:Y:S01]  /*4e50*/  IMAD.MOV.U32 R40, RZ, RZ, R50 ;  /* 0x000000ffff287224 */ /* 0x000fe200078e0032 */
[----:B------:R-:W-:Y:S01]  /*4e60*/  MOV R41, R51 ;  /* 0x0000003300297202 */ /* 0x000fe20000000f00 */
[----:B------:R-:W-:Y:S01]  /*4e70*/  DMUL R50, R176, R82 ;  /* 0x00000052b0327228 */ /* 0x000fe20000000000 */
[----:B------:R-:W-:Y:S04]  /*4e80*/  STL.64 [R1], R36 ;  /* 0x0000002401007387 */ /* 0x000fe80000100a00 */
[----:B------:R-:W-:Y:S01]  /*4e90*/  STL.64 [R1+0x10], R34 ;  /* 0x0000102201007387 */ /* 0x000fe20000100a00 */
[----:B0-----:R-:W-:-:S02]  /*4ea0*/  DFMA R4, R84, R32, -R56 ;  /* 0x000000205404722b */ /* 0x001fc40000000838 */
[----:B------:R-:W-:-:S06]  /*4eb0*/  DFMA R32, -R84, R32, R54 ;  /* 0x000000205420722b */ /* 0x000fcc0000000136 */
[--C-:B------:R-:W-:Y:S01]  /*4ec0*/  DFMA R4, R4, R42, R30.reuse ;  /* 0x0000002a0404722b */ /* 0x100fe2000000001e */
[----:B------:R-:W0:Y:S01]  /*4ed0*/  LDC.64 R42, c[0x0][0x418] ;  /* 0x00010600ff2a7b82 */ /* 0x000e220000000a00 */
[----:B------:R-:W-:Y:S02]  /*4ee0*/  DFMA R32, R32, -UR26, R30 ;  /* 0x8000001a20207c2b */ /* 0x000fe4000800001e */
[----:B------:R-:W-:-:S08]  /*4ef0*/  DFMA R30, R200, -R192, -R100 ;  /* 0x800000c0c81e722b */ /* 0x000fd00000000864 */
[----:B------:R-:W-:Y:S02]  /*4f00*/  DFMA R28, -R194, R28, R30 ;  /* 0x0000001cc21c722b */ /* 0x000fe4000000011e */
[----:B------:R-:W-:-:S06]  /*4f10*/  DADD R30, R10, -R50 ;  /* 0x000000000a1e7229 */ /* 0x000fcc0000000832 */
[----:B------:R-:W-:Y:S02]  /*4f20*/  DMUL R28, R28, 0.03125 ;  /* 0x3fa000001c1c7828 */ /* 0x000fe40000000000 */
[----:B------:R-:W-:Y:S02]  /*4f30*/  DFMA R32, R30, UR24, R32 ;  /* 0x000000181e207c2b */ /* 0x000fe40008000020 */
[----:B------:R-:W-:Y:S02]  /*4f40*/  DMUL R30, R48, 0.0625 ;  /* 0x3fb00000301e7828 */ /* 0x000fe40000000000 */
[----:B0-----:R-:W-:-:S04]  /*4f50*/  DFMA R20, R20, R42, R22 ;  /* 0x0000002a1414722b */ /* 0x001fc80000000016 */
[----:B------:R-:W-:Y:S02]  /*4f60*/  DFMA R24, -R28, R32, R24 ;  /* 0x000000201c18722b */ /* 0x000fe40000000118 */
[----:B------:R-:W-:Y:S01]  /*4f70*/  DFMA R246, -R30, R26, R246 ;  /* 0x0000001a1ef6722b */ /* 0x000fe200000001f6 */
[----:B------:R-:W-:Y:S01]  /*4f80*/  MOV R28, R34 ;  /* 0x00000022001c7202 */ /* 0x000fe20000000f00 */
[C---:B-1----:R-:W-:Y:S01]  /*4f90*/  DADD R32, R22.reuse, R248 ;  /* 0x0000000016207229 */ /* 0x042fe200000000f8 */
[----:B------:R-:W-:Y:S01]  /*4fa0*/  IMAD.MOV.U32 R29, RZ, RZ, R35 ;  /* 0x000000ffff1d7224 */ /* 0x000fe200078e0023 */
[----:B------:R-:W-:Y:S01]  /*4fb0*/  DADD R30, R22, R42 ;  /* 0x00000000161e7229 */ /* 0x000fe2000000002a */
[----:B------:R0:W-:Y:S01]  /*4fc0*/  STL.64 [R1+0xd0], R24 ;  /* 0x0000d01801007387 */ /* 0x0001e20000100a00 */
[----:B------:R-:W-:Y:S02]  /*4fd0*/  DFMA R46, R46, UR6, R20 ;  /* 0x000000062e2e7c2b */ /* 0x000fe40008000014 */
[----:B------:R-:W-:-:S02]  /*4fe0*/  DMUL R20, R178, R70 ;  /* 0x00000046b2147228 */ /* 0x000fc40000000000 */
[C---:B------:R-:W-:Y:S02]  /*4ff0*/  DMUL R22, R176.reuse, R70 ;  /* 0x00000046b0167228 */ /* 0x040fe40000000000 */
[----:B------:R-:W-:-:S04]  /*5000*/  DMUL R42, R176, R76 ;  /* 0x0000004cb02a7228 */ /* 0x000fc80000000000 */
[C---:B------:R-:W-:Y:S02]  /*5010*/  DMUL R20, R70.reuse, R20 ;  /* 0x0000001446147228 */ /* 0x040fe40000000000 */
[----:B0-----:R-:W-:Y:S02]  /*5020*/  DFMA R24, -R70, R22, R44 ;  /* 0x000000164618722b */ /* 0x001fe4000000012c */
[----:B------:R-:W-:-:S06]  /*5030*/  DADD R26, R10, -R42 ;  /* 0x000000000a1a7229 */ /* 0x000fcc000000082a */
[----:B------:R-:W-:-:S08]  /*5040*/  DFMA R24, R24, -UR26, R20 ;  /* 0x8000001a18187c2b */ /* 0x000fd00008000014 */
[----:B------:R-:W-:Y:S02]  /*5050*/  DFMA R24, R26, UR24, R24 ;  /* 0x000000181a187c2b */ /* 0x000fe40008000018 */
[----:B------:R-:W-:Y:S02]  /*5060*/  DMUL R26, R46, 0.0625 ;  /* 0x3fb000002e1a7828 */ /* 0x000fe40000000000 */
[----:B------:R-:W-:-:S04]  /*5070*/  DMUL R248, R192, R248 ;  /* 0x000000f8c0f87228 */ /* 0x000fc80000000000 */
[----:B------:R-:W-:Y:S02]  /*5080*/  DFMA R14, -R14, R24, R236 ;  /* 0x000000180e0e722b */ /* 0x000fe400000001ec */
[----:B------:R-:W-:Y:S01]  /*5090*/  DFMA R12, -R26, R18, R12 ;  /* 0x000000121a0c722b */ /* 0x000fe2000000010c */
[----:B------:R0:W5:Y:S01]  /*50a0*/  LDL.LU.64 R236, [R1+0x228] ;  /* 0x0002280001ec7983 */ /* 0x0001620000300a00 */
[----:B------:R-:W-:Y:S01]  /*50b0*/  IMAD.MOV.U32 R26, RZ, RZ, R40 ;  /* 0x000000ffff1a7224 */ /* 0x000fe200078e0028 */
[----:B------:R-:W-:Y:S01]  /*50c0*/  MOV R27, R41 ;  /* 0x00000029001b7202 */ /* 0x000fe20000000f00 */
[----:B------:R-:W-:Y:S01]  /*50d0*/  DMUL R40, R178, R72 ;  /* 0x00000048b2287228 */ /* 0x000fe20000000000 */
[----:B------:R1:W-:Y:S01]  /*50e0*/  STL.64 [R1+0x68], R14 ;  /* 0x0000680e01007387 */ /* 0x0003e20000100a00 */
[----:B------:R-:W-:Y:S01]  /*50f0*/  DADD R248, R248, UR6 ;  /* 0x00000006f8f87e29 */ /* 0x000fe20008000000 */
[----:B------:R-:W-:Y:S01]  /*5100*/  IMAD.MOV.U32 R24, RZ, RZ, R36 ;  /* 0x000000ffff187224 */ /* 0x000fe200078e0024 */
[----:B------:R-:W-:-:S04]  /*5110*/  DADD R32, R16, R32 ;  /* 0x0000000010207229 */ /* 0x000fc80000000020 */
[----:B-1----:R-:W-:Y:S01]  /*5120*/  DFMA R14, -R70, R22, R40 ;  /* 0x00000016460e722b */ /* 0x002fe20000000128 */
[----:B------:R-:W-:Y:S01]  /*5130*/  MOV R22, R38 ;  /* 0x0000002600167202 */ /* 0x000fe20000000f00 */
[----:B------:R-:W-:Y:S01]  /*5140*/  IMAD.MOV.U32 R23, RZ, RZ, R39 ;  /* 0x000000ffff177224 */ /* 0x000fe200078e0027 */
[----:B------:R-:W-:Y:S01]  /*5150*/  DMUL R38, R176, R110 ;  /* 0x0000006eb0267228 */ /* 0x000fe20000000000 */
[----:B------:R-:W-:Y:S01]  /*5160*/  IMAD.MOV.U32 R25, RZ, RZ, R37 ;  /* 0x000000ffff197224 */ /* 0x000fe200078e0025 */
[C---:B------:R-:W-:Y:S02]  /*5170*/  DADD R30, R16.reuse, R30 ;  /* 0x00000000101e7229 */ /* 0x040fe4000000001e */
[----:B------:R-:W-:Y:S02]  /*5180*/  DADD R248, R16, R248 ;  /* 0x0000000010f87229 */ /* 0x000fe400000000f8 */
[----:B------:R-:W-:Y:S02]  /*5190*/  DMUL R36, R176, R74 ;  /* 0x0000004ab0247228 */ /* 0x000fe40000000000 */
[----:B------:R-:W-:-:S02]  /*51a0*/  DADD R16, R10, -R38 ;  /* 0x000000000a107229 */ /* 0x000fc40000000826 */
[----:B------:R-:W-:-:S06]  /*51b0*/  DMUL R34, R176, R104 ;  /* 0x00000068b0227228 */ /* 0x000fcc0000000000 */
[----:B------:R-:W-:Y:S02]  /*51c0*/  DFMA R6, R16, UR24, R6 ;  /* 0x0000001810067c2b */ /* 0x000fe40008000006 */
[----:B------:R-:W-:Y:S02]  /*51d0*/  DADD R16, R10, -R36 ;  /* 0x000000000a107229 */ /* 0x000fe40000000824 */
[----:B------:R-:W-:-:S06]  /*51e0*/  DFMA R30, R186, UR6, R30 ;  /* 0x00000006ba1e7c2b */ /* 0x000fcc000800001e */
[----:B------:R-:W-:Y:S02]  /*51f0*/  DFMA R4, R16, UR24, R4 ;  /* 0x0000001810047c2b */ /* 0x000fe40008000004 */
[----:B------:R-:W-:Y:S02]  /*5200*/  DADD R16, R10, -R34 ;  /* 0x000000000a107229 */ /* 0x000fe40000000822 */
[----:B------:R-:W-:Y:S02]  /*5210*/  DFMA R14, R14, -UR26, R20 ;  /* 0x8000001a0e0e7c2b */ /* 0x000fe40008000014 */
[----:B------:R-:W-:-:S04]  /*5220*/  DADD R20, R194, -R182 ;  /* 0x00000000c2147229 */ /* 0x000fc800000008b6 */
[----:B------:R-:W-:Y:S02]  /*5230*/  DFMA R8, R16, UR24, R8 ;  /* 0x0000001810087c2b */ /* 0x000fe40008000008 */
[----:B------:R-:W-:Y:S02]  /*5240*/  DMUL R16, R30, 0.125 ;  /* 0x3fc000001e107828 */ /* 0x000fe40000000000 */
[----:B------:R-:W-:-:S06]  /*5250*/  DADD R20, -R100, R20 ;  /* 0x0000000064147229 */ /* 0x000fcc0000000114 */
[----:B------:R-:W-:Y:S02]  /*5260*/  DFMA R16, -R16, R28, R26 ;  /* 0x0000001c1010722b */ /* 0x000fe4000000011a */
[----:B------:R-:W-:Y:S02]  /*5270*/  DMUL R28, R176, R72 ;  /* 0x00000048b01c7228 */ /* 0x000fe40000000000 */
[----:B------:R-:W-:-:S06]  /*5280*/  DADD R20, -R172, R20 ;  /* 0x00000000ac147229 */ /* 0x000fcc0000000114 */
[----:B------:R-:W-:Y:S02]  /*5290*/  DADD R10, R10, -R28 ;  /* 0x000000000a0a7229 */ /* 0x000fe4000000081c */
[----:B------:R-:W-:-:S06]  /*52a0*/  DMUL R20, R20, 0.03125 ;  /* 0x3fa0000014147828 */ /* 0x000fcc0000000000 */
[----:B------:R-:W-:-:S08]  /*52b0*/  DFMA R10, R10, UR24, R14 ;  /* 0x000000180a0a7c2b */ /* 0x000fd0000800000e */
[----:B------:R-:W-:Y:S02]  /*52c0*/  DFMA R12, -R20, R10, R12 ;  /* 0x0000000a140c722b */ /* 0x000fe4000000010c */
[----:B------:R-:W-:Y:S02]  /*52d0*/  DADD R10, R200, R182 ;  /* 0x00000000c80a7229 */ /* 0x000fe400000000b6 */
[----:B------:R-:W-:-:S06]  /*52e0*/  DFMA R32, R186, UR6, R32 ;  /* 0x00000006ba207c2b */ /* 0x000fcc0008000020 */
[----:B------:R-:W-:Y:S02]  /*52f0*/  DADD R10, R180, R10 ;  /* 0x00000000b40a7229 */ /* 0x000fe4000000000a */
[----:B------:R-:W-:-:S06]  /*5300*/  DMUL R18, R32, 0.125 ;  /* 0x3fc0000020127828 */ /* 0x000fcc0000000000 */
[----:B------:R-:W-:Y:S02]  /*5310*/  DADD R26, R172, R10 ;  /* 0x00000000ac1a7229 */ /* 0x000fe4000000000a */
[----:B------:R-:W-:-:S06]  /*5320*/  DFMA R18, -R18, R24, R22 ;  /* 0x000000181212722b */ /* 0x000fcc0000000116 */
[----:B------:R-:W-:Y:S01]  /*5330*/  DMUL R10, R26, 0.0625 ;  /* 0x3fb000001a0a7828 */ /* 0x000fe20000000000 */
[----:B------:R1:W-:Y:S07]  /*5340*/  STL.64 [R1+0x58], R12 ;  /* 0x0000580c01007387 */ /* 0x0003ee0000100a00 */
[----:B-1----:R-:W-:Y:S02]  /*5350*/  DFMA R12, -R10, R238, R18 ;  /* 0x000000ee0a0c722b */ /* 0x002fe40000000112 */
[----:B------:R-:W-:Y:S01]  /*5360*/  DADD R10, R196, R182 ;  /* 0x00000000c40a7229 */ /* 0x000fe200000000b6 */
[----:B------:R-:W2:Y:S07]  /*5370*/  LDL.LU.64 R238, [R1+0x220] ;  /* 0x0002200001ee7983 */ /* 0x000eae0000300a00 */
[----:B------:R-:W-:-:S08]  /*5380*/  DADD R10, R180, R10 ;  /* 0x00000000b40a7229 */ /* 0x000fd0000000000a */
[----:B------:R-:W-:-:S08]  /*5390*/  DADD R24, R172, R10 ;  /* 0x00000000ac187229 */ /* 0x000fd0000000000a */
[----:B------:R-:W-:Y:S02]  /*53a0*/  DMUL R10, R24, 0.0625 ;  /* 0x3fb00000180a7828 */ /* 0x000fe40000000000 */
[----:B------:R-:W-:Y:S01]  /*53b0*/  DFMA R20, R186, UR6, R248 ;  /* 0x00000006ba147c2b */ /* 0x000fe200080000f8 */
[----:B------:R-:W-:Y:S05]  /*53c0*/  STL.64 [R1+0x50], R12 ;  /* 0x0000500c01007387 */ /* 0x000fea0000100a00 */
[----:B------:R-:W-:Y:S01]  /*53d0*/  DFMA R10, -R10, R234, R16 ;  /* 0x000000ea0a0a722b */ /* 0x000fe20000000110 */
[----:B------:R0:W5:Y:S06]  /*53e0*/  LDL.LU.64 R234, [R1+0x218] ;  /* 0x0002180001ea7983 */ /* 0x00016c0000300a00 */
[----:B------:R1:W-:Y:S02]  /*53f0*/  STL.64 [R1+0x48], R10 ;  /* 0x0000480a01007387 */ /* 0x0003e40000100a00 */
[----:B-1----:R-:W-:-:S08]  /*5400*/  DMUL R10, R20, 0.125 ;  /* 0x3fc00000140a7828 */ /* 0x002fd00000000000 */
[----:B------:R-:W-:Y:S01]  /*5410*/  DFMA R10, -R10, R52, R240 ;  /* 0x000000340a0a722b */ /* 0x000fe200000001f0 */
[----:B------:R-:W3:Y:S01]  /*5420*/  LDL.LU.64 R240, [R1+0x210] ;  /* 0x0002100001f07983 */ /* 0x000ee20000300a00 */
[----:B------:R-:W-:-:S08]  /*5430*/  DADD R22, R194, R182 ;  /* 0x00000000c2167229 */ /* 0x000fd000000000b6 */
[----:B------:R-:W-:-:S08]  /*5440*/  DADD R18, R180, R22 ;  /* 0x00000000b4127229 */ /* 0x000fd00000000016 */
[----:B------:R-:W-:Y:S02]  /*5450*/  DADD R18, R172, R18 ;  /* 0x00000000ac127229 */ /* 0x000fe40000000012 */
[----:B------:R-:W-:-:S06]  /*5460*/  DADD R16, R200, R196 ;  /* 0x00000000c8107229 */ /* 0x000fcc00000000c4 */
[----:B------:R-:W-:-:S08]  /*5470*/  DMUL R12, R18, 0.0625 ;  /* 0x3fb00000120c7828 */ /* 0x000fd00000000000 */
[----:B------:R-:W-:Y:S02]  /*5480*/  DFMA R12, -R12, R250, R10 ;  /* 0x000000fa0c0c722b */ /* 0x000fe4000000010a */
[----:B------:R-:W-:Y:S01]  /*5490*/  DADD R10, -R182, R16 ;  /* 0x00000000b60a7229 */ /* 0x000fe20000000110 */
[----:B------:R0:W5:Y:S07]  /*54a0*/  LDL.LU.64 R250, [R1+0x208] ;  /* 0x0002080001fa7983 */ /* 0x00016e0000300a00 */
[----:B------:R-:W-:-:S08]  /*54b0*/  DADD R10, -R180, R10 ;  /* 0x00000000b40a7229 */ /* 0x000fd0000000010a */
[----:B------:R-:W-:Y:S02]  /*54c0*/  DADD R10, -R172, R10 ;  /* 0x00000000ac0a7229 */ /* 0x000fe4000000010a */
[----:B------:R-:W-:-:S06]  /*54d0*/  DADD R14, R200, R194 ;  /* 0x00000000c80e7229 */ /* 0x000fcc00000000c2 */
        /* <DEDUP_REMOVED lines=15> */
[----:B------:R-:W-:Y:S01]  /*55d0*/  IMAD.MOV.U32 R4, RZ, RZ, 0x1 ;  /* 0x00000001ff047424 */ /* 0x000fe200078e00ff */
[----:B------:R-:W-:Y:S04]  /*55e0*/  STL.64 [R1+0x38], R10 ;  /* 0x0000380a01007387 */ /* 0x000fe80000100a00 */
[----:B------:R0:W5:Y:S04]  /*55f0*/  LDL.LU.64 R242, [R1+0x1f8] ;  /* 0x0001f80001f27983 */ /* 0x0001680000300a00 */
[----:B------:R-:W-:Y:S04]  /*5600*/  STL.64 [R1+0x30], R8 ;  /* 0x0000300801007387 */ /* 0x000fe80000100a00 */
[----:B------:R1:W-:Y:S01]  /*5610*/  STL.64 [R1+0x20], R6 ;  /* 0x0000200601007387 */ /* 0x0003e20000100a00 */
[----:B---3--:R-:W1:Y:S02]  /*5620*/  MUFU.RCP64H R5, R241 ;  /* 0x000000f100057308 */ /* 0x008e640000001800 */
[----:B-1----:R-:W-:-:S08]  /*5630*/  DFMA R6, -R240, R4, 1 ;  /* 0x3ff00000f006742b */ /* 0x002fd00000000104 */
[----:B------:R-:W-:-:S08]  /*5640*/  DFMA R6, R6, R6, R6 ;  /* 0x000000060606722b */ /* 0x000fd00000000006 */
[----:B------:R-:W-:-:S08]  /*5650*/  DFMA R6, R4, R6, R4 ;  /* 0x000000060406722b */ /* 0x000fd00000000004 */
[----:B------:R-:W-:-:S08]  /*5660*/  DFMA R4, -R240, R6, 1 ;  /* 0x3ff00000f004742b */ /* 0x000fd00000000106 */
[----:B------:R-:W-:Y:S02]  /*5670*/  DFMA R6, R6, R4, R6 ;  /* 0x000000040606722b */ /* 0x000fe40000000006 */
[----:B--2---:R-:W-:Y:S01]  /*5680*/  DADD R4, R238, -R2 ;  /* 0x00000000ee047229 */ /* 0x004fe20000000802 */
        /* <DEDUP_REMOVED lines=14> */
[----:B-----5:R-:W-:Y:S05]  /*5770*/  CALL.REL.NOINC `($__internal_4_$__cuda_sm20_div_rn_f64_full) ;  /* 0x0000004c00fc7944 */ /* 0x020fea0003c00000 */
[----:B------:R-:W-:Y:S02]  /*5780*/  IMAD.MOV.U32 R7, RZ, RZ, R6 ;  /* 0x000000ffff077224 */ /* 0x000fe400078e0006 */
[----:B------:R-:W-:-:S07]  /*5790*/  IMAD.MOV.U32 R6, RZ, RZ, R3 ;  /* 0x000000ffff067224 */ /* 0x000fce00078e0003 */
.L_x_202:
[----:B------:R-:W-:Y:S05]  /*57a0*/  BSYNC.RECONVERGENT B2 ;  /* 0x0000000000027941 */ /* 0x000fea0003800200 */
.L_x_201:
[----:B------:R-:W2:Y:S01]  /*57b0*/  LDL.LU.64 R10, [R1+0x160] ;  /* 0x00016000010a7983 */ /* 0x000ea20000300a00 */
[----:B------:R-:W-:Y:S01]  /*57c0*/  DFMA R4, R176, R150, R94 ;  /* 0x00000096b004722b */ /* 0x000fe2000000005e */
[----:B------:R-:W-:Y:S01]  /*57d0*/  UMOV UR20, 0x55555555 ;  /* 0x5555555500147882 */ /* 0x000fe20000000000 */
[----:B------:R-:W-:Y:S01]  /*57e0*/  UMOV UR21, 0x3fd55555 ;  /* 0x3fd5555500157882 */ /* 0x000fe20000000000 */
[----:B------:R-:W-:Y:S01]  /*57f0*/  DADD R136, R136, R136 ;  /* 0x0000000088887229 */ /* 0x000fe20000000088 */
[----:B------:R-:W-:Y:S01]  /*5800*/  BSSY.RECONVERGENT B2, `(.L_x_203) ;  /* 0x000001f000027945 */ /* 0x000fe20003800200 */
[----:B------:R-:W-:-:S03]  /*5810*/  DADD R6, R238, -R6 ;  /* 0x00000000ee067229 */ /* 0x000fc60000000806 */
[----:B------:R-:W-:-:S08]  /*5820*/  DMUL R4, R4, UR20 ;  /* 0x0000001404047c28 */ /* 0x000fd00008000000 */
[----:B------:R-:W-:-:S08]  /*5830*/  DFMA R4, R150, R178, R4 ;  /* 0x000000b29604722b */ /* 0x000fd00000000004 */
[----:B------:R-:W-:Y:S02]  /*5840*/  DMUL R170, R170, R4 ;  /* 0x00000004aaaa7228 */ /* 0x000fe40000000000 */
[----:B------:R-:W0:Y:S01]  /*5850*/  MUFU.RCP64H R5, R241 ;  /* 0x000000f100057308 */ /* 0x000e220000001800 */
[----:B------:R-:W-:-:S05]  /*5860*/  MOV R4, 0x1 ;  /* 0x0000000100047802 */ /* 0x000fca0000000f00 */
[----:B------:R-:W-:-:S08]  /*5870*/  DFMA R138, R138, R136, R170 ;  /* 0x000000888a8a722b */ /* 0x000fd000000000aa */
[----:B------:R-:W-:Y:S02]  /*5880*/  DFMA R6, R138, 0.25, R6 ;  /* 0x3fd000008a06782b */ /* 0x000fe40000000006 */
[----:B0-----:R-:W-:-:S05]  /*5890*/  DFMA R8, -R240, R4, 1 ;  /* 0x3ff00000f008742b */ /* 0x001fca0000000104 */
[----:B-----5:R0:W-:Y:S03]  /*58a0*/  STG.E.64 desc[UR4][R250.64], R6 ;  /* 0x00000006fa007986 */ /* 0x0201e6000c101b04 */
[----:B------:R-:W-:-:S08]  /*58b0*/  DFMA R8, R8, R8, R8 ;  /* 0x000000080808722b */ /* 0x000fd00000000008 */
[----:B------:R-:W-:-:S08]  /*58c0*/  DFMA R8, R4, R8, R4 ;  /* 0x000000080408722b */ /* 0x000fd00000000004 */
[----:B------:R-:W-:-:S08]  /*58d0*/  DFMA R4, -R240, R8, 1 ;  /* 0x3ff00000f004742b */ /* 0x000fd00000000108 */
[----:B------:R-:W-:Y:S02]  /*58e0*/  DFMA R8, R8, R4, R8 ;  /* 0x000000040808722b */ /* 0x000fe40000000008 */
        /* <DEDUP_REMOVED lines=13> */
[----:B------:R-:W-:Y:S05]  /*59c0*/  CALL.REL.NOINC `($__internal_4_$__cuda_sm20_div_rn_f64_full) ;  /* 0x0000004c00687944 */ /* 0x000fea0003c00000 */
[----:B------:R-:W-:Y:S01]  /*59d0*/  IMAD.MOV.U32 R8, RZ, RZ, R3 ;  /* 0x000000ffff087224 */ /* 0x000fe200078e0003 */
[----:B------:R-:W-:-:S07]  /*59e0*/  MOV R9, R6 ;  /* 0x0000000600097202 */ /* 0x000fce0000000f00 */
.L_x_204:
[----:B------:R-:W-:Y:S05]  /*59f0*/  BSYNC.RECONVERGENT B2 ;  /* 0x0000000000027941 */ /* 0x000fea0003800200 */
.L_x_203:
[----:B------:R-:W2:Y:S01]  /*5a00*/  LDL.LU.64 R10, [R1+0x8] ;  /* 0x00000800010a7983 */ /* 0x000ea20000300a00 */
[----:B------:R-:W0:Y:S03]  /*5a10*/  LDC.64 R6, c[0x0][0x3d8] ;  /* 0x0000f600ff067b82 */ /* 0x000e260000000a00 */
[----:B------:R-:W3:Y:S04]  /*5a20*/  LDL.LU.64 R138, [R1+0x50] ;  /* 0x00005000018a7983 */ /* 0x000ee80000300a00 */
[----:B------:R-:W4:Y:S01]  /*5a30*/  LDL.LU.64 R136, [R1+0x88] ;  /* 0x0000880001887983 */ /* 0x000f220000300a00 */
[----:B------:R-:W0:Y:S01]  /*5a40*/  LDC.64 R4, c[0x0][0x3d0] ;  /* 0x0000f400ff047b82 */ /* 0x000e220000000a00 */
[----:B------:R-:W-:Y:S01]  /*5a50*/  UMOV UR20, 0x55555555 ;  /* 0x5555555500147882 */ /* 0x000fe20000000000 */
[----:B------:R-:W-:Y:S01]  /*5a60*/  UMOV UR21, 0x3fd55555 ;  /* 0x3fd5555500157882 */ /* 0x000fe20000000000 */
[----:B0-----:R-:W-:-:S08]  /*5a70*/  DADD R4, -R4, R6 ;  /* 0x0000000004047229 */ /* 0x001fd00000000106 */
[----:B------:R-:W-:-:S08]  /*5a80*/  DFMA R4, R184, R4, R128 ;  /* 0x00000004b804722b */ /* 0x000fd00000000080 */
[----:B------:R-:W-:Y:S02]  /*5a90*/  DMUL R4, R4, UR20 ;  /* 0x0000001404047c28 */ /* 0x000fe40008000000 */
[----:B------:R-:W-:Y:S02]  /*5aa0*/  DFMA R128, R200, R124, R180 ;  /* 0x0000007cc880722b */ /* 0x000fe400000000b4 */
        /* <DEDUP_REMOVED lines=9> */
[----:B------:R-:W-:Y:S01]  /*5b40*/  IMAD.MOV.U32 R6, RZ, RZ, 0x1 ;  /* 0x00000001ff067424 */ /* 0x000fe200078e00ff */
        /* <DEDUP_REMOVED lines=24> */
[----:B------:R-:W-:Y:S01]  /*5cd0*/  MOV R8, R3 ;  /* 0x0000000300087202 */ /* 0x000fe20000000f00 */
[----:B------:R-:W-:-:S07]  /*5ce0*/  IMAD.MOV.U32 R9, RZ, RZ, R6 ;  /* 0x000000ffff097224 */ /* 0x000fce00078e0006 */
.L_x_206:
[----:B------:R-:W-:Y:S05]  /*5cf0*/  BSYNC.RECONVERGENT B2 ;  /* 0x0000000000027941 */ /* 0x000fea0003800200 */
.L_x_205:
[----:B------:R-:W2:Y:S01]  /*5d00*/  LDL.LU.64 R136, [R1] ;  /* 0x0000000001887983 */ /* 0x000ea20000300a00 */
[----:B------:R-:W0:Y:S03]  /*5d10*/  LDC.64 R138, c[0x0][0x3d8] ;  /* 0x0000f600ff8a7b82 */ /* 0x000e260000000a00 */
[----:B------:R-:W3:Y:S04]  /*5d20*/  LDL.LU.64 R10, [R1+0xc0] ;  /* 0x0000c000010a7983 */ /* 0x000ee80000300a00 */
[----:B------:R-:W4:Y:S01]  /*5d30*/  LDL.LU.64 R98, [R1+0xb8] ;  /* 0x0000b80001627983 */ /* 0x000f220000300a00 */
[----:B------:R-:W0:Y:S01]  /*5d40*/  LDC.64 R6, c[0x0][0x3d0] ;  /* 0x0000f400ff067b82 */ /* 0x000e220000000a00 */
[----:B------:R-:W-:Y:S01]  /*5d50*/  DMUL R4, R178, R160 ;  /* 0x000000a0b2047228 */ /* 0x000fe20000000000 */
[----:B------:R-:W-:Y:S01]  /*5d60*/  UMOV UR20, 0x55555555 ;  /* 0x5555555500147882 */ /* 0x000fe20000000000 */
[----:B------:R-:W-:Y:S01]  /*5d70*/  UMOV UR21, 0x3fd55555 ;  /* 0x3fd5555500157882 */ /* 0x000fe20000000000 */
[----:B0-----:R-:W-:-:S08]  /*5d80*/  DADD R6, -R6, R138 ;  /* 0x0000000006067229 */ /* 0x001fd0000000018a */
        /* <DEDUP_REMOVED lines=24> */
[----:B----4-:R0:W-:Y:S01]  /*5f10*/  STG.E.64 desc[UR4][R98.64], R8 ;  /* 0x0000000862007986 */ /* 0x0101e2000c101b04 */
        /* <DEDUP_REMOVED lines=9> */
[----:B------:R-:W-:Y:S05]  /*5fb0*/  CALL.REL.NOINC `($__internal_4_$__cuda_sm20_div_rn_f64_full) ;  /* 0x0000004400ec7944 */ /* 0x000fea0003c00000 */
[----:B------:R-:W-:Y:S02]  /*5fc0*/  IMAD.MOV.U32 R7, RZ, RZ, R6 ;  /* 0x000000ffff077224 */ /* 0x000fe400078e0006 */
[----:B------:R-:W-:-:S07]  /*5fd0*/  IMAD.MOV.U32 R6, RZ, RZ, R3 ;  /* 0x000000ffff067224 */ /* 0x000fce00078e0003 */
.L_x_208:
[----:B------:R-:W-:Y:S05]  /*5fe0*/  BSYNC.RECONVERGENT B2 ;  /* 0x0000000000027941 */ /* 0x000fea0003800200 */
.L_x_207:
[----:B------:R-:W2:Y:S01]  /*5ff0*/  LDL.LU.64 R10, [R1+0x18] ;  /* 0x00001800010a7983 */ /* 0x000ea20000300a00 */
[----:B------:R-:W0:Y:S03]  /*6000*/  LDC.64 R8, c[0x0][0x3d8] ;  /* 0x0000f600ff087b82 */ /* 0x000e260000000a00 */
[----:B------:R-:W3:Y:S04]  /*6010*/  LDL.LU.64 R136, [R1+0x48] ;  /* 0x0000480001887983 */ /* 0x000ee80000300a00 */
[----:B------:R-:W4:Y:S01]  /*6020*/  LDL.LU.64 R98, [R1+0xe8] ;  /* 0x0000e80001627983 */ /* 0x000f220000300a00 */
[----:B------:R-:W0:Y:S01]  /*6030*/  LDC.64 R4, c[0x0][0x3d0] ;  /* 0x0000f400ff047b82 */ /* 0x000e220000000a00 */
[----:B------:R-:W-:Y:S01]  /*6040*/  UMOV UR20, 0x55555555 ;  /* 0x5555555500147882 */ /* 0x000fe20000000000 */
[----:B------:R-:W-:Y:S01]  /*6050*/  UMOV UR21, 0x3fd55555 ;  /* 0x3fd5555500157882 */ /* 0x000fe20000000000 */
[----:B------:R-:W-:-:S02]  /*6060*/  DMUL R26, R196, R114 ;  /* 0x00000072c41a7228 */ /* 0x000fc40000000000 */
[----:B0-----:R-:W-:-:S08]  /*6070*/  DADD R4, -R4, R8 ;  /* 0x0000000004047229 */ /* 0x001fd00000000108 */
[----:B------:R-:W-:-:S08]  /*6080*/  DFMA R4, R188, R4, R60 ;  /* 0x00000004bc04722b */ /* 0x000fd0000000003c */
        /* <DEDUP_REMOVED lines=38> */
.L_x_210:
[----:B------:R-:W-:Y:S05]  /*62f0*/  BSYNC.RECONVERGENT B2 ;  /* 0x0000000000027941 */ /* 0x000fea0003800200 */
.L_x_209:
[----:B------:R-:W2:Y:S01]  /*6300*/  LDL.LU.64 R60, [R1+0x10] ;  /* 0x00001000013c7983 */ /* 0x000ea20000300a00 */
        /* <DEDUP_REMOVED lines=45> */
.L_x_212:
[----:B------:R-:W-:Y:S05]  /*65e0*/  BSYNC.RECONVERGENT B2 ;  /* 0x0000000000027941 */ /* 0x000fea0003800200 */
.L_x_211:
        /* <DEDUP_REMOVED lines=15> */
[----:B------:R-:W-:-:S08]  /*66e0*/  DFMA R4, R166, UR20, R4 ;  /* 0x00000014a6047c2b */ /* 0x000fd00008000004 */
[----:B------:R-:W-:Y:S02]  /*66f0*/  DMUL R86, R86, R4 ;  /* 0x0000000456567228 */ /* 0x000fe40000000000 */
        /* <DEDUP_REMOVED lines=11> */
[----:B---3--:R-:W-:-:S08]  /*67b0*/  DADD R4, R226, -R10 ;  /* 0x00000000e2047229 */ /* 0x008fd0000000080a */
[----:B------:R-:W-:-:S08]  /*67c0*/  DMUL R10, R6, R4 ;  /* 0x00000004060a7228 */ /* 0x000fd00000000000 */
        /* <DEDUP_REMOVED lines=16> */
.L_x_214:
[----:B------:R-:W-:Y:S05]  /*68d0*/  BSYNC.RECONVERGENT B2 ;  /* 0x0000000000027941 */ /* 0x000fea0003800200 */
.L_x_213:
[----:B------:R-:W2:Y:S01]  /*68e0*/  LDL.LU.64 R10, [R1+0x38] ;  /* 0x00003800010a7983 */ /* 0x000ea20000300a00 */
[----:B------:R-:W0:Y:S03]  /*68f0*/  LDC.64 R30, c[0x0][0x3d8] ;  /* 0x0000f600ff1e7b82 */ /* 0x000e260000000a00 */
[----:B------:R-:W3:Y:S05]  /*6900*/  LDL.LU.64 R24, [R1+0xf8] ;  /* 0x0000f80001187983 */ /* 0x000eea0000300a00 */
[----:B------:R-:W0:Y:S01]  /*6910*/  LDC.64 R8, c[0x0][0x3d0] ;  /* 0x0000f400ff087b82 */ /* 0x000e220000000a00 */
[----:B------:R-:W1:Y:S01]  /*6920*/  MUFU.RCP64H R5, R241 ;  /* 0x000000f100057308 */ /* 0x000e620000001800 */
[----:B------:R-:W-:Y:S01]  /*6930*/  DMUL R178, R178, R164 ;  /* 0x000000a4b2b27228 */ /* 0x000fe20000000000 */
[----:B------:R-:W-:Y:S01]  /*6940*/  MOV R4, 0x1 ;  /* 0x0000000100047802 */ /* 0x000fe20000000f00 */
[----:B0-----:R-:W-:-:S08]  /*6950*/  DADD R8, -R8, R30 ;  /* 0x0000000008087229 */ /* 0x001fd0000000011e */
        /* <DEDUP_REMOVED lines=16> */
[----:B------:R-:W-:-:S06]  /*6a60*/  DADD R6, R226, -R6 ;  /* 0x00000000e2067229 */ /* 0x000fcc0000000806 */
[----:B------:R-:W-:-:S08]  /*6a70*/  DFMA R20, R52, R20, R164 ;  /* 0x000000143414722b */ /* 0x000fd000000000a4 */
[----:B------:R-:W-:Y:S01]  /*6a80*/  DFMA R6, R20, 0.125, R6 ;  /* 0x3fc000001406782b */ /* 0x000fe20000000006 */
[----:B------:R-:W-:Y:S01]  /*6a90*/  BSSY.RECONVERGENT B2, `(.L_x_215) ;  /* 0x0000012000027945 */ /* 0x000fe20003800200 */
[----:B--2---:R-:W-:-:S08]  /*6aa0*/  DADD R4, R224, -R10 ;  /* 0x00000000e0047229 */ /* 0x004fd0000000080a */
[----:B------:R-:W-:-:S08]  /*6ab0*/  DMUL R10, R8, R4 ;  /* 0x00000004080a7228 */ /* 0x000fd00000000000 */
[----:B------:R-:W-:-:S08]  /*6ac0*/  DFMA R18, -R240, R10, R4 ;  /* 0x0000000af012722b */ /* 0x000fd00000000104 */
[----:B------:R-:W-:Y:S01]  /*6ad0*/  DFMA R8, R8, R18, R10 ;  /* 0x000000120808722b */ /* 0x000fe2000000000a */
[----:B---3--:R0:W-:Y:S01]  /*6ae0*/  STG.E.64 desc[UR4][R24.64], R6 ;  /* 0x0000000618007986 */ /* 0x0081e2000c101b04 */
        /* <DEDUP_REMOVED lines=12> */
.L_x_216:
[----:B------:R-:W-:Y:S05]  /*6bb0*/  BSYNC.RECONVERGENT B2 ;  /* 0x0000000000027941 */ /* 0x000fea0003800200 */
.L_x_215:
[----:B------:R-:W2:Y:S04]  /*6bc0*/  LDL.LU.64 R18, [R1+0x1b8] ;  /* 0x0001b80001127983 */ /* 0x000ea80000300a00 */
[----:B------:R-:W3:Y:S01]  /*6bd0*/  LDL.LU.64 R24, [R1+0x108] ;  /* 0x0001080001187983 */ /* 0x000ee20000300a00 */
[----:B------:R-:W-:Y:S01]  /*6be0*/  DMUL R142, R142, -R142 ;  /* 0x8000008e8e8e7228 */ /* 0x000fe20000000000 */
[----:B------:R-:W-:Y:S01]  /*6bf0*/  UMOV UR20, 0x1c71c71c ;  /* 0x1c71c71c00147882 */ /* 0x000fe20000000000 */
[----:B------:R-:W-:Y:S01]  /*6c00*/  UMOV UR21, 0x3fcc71c7 ;  /* 0x3fcc71c700157882 */ /* 0x000fe20000000000 */
[----:B------:R-:W-:Y:S01]  /*6c10*/  DADD R106, R106, R106 ;  /* 0x000000006a6a7229 */ /* 0x000fe2000000006a */
[----:B------:R-:W0:Y:S01]  /*6c20*/  MUFU.RCP64H R11, R241 ;  /* 0x000000f1000b7308 */ /* 0x000e220000001800 */
[----:B------:R-:W-:Y:S01]  /*6c30*/  DADD R4, R122, UR20 ;  /* 0x000000147a047e29 */ /* 0x000fe20008000000 */
[----:B------:R-:W-:Y:S01]  /*6c40*/  UMOV UR20, 0x55555555 ;  /* 0x5555555500147882 */ /* 0x000fe20000000000 */
[----:B------:R-:W-:Y:S01]  /*6c50*/  UMOV UR21, 0x3fd55555 ;  /* 0x3fd5555500157882 */ /* 0x000fe20000000000 */
[----:B------:R-:W-:Y:S01]  /*6c60*/  DFMA R6, R176, R142, R62 ;  /* 0x0000008eb006722b */ /* 0x000fe2000000003e */
[----:B------:R-:W-:Y:S01]  /*6c70*/  IMAD.MOV.U32 R10, RZ, RZ, 0x1 ;  /* 0x00000001ff0a7424 */ /* 0x000fe200078e00ff */
[----:B------:R-:W-:Y:S01]  /*6c80*/  DADD R34, R94, R34 ;  /* 0x000000005e227229 */ /* 0x000fe20000000022 */
[----:B------:R-:W-:Y:S01]  /*6c90*/  BSSY.RECONVERGENT B2, `(.L_x_217) ;  /* 0x0000023000027945 */ /* 0x000fe20003800200 */
[----:B------:R-:W-:-:S02]  /*6ca0*/  DFMA R26, R200, R124, R26 ;  /* 0x0000007cc81a722b */ /* 0x000fc4000000001a */
[----:B------:R-:W-:Y:S02]  /*6cb0*/  DFMA R4, R104, -UR20, R4 ;  /* 0x8000001468047c2b */ /* 0x000fe40008000004 */
[----:B------:R-:W-:Y:S01]  /*6cc0*/  DMUL R6, R6, UR20 ;  /* 0x0000001406067c28 */ /* 0x000fe20008000000 */
[----:B------:R-:W-:Y:S01]  /*6cd0*/  UMOV UR20, 0x1c71c71c ;  /* 0x1c71c71c00147882 */ /* 0x000fe20000000000 */
[----:B------:R-:W-:Y:S01]  /*6ce0*/  UMOV UR21, 0x3fbc71c7 ;  /* 0x3fbc71c700157882 */ /* 0x000fe20000000000 */
[----:B------:R-:W-:Y:S02]  /*6cf0*/  DADD R8, R224, -R8 ;  /* 0x00000000e0087229 */ /* 0x000fe40000000808 */
[----:B------:R-:W-:Y:S02]  /*6d00*/  DADD R26, R172, R26 ;  /* 0x00000000ac1a7229 */ /* 0x000fe4000000001a */
[----:B------:R-:W-:Y:S02]  /*6d10*/  DMUL R4, R106, R4 ;  /* 0x000000046a047228 */ /* 0x000fe40000000000 */
[----:B------:R-:W-:-:S08]  /*6d20*/  DFMA R6, R92, R122, R6 ;  /* 0x0000007a5c06722b */ /* 0x000fd00000000006 */
[----:B------:R-:W-:-:S08]  /*6d30*/  DFMA R6, R34, UR20, R6 ;  /* 0x0000001422067c2b */ /* 0x000fd00008000006 */
[----:B------:R-:W-:Y:S02]  /*6d40*/  DFMA R4, R26, R6, -R4 ;  /* 0x000000061a04722b */ /* 0x000fe40000000804 */
[----:B0-----:R-:W-:-:S06]  /*6d50*/  DFMA R6, -R240, R10, 1 ;  /* 0x3ff00000f006742b */ /* 0x001fcc000000010a */
[----:B------:R-:W-:Y:S02]  /*6d60*/  DFMA R4, R4, 0.0625, R8 ;  /* 0x3fb000000404782b */ /* 0x000fe40000000008 */
[----:B------:R-:W-:-:S08]  /*6d70*/  DFMA R6, R6, R6, R6 ;  /* 0x000000060606722b */ /* 0x000fd00000000006 */
[----:B------:R-:W-:-:S08]  /*6d80*/  DFMA R6, R10, R6, R10 ;  /* 0x000000060a06722b */ /* 0x000fd0000000000a */
[----:B------:R-:W-:-:S08]  /*6d90*/  DFMA R10, -R240, R6, 1 ;  /* 0x3ff00000f00a742b */ /* 0x000fd00000000106 */
[----:B------:R-:W-:Y:S02]  /*6da0*/  DFMA R10, R6, R10, R6 ;  /* 0x0000000a060a722b */ /* 0x000fe40000000006 */
[----:B--2---:R-:W-:Y:S01]  /*6db0*/  DADD R6, R222, -R18 ;  /* 0x00000000de067229 */ /* 0x004fe20000000812 */
[----:B---3--:R0:W-:Y:S07]  /*6dc0*/  STG.E.64 desc[UR4][R24.64], R4 ;  /* 0x0000000418007986 */ /* 0x0081ee000c101b04 */
[----:B------:R-:W-:-:S02]  /*6dd0*/  DMUL R18, R10, R6 ;  /* 0x000000060a127228 */ /* 0x000fc40000000000 */
        /* <DEDUP_REMOVED lines=14> */
.L_x_218:
[----:B------:R-:W-:Y:S05]  /*6ec0*/  BSYNC.RECONVERGENT B2 ;  /* 0x0000000000027941 */ /* 0x000fea0003800200 */
.L_x_217:
[----:B------:R-:W2:Y:S04]  /*6ed0*/  LDL.LU.64 R4, [R1+0x60] ;  /* 0x0000600001047983 */ /* 0x000ea80000300a00 */
[----:B------:R-:W3:Y:S04]  /*6ee0*/  LDL.LU.64 R20, [R1+0x1b0] ;  /* 0x0001b00001147983 */ /* 0x000ee80000300a00 */
[----:B------:R-:W4:Y:S01]  /*6ef0*/  LDL.LU.64 R18, [R1+0x110] ;  /* 0x0001100001127983 */ /* 0x000f220000300a00 */
[----:B------:R-:W0:Y:S01]  /*6f00*/  MUFU.RCP64H R7, R241 ;  /* 0x000000f100077308 */ /* 0x000e220000001800 */
[----:B------:R-:W-:Y:S01]  /*6f10*/  UMOV UR20, 0x1c71c71c ;  /* 0x1c71c71c00147882 */ /* 0x000fe20000000000 */
[----:B------:R-:W-:Y:S01]  /*6f20*/  UMOV UR21, 0x3fcc71c7 ;  /* 0x3fcc71c700157882 */ /* 0x000fe20000000000 */
[----:B------:R-:W-:Y:S01]  /*6f30*/  DADD R16, R182, R16 ;  /* 0x00000000b6107229 */ /* 0x000fe20000000010 */
[----:B------:R-:W-:Y:S01]  /*6f40*/  IMAD.MOV.U32 R6, RZ, RZ, 0x1 ;  /* 0x00000001ff067424 */ /* 0x000fe200078e00ff */
[----:B------:R-:W-:Y:S01]  /*6f50*/  DADD R126, R94, R126 ;  /* 0x000000005e7e7229 */ /* 0x000fe2000000007e */
[----:B------:R-:W-:Y:S01]  /*6f60*/  BSSY.RECONVERGENT B2, `(.L_x_219) ;  /* 0x0000026000027945 */ /* 0x000fe20003800200 */
[----:B------:R-:W-:-:S02]  /*6f70*/  DADD R116, R116, R116 ;  /* 0x0000000074747229 */ /* 0x000fc40000000074 */
[----:B------:R-:W-:Y:S02]  /*6f80*/  DADD R10, R222, -R10 ;  /* 0x00000000de0a7229 */ /* 0x000fe4000000080a */
[----:B------:R-:W-:Y:S02]  /*6f90*/  DADD R16, R180, R16 ;  /* 0x00000000b4107229 */ /* 0x000fe40000000010 */
[----:B0-----:R-:W-:-:S06]  /*6fa0*/  DFMA R8, -R240, R6, 1 ;  /* 0x3ff00000f008742b */ /* 0x001fcc0000000106 */
[----:B------:R-:W-:Y:S02]  /*6fb0*/  DADD R16, R172, R16 ;  /* 0x00000000ac107229 */ /* 0x000fe40000000010 */
[----:B------:R-:W-:-:S08]  /*6fc0*/  DFMA R8, R8, R8, R8 ;  /* 0x000000080808722b */ /* 0x000fd00000000008 */
[----:B------:R-:W-:Y:S02]  /*6fd0*/  DFMA R8, R6, R8, R6 ;  /* 0x000000080608722b */ /* 0x000fe40000000006 */
[----:B--2---:R-:W-:Y:S02]  /*6fe0*/  DFMA R142, R176, R142, R4 ;  /* 0x0000008eb08e722b */ /* 0x004fe40000000004 */
[----:B------:R-:W-:Y:S01]  /*6ff0*/  DADD R4, -R122, -UR20 ;  /* 0x800000147a047e29 */ /* 0x000fe20008000100 */
[----:B------:R-:W-:Y:S01]  /*7000*/  UMOV UR20, 0x55555555 ;  /* 0x5555555500147882 */ /* 0x000fe20000000000 */
[----:B------:R-:W-:Y:S01]  /*7010*/  UMOV UR21, 0x3fd55555 ;  /* 0x3fd5555500157882 */ /* 0x000fe20000000000 */
[----:B---3--:R-:W-:-:S03]  /*7020*/  DADD R248, R220, -R20 ;  /* 0x00000000dcf87229 */ /* 0x008fc60000000814 */
[----:B------:R-:W-:Y:S02]  /*7030*/  DMUL R142, R142, UR20 ;  /* 0x000000148e8e7c28 */ /* 0x000fe40008000000 */
[----:B------:R-:W-:Y:S01]  /*7040*/  DFMA R4, R134, UR20, R4 ;  /* 0x0000001486047c2b */ /* 0x000fe20008000004 */
[----:B------:R-:W-:Y:S01]  /*7050*/  UMOV UR20, 0x1c71c71c ;  /* 0x1c71c71c00147882 */ /* 0x000fe20000000000 */
[----:B------:R-:W-:-:S03]  /*7060*/  UMOV UR21, 0x3fbc71c7 ;  /* 0x3fbc71c700157882 */ /* 0x000fc60000000000 */
[----:B------:R-:W-:Y:S01]  /*7070*/  FSETP.GEU.AND P2, PT, |R249|, 6.5827683646048100446e-37, PT ;  /* 0x03600000f900780b */ /* 0x000fe20003f4e200 */
[----:B------:R-:W-:-:S08]  /*7080*/  DFMA R122, R92, R122, R142 ;  /* 0x0000007a5c7a722b */ /* 0x000fd0000000008e */
[----:B------:R-:W-:-:S08]  /*7090*/  DFMA R122, R126, UR20, R122 ;  /* 0x000000147e7a7c2b */ /* 0x000fd0000800007a */
[----:B------:R-:W-:-:S08]  /*70a0*/  DMUL R16, R16, R122 ;  /* 0x0000007a10107228 */ /* 0x000fd00000000000 */
[----:B------:R-:W-:Y:S02]  /*70b0*/  DFMA R16, R116, R4, R16 ;  /* 0x000000047410722b */ /* 0x000fe40000000010 */
[----:B------:R-:W-:-:S06]  /*70c0*/  DFMA R4, -R240, R8, 1 ;  /* 0x3ff00000f004742b */ /* 0x000fcc0000000108 */
[----:B------:R-:W-:Y:S02]  /*70d0*/  DFMA R10, R16, 0.0625, R10 ;  /* 0x3fb00000100a782b */ /* 0x000fe4000000000a */
[----:B------:R-:W-:-:S05]  /*70e0*/  DFMA R8, R8, R4, R8 ;  /* 0x000000040808722b */ /* 0x000fca0000000008 */
[----:B----4-:R0:W-:Y:S03]  /*70f0*/  STG.E.64 desc[UR4][R18.64], R10 ;  /* 0x0000000a12007986 */ /* 0x0101e6000c101b04 */
[----:B------:R-:W-:-:S08]  /*7100*/  DMUL R4, R8, R248 ;  /* 0x000000f808047228 */ /* 0x000fd00000000000 */
        /* <DEDUP_REMOVED lines=8> */
[----:B------:R-:W-:Y:S05]  /*7190*/  CALL.REL.NOINC `($__internal_4_$__cuda_sm20_div_rn_f64_full) ;  /* 0x0000003400747944 */ /* 0x000fea0003c00000 */
[----:B------:R-:W-:Y:S01]  /*71a0*/  IMAD.MOV.U32 R4, RZ, RZ, R3 ;  /* 0x000000ffff047224 */ /* 0x000fe200078e0003 */
[----:B------:R-:W-:-:S07]  /*71b0*/  MOV R5, R6 ;  /* 0x0000000600057202 */ /* 0x000fce0000000f00 */
.L_x_220:
[----:B------:R-:W-:Y:S05]  /*71c0*/  BSYNC.RECONVERGENT B2 ;  /* 0x0000000000027941 */ /* 0x000fea0003800200 */
.L_x_219:
[----:B------:R-:W2:Y:S04]  /*71d0*/  LDL.LU.64 R8, [R1+0x118] ;  /* 0x0001180001087983 */ /* 0x000ea80000300a00 */
[----:B------:R-:W3:Y:S04]  /*71e0*/  LDL.LU.64 R16, [R1+0x78] ;  /* 0x0000780001107983 */ /* 0x000ee80000300a00 */
[----:B------:R-:W4:Y:S04]  /*71f0*/  LDL.LU.64 R26, [R1+0x80] ;  /* 0x00008000011a7983 */ /* 0x000f280000300a00 */
[----:B------:R-:W5:Y:S04]  /*7200*/  LDL.LU.64 R24, [R1+0x1a0] ;  /* 0x0001a00001187983 */ /* 0x000f680000300a00 */
[----:B------:R-:W4:Y:S01]  /*7210*/  LDL.LU.64 R20, [R1+0x128] ;  /* 0x0001280001147983 */ /* 0x000f220000300a00 */
[----:B------:R-:W-:Y:S01]  /*7220*/  DMUL R140, R140, -R140 ;  /* 0x8000008c8c8c7228 */ /* 0x000fe20000000000 */
[----:B------:R-:W0:Y:S01]  /*7230*/  MUFU.RCP64H R7, R241 ;  /* 0x000000f100077308 */ /* 0x000e220000001800 */
[----:B------:R-:W-:Y:S01]  /*7240*/  IMAD.MOV.U32 R6, RZ, RZ, 0x1 ;  /* 0x00000001ff067424 */ /* 0x000fe200078e00ff */
[----:B------:R-:W-:Y:S01]  /*7250*/  UMOV UR22, 0x55555555 ;  /* 0x5555555500167882 */ /* 0x000fe20000000000 */
[----:B------:R-:W-:Y:S01]  /*7260*/  UMOV UR23, 0x3fd55555 ;  /* 0x3fd5555500177882 */ /* 0x000fe20000000000 */
[----:B------:R-:W-:Y:S01]  /*7270*/  UMOV UR20, 0x1c71c71c ;  /* 0x1c71c71c00147882 */ /* 0x000fe20000000000 */
[----:B------:R-:W-:Y:S01]  /*7280*/  UMOV UR21, 0x3fbc71c7 ;  /* 0x3fbc71c700157882 */ /* 0x000fe20000000000 */
[----:B------:R-:W-:Y:S01]  /*7290*/  DADD R4, R220, -R4 ;  /* 0x00000000dc047229 */ /* 0x000fe20000000804 */
[----:B------:R-:W-:Y:S01]  /*72a0*/  BSSY.RECONVERGENT B2, `(.L_x_221) ;  /* 0x0000024000027945 */ /* 0x000fe20003800200 */
[----:B0-----:R-:W-:-:S08]  /*72b0*/  DFMA R18, -R240, R6, 1 ;  /* 0x3ff00000f012742b */ /* 0x001fd00000000106 */
[----:B------:R-:W-:-:S08]  /*72c0*/  DFMA R18, R18, R18, R18 ;  /* 0x000000121212722b */ /* 0x000fd00000000012 */
[----:B------:R-:W-:Y:S02]  /*72d0*/  DFMA R6, R6, R18, R6 ;  /* 0x000000120606722b */ /* 0x000fe40000000006 */
[----:B--2---:R-:W-:Y:S02]  /*72e0*/  DFMA R8, R176, R140, R8 ;  /* 0x0000008cb008722b */ /* 0x004fe40000000008 */
[----:B---3--:R-:W-:-:S06]  /*72f0*/  DADD R16, R94, R16 ;  /* 0x000000005e107229 */ /* 0x008fcc0000000010 */
[----:B------:R-:W-:Y:S02]  /*7300*/  DMUL R10, R8, UR22 ;  /* 0x00000016080a7c28 */ /* 0x000fe40008000000 */
[----:B------:R-:W-:Y:S02]  /*7310*/  DFMA R8, R200, R124, R196 ;  /* 0x0000007cc808722b */ /* 0x000fe400000000c4 */
[----:B-----5:R-:W-:-:S04]  /*7320*/  DADD R248, R218, -R24 ;  /* 0x00000000daf87229 */ /* 0x020fc80000000818 */
[----:B------:R-:W-:Y:S02]  /*7330*/  DFMA R10, R92, R120, R10 ;  /* 0x000000785c0a722b */ /* 0x000fe4000000000a */
[----:B------:R-:W-:-:S04]  /*7340*/  DADD R8, R180, R8 ;  /* 0x00000000b4087229 */ /* 0x000fc80000000008 */
[----:B------:R-:W-:Y:S02]  /*7350*/  FSETP.GEU.AND P2, PT, |R249|, 6.5827683646048100446e-37, PT ;  /* 0x03600000f900780b */ /* 0x000fe40003f4e200 */
[----:B------:R-:W-:Y:S01]  /*7360*/  DFMA R10, R16, UR20, R10 ;  /* 0x00000014100a7c2b */ /* 0x000fe2000800000a */
[----:B------:R-:W-:Y:S01]  /*7370*/  UMOV UR21, 0x3fcc71c7 ;  /* 0x3fcc71c700157882 */ /* 0x000fe20000000000 */
[----:B------:R-:W-:Y:S02]  /*7380*/  DADD R8, R172, R8 ;  /* 0x00000000ac087229 */ /* 0x000fe40000000008 */
[----:B------:R-:W-:-:S06]  /*7390*/  DADD R16, -R120, -UR20 ;  /* 0x8000001478107e29 */ /* 0x000fcc0008000100 */
[----:B------:R-:W-:Y:S02]  /*73a0*/  DMUL R10, R8, R10 ;  /* 0x0000000a080a7228 */ /* 0x000fe40000000000 */
[----:B------:R-:W-:Y:S02]  /*73b0*/  DFMA R8, -R240, R6, 1 ;  /* 0x3ff00000f008742b */ /* 0x000fe40000000106 */
[----:B------:R-:W-:-:S06]  /*73c0*/  DFMA R132, R132, UR22, R16 ;  /* 0x0000001684847c2b */ /* 0x000fcc0008000010 */
[----:B------:R-:W-:Y:S02]  /*73d0*/  DFMA R6, R6, R8, R6 ;  /* 0x000000080606722b */ /* 0x000fe40000000006 */
[----:B----4-:R-:W-:-:S08]  /*73e0*/  DADD R8, R26, R26 ;  /* 0x000000001a087229 */ /* 0x010fd0000000001a */
[----:B------:R-:W-:Y:S02]  /*73f0*/  DFMA R8, R8, R132, R10 ;  /* 0x000000840808722b */ /* 0x000fe4000000000a */
[----:B------:R-:W-:-:S06]  /*7400*/  DMUL R10, R6, R248 ;  /* 0x000000f8060a7228 */ /* 0x000fcc0000000000 */
[----:B------:R-:W-:Y:S02]  /*7410*/  DFMA R8, R8, 0.0625, R4 ;  /* 0x3fb000000808782b */ /* 0x000fe40000000004 */
[----:B------:R-:W-:-:S05]  /*7420*/  DFMA R18, -R240, R10, R248 ;  /* 0x0000000af012722b */ /* 0x000fca00000001f8 */
[----:B------:R0:W-:Y:S03]  /*7430*/  STG.E.64 desc[UR4][R20.64], R8 ;  /* 0x0000000814007986 */ /* 0x0001e6000c101b04 */
[----:B------:R-:W-:-:S10]  /*7440*/  DFMA R4, R6, R18, R10 ;  /* 0x000000120604722b */ /* 0x000fd4000000000a */
[----:B------:R-:W-:-:S05]  /*7450*/  FFMA R0, RZ, R241, R5 ;  /* 0x000000f1ff007223 */ /* 0x000fca0000000005 */
[----:B------:R-:W-:-:S13]  /*7460*/  FSETP.GT.AND P0, PT, |R0|, 1.469367938527859385e-39, PT ;  /* 0x001000000000780b */ /* 0x000fda0003f04200 */
[----:B0-----:R-:W-:Y:S05]  /*7470*/  @P0 BRA P2, `(.L_x_222) ;  /* 0x0000000000180947 */ /* 0x001fea0001000000 */
[----:B------:R-:W-:Y:S01]  /*7480*/  IMAD.MOV.U32 R8, RZ, RZ, R240 ;  /* 0x000000ffff087224 */ /* 0x000fe200078e00f0 */
[----:B------:R-:W-:Y:S02]  /*7490*/  MOV R9, R241 ;  /* 0x000000f100097202 */ /* 0x000fe40000000f00 */
[----:B------:R-:W-:-:S07]  /*74a0*/  MOV R0, 0x74c0 ;  /* 0x000074c000007802 */ /* 0x000fce0000000f00 */
[----:B------:R-:W-:Y:S05]  /*74b0*/  CALL.REL.NOINC `($__internal_4_$__cuda_sm20_div_rn_f64_full) ;  /* 0x0000003000ac7944 */ /* 0x000fea0003c00000 */
[----:B------:R-:W-:Y:S02]  /*74c0*/  IMAD.MOV.U32 R4, RZ, RZ, R3 ;  /* 0x000000ffff047224 */ /* 0x000fe400078e0003 */
[----:B------:R-:W-:-:S07]  /*74d0*/  IMAD.MOV.U32 R5, RZ, RZ, R6 ;  /* 0x000000ffff057224 */ /* 0x000fce00078e0006 */
.L_x_222:
[----:B------:R-:W-:Y:S05]  /*74e0*/  BSYNC.RECONVERGENT B2 ;  /* 0x0000000000027941 */ /* 0x000fea0003800200 */
.L_x_221:
        /* <DEDUP_REMOVED lines=34> */
[----:B-----5:R0:W-:Y:S05]  /*7710*/  STG.E.64 desc[UR4][R20.64], R6 ;  /* 0x0000000614007986 */ /* 0x0201ea000c101b04 */
[----:B------:R-:W-:-:S05]  /*7720*/  FFMA R0, RZ, R241, R5 ;  /* 0x000000f1ff007223 */ /* 0x000fca0000000005 */
[----:B------:R-:W-:-:S13]  /*7730*/  FSETP.GT.AND P0, PT, |R0|, 1.469367938527859385e-39, PT ;  /* 0x001000000000780b */ /* 0x000fda0003f04200 */
[----:B0-----:R-:W-:Y:S05]  /*7740*/  @P0 BRA P2, `(.L_x_224) ;  /* 0x0000000000180947 */ /* 0x001fea0001000000 */
[----:B------:R-:W-:Y:S01]  /*7750*/  IMAD.MOV.U32 R8, RZ, RZ, R240 ;  /* 0x000000ffff087224 */ /* 0x000fe200078e00f0 */
[----:B------:R-:W-:Y:S01]  /*7760*/  MOV R0, 0x7790 ;  /* 0x0000779000007802 */ /* 0x000fe20000000f00 */
[----:B------:R-:W-:-:S07]  /*7770*/  IMAD.MOV.U32 R9, RZ, RZ, R241 ;  /* 0x000000ffff097224 */ /* 0x000fce00078e00f1 */
[----:B------:R-:W-:Y:S05]  /*7780*/  CALL.REL.NOINC `($__internal_4_$__cuda_sm20_div_rn_f64_full) ;  /* 0x0000002c00f87944 */ /* 0x000fea0003c00000 */
[----:B------:R-:W-:Y:S01]  /*7790*/  MOV R4, R3 ;  /* 0x0000000300047202 */ /* 0x000fe20000000f00 */
[----:B------:R-:W-:-:S07]  /*77a0*/  IMAD.MOV.U32 R5, RZ, RZ, R6 ;  /* 0x000000ffff057224 */ /* 0x000fce00078e0006 */
.L_x_224:
[----:B------:R-:W-:Y:S05]  /*77b0*/  BSYNC.RECONVERGENT B2 ;  /* 0x0000000000027941 */ /* 0x000fea0003800200 */
.L_x_223:
        /* <DEDUP_REMOVED lines=48> */
.L_x_226:
[----:B------:R-:W-:Y:S05]  /*7ac0*/  BSYNC.RECONVERGENT B2 ;  /* 0x0000000000027941 */ /* 0x000fea0003800200 */
.L_x_225:
[----:B------:R-:W2:Y:S04]  /*7ad0*/  LDL.LU.64 R16, [R1+0xe0] ;  /* 0x0000e00001107983 */ /* 0x000ea80000300a00 */
[----:B------:R-:W3:Y:S04]  /*7ae0*/  LDL.LU.64 R10, [R1+0xd8] ;  /* 0x0000d800010a7983 */ /* 0x000ee80000300a00 */
[----:B------:R-:W4:Y:S04]  /*7af0*/  LDL.LU.64 R24, [R1+0x1a8] ;  /* 0x0001a80001187983 */ /* 0x000f280000300a00 */
[----:B------:R-:W5:Y:S04]  /*7b00*/  LDL.LU.64 R20, [R1+0xa0] ;  /* 0x0000a00001147983 */ /* 0x000f680000300a00 */
[----:B------:R-:W5:Y:S01]  /*7b10*/  LDL.LU.64 R18, [R1+0x170] ;  /* 0x0001700001127983 */ /* 0x000f620000300a00 */
[----:B------:R-:W0:Y:S01]  /*7b20*/  MUFU.RCP64H R7, R241 ;  /* 0x000000f100077308 */ /* 0x000e220000001800 */
[----:B------:R-:W-:Y:S01]  /*7b30*/  IMAD.MOV.U32 R6, RZ, RZ, 0x1 ;  /* 0x00000001ff067424 */ /* 0x000fe200078e00ff */
        /* <DEDUP_REMOVED lines=41> */
.L_x_228:
[----:B------:R-:W-:Y:S05]  /*7dd0*/  BSYNC.RECONVERGENT B2 ;  /* 0x0000000000027941 */ /* 0x000fea0003800200 */
.L_x_227:
[----:B------:R-:W2:Y:S04]  /*7de0*/  LDL.LU.64 R6, [R1+0x140] ;  /* 0x0001400001067983 */ /* 0x000ea80000300a00 */
[----:B------:R-:W3:Y:S04]  /*7df0*/  LDL.LU.64 R14, [R1+0xc8] ;  /* 0x0000c800010e7983 */ /* 0x000ee80000300a00 */
[----:B------:R-:W4:Y:S04]  /*7e00*/  LDL.LU.64 R24, [R1+0x198] ;  /* 0x0001980001187983 */ /* 0x000f280000300a00 */
[----:B------:R-:W5:Y:S04]  /*7e10*/  LDL.LU.64 R20, [R1+0x98] ;  /* 0x0000980001147983 */ /* 0x000f680000300a00 */
[----:B------:R-:W5:Y:S01]  /*7e20*/  LDL.LU.64 R18, [R1+0x180] ;  /* 0x0001800001127983 */ /* 0x000f620000300a00 */
[----:B------:R-:W0:Y:S01]  /*7e30*/  MUFU.RCP64H R9, R241 ;  /* 0x000000f100097308 */ /* 0x000e220000001800 */
[----:B------:R-:W-:Y:S01]  /*7e40*/  MOV R8, 0x1 ;  /* 0x0000000100087802 */ /* 0x000fe20000000f00 */
[----:B------:R-:W-:Y:S01]  /*7e50*/  DMUL R152, R152, -R152 ;  /* 0x8000009898987228 */ /* 0x000fe20000000000 */
[----:B------:R-:W-:Y:S01]  /*7e60*/  UMOV UR22, 0x55555555 ;  /* 0x5555555500167882 */ /* 0x000fe20000000000 */
[----:B------:R-:W-:Y:S01]  /*7e70*/  UMOV UR23, 0x3fd55555 ;  /* 0x3fd5555500177882 */ /* 0x000fe20000000000 */
[----:B------:R-:W-:Y:S01]  /*7e80*/  DFMA R124, R200, R124, R194 ;  /* 0x0000007cc87c722b */ /* 0x000fe200000000c2 */
        /* <DEDUP_REMOVED lines=12> */
[----:B---3--:R-:W-:-:S06]  /*7f50*/  DADD R8, R94, R14 ;  /* 0x000000005e087229 */ /* 0x008fcc000000000e */
[----:B------:R-:W-:Y:S02]  /*7f60*/  DMUL R6, R6, UR22 ;  /* 0x0000001606067c28 */ /* 0x000fe40008000000 */
[----:B----4-:R-:W-:-:S06]  /*7f70*/  DADD R248, R210, -R24 ;  /* 0x00000000d2f87229 */ /* 0x010fcc0000000818 */
[----:B------:R-:W-:-:S04]  /*7f80*/  DFMA R6, R92, R108, R6 ;  /* 0x0000006c5c06722b */ /* 0x000fc80000000006 */
[----:B------:R-:W-:-:S04]  /*7f90*/  FSETP.GEU.AND P2, PT, |R249|, 6.5827683646048100446e-37, PT ;  /* 0x03600000f900780b */ /* 0x000fc80003f4e200 */
[----:B------:R-:W-:Y:S01]  /*7fa0*/  DFMA R6, R8, UR20, R6 ;  /* 0x0000001408067c2b */ /* 0x000fe20008000006 */
[----:B------:R-:W-:Y:S01]  /*7fb0*/  UMOV UR21, 0x3fcc71c7 ;  /* 0x3fcc71c700157882 */ /* 0x000fe20000000000 */
[----:B------:R-:W-:Y:S02]  /*7fc0*/  DMUL R8, R16, R248 ;  /* 0x000000f810087228 */ /* 0x000fe40000000000 */
[----:B------:R-:W-:-:S04]  /*7fd0*/  DADD R14, -R108, -UR20 ;  /* 0x800000146c0e7e29 */ /* 0x000fc80008000100 */
[----:B------:R-:W-:Y:S02]  /*7fe0*/  DMUL R124, R124, R6 ;  /* 0x000000067c7c7228 */ /* 0x000fe40000000000 */
[----:B-----5:R-:W-:Y:S02]  /*7ff0*/  DADD R6, R20, R20 ;  /* 0x0000000014067229 */ /* 0x020fe40000000014 */
[----:B------:R-:W-:Y:S02]  /*8000*/  DFMA R144, R144, UR22, R14 ;  /* 0x0000001690907c2b */ /* 0x000fe4000800000e */
[----:B------:R-:W-:-:S06]  /*8010*/  DFMA R10, -R240, R8, R248 ;  /* 0x00000008f00a722b */ /* 0x000fcc00000001f8 */
        /* <DEDUP_REMOVED lines=13> */
.L_x_230:
[----:B------:R-:W-:Y:S05]  /*80f0*/  BSYNC.RECONVERGENT B2 ;  /* 0x0000000000027941 */ /* 0x000fea0003800200 */
.L_x_229:
        /* <DEDUP_REMOVED lines=9> */
[----:B------:R-:W-:Y:S01]  /*8190*/  DFMA R112, R200, R112, R180 ;  /* 0x00000070c870722b */ /* 0x000fe200000000b4 */
[----:B------:R-:W-:Y:S01]  /*81a0*/  UMOV UR22, 0x1c71c71c ;  /* 0x1c71c71c00167882 */ /* 0x000fe20000000000 */
[----:B------:R-:W-:Y:S01]  /*81b0*/  UMOV UR23, 0x3fbc71c7 ;  /* 0x3fbc71c700177882 */ /* 0x000fe20000000000 */
[----:B------:R-:W-:Y:S01]  /*81c0*/  DFMA R14, R146, UR20, R14 ;  /* 0x00000014920e7c2b */ /* 0x000fe2000800000e */
[----:B------:R-:W-:Y:S01]  /*81d0*/  BSSY.RECONVERGENT B2, `(.L_x_231) ;  /* 0x0000020000027945 */ /* 0x000fe20003800200 */
[----:B------:R-:W-:-:S03]  /*81e0*/  DADD R4, R210, -R4 ;  /* 0x00000000d2047229 */ /* 0x000fc60000000804 */
[----:B------:R-:W-:Y:S02]  /*81f0*/  DADD R112, R90, R112 ;  /* 0x000000005a707229 */ /* 0x000fe40000000070 */
[----:B0-----:R-:W-:-:S08]  /*8200*/  DFMA R8, -R240, R6, 1 ;  /* 0x3ff00000f008742b */ /* 0x001fd00000000106 */
        /* <DEDUP_REMOVED lines=11> */
[----:B------:R-:W-:-:S06]  /*82c0*/  DFMA R6, R6, UR22, R152 ;  /* 0x0000001606067c2b */ /* 0x000fcc0008000098 */
[----:B------:R-:W-:Y:S02]  /*82d0*/  DFMA R10, -R240, R8, R248 ;  /* 0x00000008f00a722b */ /* 0x000fe400000001f8 */
[----:B------:R-:W-:Y:S02]  /*82e0*/  DMUL R112, R112, R6 ;  /* 0x0000000670707228 */ /* 0x000fe40000000000 */
[----:B-----5:R-:W-:-:S08]  /*82f0*/  DADD R6, R20, R20 ;  /* 0x0000000014067229 */ /* 0x020fd00000000014 */
        /* <DEDUP_REMOVED lines=13> */
.L_x_232:
[----:B------:R-:W-:Y:S05]  /*83d0*/  BSYNC.RECONVERGENT B2 ;  /* 0x0000000000027941 */ /* 0x000fea0003800200 */
.L_x_231:
[----:B------:R-:W2:Y:S04]  /*83e0*/  LDL.LU.64 R18, [R1+0xd0] ;  /* 0x0000d00001127983 */ /* 0x000ea80000300a00 */
[----:B------:R-:W3:Y:S01]  /*83f0*/  LDL.LU.64 R16, [R1+0x158] ;  /* 0x0001580001107983 */ /* 0x000ee20000300a00 */
        /* <DEDUP_REMOVED lines=45> */
.L_x_234:
[----:B------:R-:W-:Y:S05]  /*86d0*/  BSYNC.RECONVERGENT B2 ;  /* 0x0000000000027941 */ /* 0x000fea0003800200 */
.L_x_233:
[----:B------:R-:W2:Y:S04]  /*86e0*/  LDL.LU.64 R16, [R1+0x68] ;  /* 0x0000680001107983 */ /* 0x000ea80000300a00 */
[----:B------:R-:W3:Y:S01]  /*86f0*/  LDL.LU.64 R14, [R1+0x178] ;  /* 0x00017800010e7983 */ /* 0x000ee20000300a00 */
[----:B------:R-:W0:Y:S01]  /*8700*/  MUFU.RCP64H R7, R241 ;  /* 0x000000f100077308 */ /* 0x000e220000001800 */
[----:B------:R-:W-:Y:S01]  /*8710*/  MOV R6, 0x1 ;  /* 0x0000000100067802 */ /* 0x000fe20000000f00 */
        /* <DEDUP_REMOVED lines=41> */
.L_x_236:
[----:B------:R-:W-:Y:S05]  /*89b0*/  BSYNC.RECONVERGENT B2 ;  /* 0x0000000000027941 */ /* 0x000fea0003800200 */
.L_x_235:
        /* <DEDUP_REMOVED lines=45> */
.L_x_238:
[----:B------:R-:W-:Y:S05]  /*8c90*/  BSYNC.RECONVERGENT B2 ;  /* 0x0000000000027941 */ /* 0x000fea0003800200 */
.L_x_237:
        /* <DEDUP_REMOVED lines=12> */
[----:B------:R-:W-:Y:S01]  /*8d60*/  MOV R11, 0x3fd80000 ;  /* 0x3fd80000000b7802 */ /* 0x000fe20000000f00 */
        /* <DEDUP_REMOVED lines=8> */
[----:B------:R-:W-:Y:S01]  /*8df0*/  VIADD R6, R19, 0xfcb00000 ;  /* 0xfcb0000013067836 */ /* 0x000fe20000000000 */
[----:B------:R-:W-:-:S04]  /*8e00*/  DFMA R28, R28, UR22, R40 ;  /* 0x000000161c1c7c2b */ /* 0x000fc80008000028 */
[----:B------:R-:W-:-:S04]  /*8e10*/  ISETP.GE.U32.AND P0, PT, R6, 0x7ca00000, PT ;  /* 0x7ca000000600780c */ /* 0x000fc80003f06070 */
        /* <DEDUP_REMOVED lines=9> */
[----:B------:R-:W-:Y:S02]  /*8eb0*/  VIADD R11, R15, 0xfff00000 ;  /* 0xfff000000f0b7836 */ /* 0x000fe40000000000 */
[----:B------:R-:W-:Y:S01]  /*8ec0*/  IMAD.MOV.U32 R10, RZ, RZ, R14 ;  /* 0x000000ffff0a7224 */ /* 0x000fe200078e000e */
[----:B--2---:R0:W-:Y:S03]  /*8ed0*/  STG.E.64 desc[UR4][R16.64], R4 ;  /* 0x0000000410007986 */ /* 0x0041e6000c101b04 */
[----:B0-----:R-:W-:-:S08]  /*8ee0*/  DFMA R16, R12, -R12, R18 ;  /* 0x8000000c0c10722b */ /* 0x001fd00000000012 */
        /* <DEDUP_REMOVED lines=9> */
[----:B------:R-:W-:Y:S02]  /*8f80*/  IMAD.MOV.U32 R14, RZ, RZ, R6 ;  /* 0x000000ffff0e7224 */ /* 0x000fe400078e0006 */
[----:B------:R-:W-:Y:S02]  /*8f90*/  IMAD.MOV.U32 R10, RZ, RZ, R18 ;  /* 0x000000ffff0a7224 */ /* 0x000fe400078e0012 */
[----:B------:R-:W-:-:S07]  /*8fa0*/  IMAD.MOV.U32 R11, RZ, RZ, R19 ;  /* 0x000000ffff0b7224 */ /* 0x000fce00078e0013 */
[----:B------:R-:W-:Y:S05]  /*8fb0*/  CALL.REL.NOINC `($__internal_5_$__cuda_sm20_dsqrt_rn_f64_mediumpath_v1) ;  /* 0x0000001c00807944 */ /* 0x000fea0003c00000 */
[----:B------:R-:W-:Y:S01]  /*8fc0*/  MOV R8, R0 ;  /* 0x0000000000087202 */ /* 0x000fe20000000f00 */
[----:B------:R-:W-:-:S07]  /*8fd0*/  IMAD.MOV.U32 R9, RZ, RZ, R3 ;  /* 0x000000ffff097224 */ /* 0x000fce00078e0003 */
.L_x_240:
[----:B------:R-:W-:Y:S05]  /*8fe0*/  BSYNC.RECONVERGENT B1 ;  /* 0x0000000000017941 */ /* 0x000fea0003800200 */
.L_x_239:
[----:B------:R-:W-:Y:S01]  /*8ff0*/  DSETP.NEU.AND P0, PT, R18, RZ, PT ;  /* 0x000000ff1200722a */ /* 0x000fe20003f0d000 */
[----:B------:R-:W-:Y:S01]  /*9000*/  IMAD.MOV.U32 R4, RZ, RZ, 0x1 ;  /* 0x00000001ff047424 */ /* 0x000fe200078e00ff */
[----:B------:R-:W-:Y:S01]  /*9010*/  FSETP.GEU.AND P2, PT, |R201|, 6.5827683646048100446e-37, PT ;  /* 0x03600000c900780b */ /* 0x000fe20003f4e200 */
[----:B------:R-:W-:Y:S03]  /*9020*/  BSSY.RECONVERGENT B2, `(.L_x_241) ;  /* 0x0000017000027945 */ /* 0x000fe60003800200 */
        /* <DEDUP_REMOVED lines=22> */
.L_x_242:
[----:B------:R-:W-:Y:S05]  /*9190*/  BSYNC.RECONVERGENT B2 ;  /* 0x0000000000027941 */ /* 0x000fea0003800200 */
.L_x_241:
[----:B------:R-:W0:Y:S01]  /*91a0*/  MUFU.RCP64H R5, R19 ;  /* 0x0000001300057308 */ /* 0x000e220000001800 */
[----:B------:R-:W-:Y:S01]  /*91b0*/  MOV R4, 0x1 ;  /* 0x0000000100047802 */ /* 0x000fe20000000f00 */
[----:B------:R-:W-:Y:S01]  /*91c0*/  BSSY.RECONVERGENT B2, `(.L_x_243) ;  /* 0x0000015000027945 */ /* 0x000fe20003800200 */
[----:B------:R-:W-:-:S04]  /*91d0*/  FSETP.GEU.AND P2, PT, |R197|, 6.5827683646048100446e-37, PT ;  /* 0x03600000c500780b */ /* 0x000fc80003f4e200 */
        /* <DEDUP_REMOVED lines=19> */
.L_x_244:
[----:B------:R-:W-:Y:S05]  /*9310*/  BSYNC.RECONVERGENT B2 ;  /* 0x0000000000027941 */ /* 0x000fea0003800200 */
.L_x_243:
        /* <DEDUP_REMOVED lines=23> */
.L_x_246:
[----:B------:R-:W-:Y:S05]  /*9490*/  BSYNC.RECONVERGENT B2 ;  /* 0x0000000000027941 */ /* 0x000fea0003800200 */
.L_x_245:
[----:B------:R-:W0:Y:S01]  /*94a0*/  LDC.64 R4, c[0x0][0x3f0] ;  /* 0x0000fc00ff047b82 */ /* 0x000e220000000a00 */
[----:B------:R-:W1:Y:S01]  /*94b0*/  MUFU.RCP64H R9, UR18 ;  /* 0x0000001200097d08 */ /* 0x000e620008001800 */
[----:B------:R-:W-:Y:S01]  /*94c0*/  IMAD.MOV.U32 R8, RZ, RZ, 0x1 ;  /* 0x00000001ff087424 */ /* 0x000fe200078e00ff */
        /* <DEDUP_REMOVED lines=23> */
[----:B------:R-:W-:Y:S02]  /*9640*/  MOV R0, 0x9680 ;  /* 0x0000968000007802 */ /* 0x000fe40000000f00 */
[----:B0-----:R-:W-:Y:S01]  /*9650*/  MOV R8, UR20 ;  /* 0x0000001400087c02 */ /* 0x001fe20008000f00 */
[----:B------:R-:W-:-:S07]  /*9660*/  IMAD.U32 R9, RZ, RZ, UR21 ;  /* 0x00000015ff097e24 */ /* 0x000fce000f8e00ff */
[----:B------:R-:W-:Y:S05]  /*9670*/  CALL.REL.NOINC `($__internal_4_$__cuda_sm20_div_rn_f64_full) ;  /* 0x00000010003c7944 */ /* 0x000fea0003c00000 */
[----:B------:R-:W-:Y:S01]  /*9680*/  IMAD.MOV.U32 R18, RZ, RZ, R3 ;  /* 0x000000ffff127224 */ /* 0x000fe200078e0003 */
[----:B------:R-:W-:-:S07]  /*9690*/  MOV R19, R6 ;  /* 0x0000000600137202 */ /* 0x000fce0000000f00 */
.L_x_248:
[----:B------:R-:W-:Y:S05]  /*96a0*/  BSYNC.RECONVERGENT B2 ;  /* 0x0000000000027941 */ /* 0x000fea0003800200 */
.L_x_247:
[----:B------:R-:W2:Y:S01]  /*96b0*/  LDL.LU R9, [R1+0x1e0] ;  /* 0x0001e00001097983 */ /* 0x000ea20000300800 */
[----:B------:R-:W0:Y:S03]  /*96c0*/  LDC.64 R26, c[0x0][0x398] ;  /* 0x0000e600ff1a7b82 */ /* 0x000e260000000a00 */
[----:B------:R-:W3:Y:S04]  /*96d0*/  LDL.LU R8, [R1+0x1dc] ;  /* 0x0001dc0001087983 */ /* 0x000ee80000300800 */
[----:B------:R-:W4:Y:S04]  /*96e0*/  LDL.LU R7, [R1+0x1d8] ;  /* 0x0001d80001077983 */ /* 0x000f280000300800 */
[----:B------:R-:W4:Y:S04]  /*96f0*/  LDL.LU R6, [R1+0x1d4] ;  /* 0x0001d40001067983 */ /* 0x000f280000300800 */
[----:B------:R-:W4:Y:S04]  /*9700*/  LDL.LU R5, [R1+0x1d0] ;  /* 0x0001d00001057983 */ /* 0x000f280000300800 */
[----:B------:R-:W4:Y:S01]  /*9710*/  LDL.LU R0, [R1+0x1cc] ;  /* 0x0001cc0001007983 */ /* 0x000f220000300800 */
[----:B0-----:R-:W-:-:S05]  /*9720*/  IMAD.WIDE R44, R2, 0x8, R26 ;  /* 0x00000008022c7825 */ /* 0x001fca00078e021a */
[----:B------:R-:W4:Y:S01]  /*9730*/  LDG.E.64 R46, desc[UR4][R44.64] ;  /* 0x000000042c2e7981 */ /* 0x000f22000c1e1b00 */
[----:B------:R-:W-:Y:S01]  /*9740*/  IMAD.MOV.U32 R4, RZ, RZ, 0x1 ;  /* 0x00000001ff047424 */ /* 0x000fe200078e00ff */
[----:B------:R-:W-:Y:S01]  /*9750*/  UMOV UR20, 0x55555555 ;  /* 0x5555555500147882 */ /* 0x000fe20000000000 */
[----:B------:R-:W-:Y:S01]  /*9760*/  UMOV UR21, 0x3fd55555 ;  /* 0x3fd5555500157882 */ /* 0x000fe20000000000 */
[----:B--2---:R-:W-:-:S04]  /*9770*/  IMAD.WIDE R34, R9, 0x8, R26 ;  /* 0x0000000809227825 */ /* 0x004fc800078e021a */
[--C-:B---3--:R-:W-:Y:S01]  /*9780*/  IMAD.WIDE R40, R8, 0x8, R26.reuse ;  /* 0x0000000808287825 */ /* 0x108fe200078e021a */
[----:B------:R0:W5:Y:S01]  /*9790*/  LDG.E.64 R42, desc[UR4][R34.64] ;  /* 0x00000004222a7981 */ /* 0x000162000c1e1b00 */
[----:B------:R-:W1:Y:S02]  /*97a0*/  LDC.64 R8, c[0x0][0x3f0] ;  /* 0x0000fc00ff087b82 */ /* 0x000e640000000a00 */
[--C-:B----4-:R-:W-:Y:S01]  /*97b0*/  IMAD.WIDE R20, R7, 0x8, R26.reuse ;  /* 0x0000000807147825 */ /* 0x110fe200078e021a */
[----:B------:R0:W5:Y:S03]  /*97c0*/  LDG.E.64 R38, desc[UR4][R40.64] ;  /* 0x0000000428267981 */ /* 0x000166000c1e1b00 */
[--C-:B------:R-:W-:Y:S01]  /*97d0*/  IMAD.WIDE R32, R6, 0x8, R26.reuse ;  /* 0x0000000806207825 */ /* 0x100fe200078e021a */
[----:B------:R0:W5:Y:S03]  /*97e0*/  LDG.E.64 R36, desc[UR4][R20.64] ;  /* 0x0000000414247981 */ /* 0x000166000c1e1b00 */
[--C-:B------:R-:W-:Y:S01]  /*97f0*/  IMAD.WIDE R22, R5, 0x8, R26.reuse ;  /* 0x0000000805167825 */ /* 0x100fe200078e021a */
[----:B------:R0:W5:Y:S03]  /*9800*/  LDG.E.64 R30, desc[UR4][R32.64] ;  /* 0x00000004201e7981 */ /* 0x000166000c1e1b00 */
[----:B------:R-:W-:Y:S01]  /*9810*/  IMAD.WIDE R26, R0, 0x8, R26 ;  /* 0x00000008001a7825 */ /* 0x000fe200078e021a */
[----:B------:R0:W5:Y:S04]  /*9820*/  LDG.E.64 R28, desc[UR4][R22.64] ;  /* 0x00000004161c7981 */ /* 0x000168000c1e1b00 */
[----:B------:R0:W5:Y:S01]  /*9830*/  LDG.E.64 R24, desc[UR4][R26.64] ;  /* 0x000000041a187981 */ /* 0x000162000c1e1b00 */
[----:B------:R-:W1:Y:S02]  /*9840*/  MUFU.RCP64H R5, UR16 ;  /* 0x0000001000057d08 */ /* 0x000e640008001800 */
[----:B-1----:R-:W-:-:S08]  /*9850*/  DFMA R6, R4, -R8, 1 ;  /* 0x3ff000000406742b */ /* 0x002fd00000000808 */
[----:B------:R-:W-:-:S08]  /*9860*/  DFMA R6, R6, R6, R6 ;  /* 0x000000060606722b */ /* 0x000fd00000000006 */
[----:B------:R-:W-:-:S08]  /*9870*/  DFMA R6, R4, R6, R4 ;  /* 0x000000060406722b */ /* 0x000fd00000000004 */
        /* <DEDUP_REMOVED lines=10> */
[----:B0-----:R-:W-:Y:S05]  /*9920*/  @P0 BRA P2, `(.L_x_250) ;  /* 0x00000000001c0947 */ /* 0x001fea0001000000 */
[----:B------:R-:W0:Y:S01]  /*9930*/  LDCU.64 UR20, c[0x0][0x3f0] ;  /* 0x00007e00ff1477ac */ /* 0x000e220008000a00 */
[----:B------:R-:W-:Y:S01]  /*9940*/  MOV R0, 0x9980 ;  /* 0x0000998000007802 */ /* 0x000fe20000000f00 */
[----:B0-----:R-:W-:Y:S01]  /*9950*/  IMAD.U32 R8, RZ, RZ, UR20 ;  /* 0x00000014ff087e24 */ /* 0x001fe2000f8e00ff */
[----:B------:R-:W-:-:S07]  /*9960*/  MOV R9, UR21 ;  /* 0x0000001500097c02 */ /* 0x000fce0008000f00 */
[----:B-----5:R-:W-:Y:S05]  /*9970*/  CALL.REL.NOINC `($__internal_4_$__cuda_sm20_div_rn_f64_full) ;  /* 0x0000000c007c7944 */ /* 0x020fea0003c00000 */
[----:B------:R-:W-:Y:S02]  /*9980*/  IMAD.MOV.U32 R4, RZ, RZ, R3 ;  /* 0x000000ffff047224 */ /* 0x000fe400078e0003 */
[----:B------:R-:W-:-:S07]  /*9990*/  IMAD.MOV.U32 R5, RZ, RZ, R6 ;  /* 0x000000ffff057224 */ /* 0x000fce00078e0006 */
.L_x_250:
[----:B------:R-:W-:Y:S05]  /*99a0*/  BSYNC.RECONVERGENT B2 ;  /* 0x0000000000027941 */ /* 0x000fea0003800200 */
.L_x_249:
[----:B------:R-:W0:Y:S01]  /*99b0*/  LDC.64 R50, c[0x0][0x3f0] ;  /* 0x0000fc00ff327b82 */ /* 0x000e220000000a00 */
[----:B------:R-:W0:Y:S01]  /*99c0*/  MUFU.RCP64H R11, UR16 ;  /* 0x00000010000b7d08 */ /* 0x000e220008001800 */
[----:B------:R-:W-:Y:S01]  /*99d0*/  MOV R10, 0x1 ;  /* 0x00000001000a7802 */ /* 0x000fe20000000f00 */
[----:B------:R-:W-:Y:S01]  /*99e0*/  IMAD.MOV.U32 R8, RZ, RZ, 0x1c71c71c ;  /* 0x1c71c71cff087424 */ /* 0x000fe200078e00ff */
[----:B------:R-:W-:Y:S01]  /*99f0*/  BSSY.RECONVERGENT B2, `(.L_x_251) ;  /* 0x000001c000027945 */ /* 0x000fe20003800200 */
[----:B------:R-:W-:-:S06]  /*9a00*/  IMAD.MOV.U32 R9, RZ, RZ, 0x3fbc71c7 ;  /* 0x3fbc71c7ff097424 */ /* 0x000fcc00078e00ff */
[----:B------:R-:W-:Y:S02]  /*9a10*/  DMUL R6, R12, R8 ;  /* 0x000000080c067228 */ /* 0x000fe40000000000 */
        /* <DEDUP_REMOVED lines=22> */
[----:B------:R-:W-:Y:S05]  /*9b80*/  CALL.REL.NOINC `($__internal_4_$__cuda_sm20_div_rn_f64_full) ;  /* 0x0000000800f87944 */ /* 0x000fea0003c00000 */
[----:B------:R-:W-:Y:S01]  /*9b90*/  IMAD.MOV.U32 R4, RZ, RZ, R3 ;  /* 0x000000ffff047224 */ /* 0x000fe200078e0003 */
[----:B------:R-:W-:-:S07]  /*9ba0*/  MOV R5, R6 ;  /* 0x0000000600057202 */ /* 0x000fce0000000f00 */
.L_x_252:
[----:B------:R-:W-:Y:S05]  /*9bb0*/  BSYNC.RECONVERGENT B2 ;  /* 0x0000000000027941 */ /* 0x000fea0003800200 */
.L_x_251:
        /* <DEDUP_REMOVED lines=27> */
[----:B------:R-:W-:Y:S05]  /*9d70*/  CALL.REL.NOINC `($__internal_4_$__cuda_sm20_div_rn_f64_full) ;  /* 0x00000008007c7944 */ /* 0x000fea0003c00000 */
[----:B------:R-:W-:Y:S01]  /*9d80*/  MOV R4, R3 ;  /* 0x0000000300047202 */ /* 0x000fe20000000f00 */
[----:B------:R-:W-:-:S07]  /*9d90*/  IMAD.MOV.U32 R5, RZ, RZ, R6 ;  /* 0x000000ffff057224 */ /* 0x000fce00078e0006 */
.L_x_254:
[----:B------:R-:W-:Y:S05]  /*9da0*/  BSYNC.RECONVERGENT B2 ;  /* 0x0000000000027941 */ /* 0x000fea0003800200 */
.L_x_253:
        /* <DEDUP_REMOVED lines=29> */
[----:B------:R-:W-:Y:S05]  /*9f80*/  CALL.REL.NOINC `($__internal_4_$__cuda_sm20_div_rn_f64_full) ;  /* 0x0000000400f87944 */ /* 0x000fea0003c00000 */
[----:B------:R-:W-:Y:S02]  /*9f90*/  IMAD.MOV.U32 R4, RZ, RZ, R3 ;  /* 0x000000ffff047224 */ /* 0x000fe400078e0003 */
[----:B------:R-:W-:-:S07]  /*9fa0*/  IMAD.MOV.U32 R5, RZ, RZ, R6 ;  /* 0x000000ffff057224 */ /* 0x000fce00078e0006 */
.L_x_256:
[----:B------:R-:W-:Y:S05]  /*9fb0*/  BSYNC.RECONVERGENT B2 ;  /* 0x0000000000027941 */ /* 0x000fea0003800200 */
.L_x_255:
        /* <DEDUP_REMOVED lines=27> */
[----:B------:R-:W-:Y:S05]  /*a170*/  CALL.REL.NOINC `($__internal_4_$__cuda_sm20_div_rn_f64_full) ;  /* 0x00000004007c7944 */ /* 0x000fea0003c00000 */
[----:B------:R-:W-:Y:S01]  /*a180*/  IMAD.MOV.U32 R4, RZ, RZ, R3 ;  /* 0x000000ffff047224 */ /* 0x000fe200078e0003 */
[----:B------:R-:W-:-:S07]  /*a190*/  MOV R5, R6 ;  /* 0x0000000600057202 */ /* 0x000fce0000000f00 */
.L_x_258:
[----:B------:R-:W-:Y:S05]  /*a1a0*/  BSYNC.RECONVERGENT B2 ;  /* 0x0000000000027941 */ /* 0x000fea0003800200 */
.L_x_257:
        /* <DEDUP_REMOVED lines=9> */
[----:B------:R1:W-:Y:S05]  /*a240*/  STG.E.64 desc[UR4][R20.64], R30 ;  /* 0x0000001e14007986 */ /* 0x0003ea000c101b04 */
        /* <DEDUP_REMOVED lines=22> */
.L_x_260:
[----:B------:R-:W-:Y:S05]  /*a3b0*/  BSYNC.RECONVERGENT B2 ;  /* 0x0000000000027941 */ /* 0x000fea0003800200 */
.L_x_259:
        /* <DEDUP_REMOVED lines=30> */
.L_x_262:
[----:B------:R-:W-:Y:S05]  /*a5a0*/  BSYNC.RECONVERGENT B2 ;  /* 0x0000000000027941 */ /* 0x000fea0003800200 */
.L_x_261:
        /* <DEDUP_REMOVED lines=23> */
.L_x_190:
[----:B-1--4-:R-:W-:Y:S05]  /*a720*/  BSYNC.RECONVERGENT B0 ;  /* 0x0000000000007941 */ /* 0x012fea0003800200 */
.L_x_189:
[----:B------:R-:W1:Y:S02]  /*a730*/  LDCU UR19, c[0x0][0x360] ;  /* 0x00006c00ff1377ac */ /* 0x000e640008000800 */
[----:B-1----:R-:W-:Y:S01]  /*a740*/  IADD3 R2, PT, PT, R2, UR19, RZ ;  /* 0x0000001302027c10 */ /* 0x002fe2000fffe0ff */
[----:B------:R-:W-:Y:S06]  /*a750*/  @P1 BRA `(.L_x_263) ;  /* 0xffffff5c00041947 */ /* 0x000fec000383ffff */
[----:B------:R-:W-:Y:S05]  /*a760*/  EXIT ;  /* 0x000000000000794d */ /* 0x000fea0003800000 */
        .weak           $__internal_4_$__cuda_sm20_div_rn_f64_full
        .type           $__internal_4_$__cuda_sm20_div_rn_f64_full,@function
        .size           $__internal_4_$__cuda_sm20_div_rn_f64_full,($__internal_5_$__cuda_sm20_dsqrt_rn_f64_mediumpath_v1 - $__internal_4_$__cuda_sm20_div_rn_f64_full)
$__internal_4_$__cuda_sm20_div_rn_f64_full:
[----:B------:R-:W-:Y:S01]  /*a770*/  FSETP.GEU.AND P3, PT, |R249|, 1.469367938527859385e-39, PT ;  /* 0x00100000f900780b */ /* 0x000fe20003f6e200 */
[----:B------:R-:W-:Y:S01]  /*a780*/  IMAD.MOV.U32 R6, RZ, RZ, 0x1ca00000 ;  /* 0x1ca00000ff067424 */ /* 0x000fe200078e00ff */
[C---:B------:R-:W-:Y:S01]  /*a790*/  FSETP.GEU.AND P0, PT, |R9|.reuse, 1.469367938527859385e-39, PT ;  /* 0x001000000900780b */ /* 0x040fe20003f0e200 */
[----:B------:R0:W-:Y:S01]  /*a7a0*/  STL.64 [R1+0x1f0], R12 ;  /* 0x0001f00c01007387 */ /* 0x0001e20000100a00 */
[----:B------:R-:W-:Y:S02]  /*a7b0*/  LOP3.LUT R10, R9, 0x800fffff, RZ, 0xc0, !PT ;  /* 0x800fffff090a7812 */ /* 0x000fe400078ec0ff */
[----:B------:R-:W-:Y:S02]  /*a7c0*/  LOP3.LUT R3, R249, 0x7ff00000, RZ, 0xc0, !PT ;  /* 0x7ff00000f9037812 */ /* 0x000fe400078ec0ff */
[----:B------:R-:W-:Y:S01]  /*a7d0*/  LOP3.LUT R11, R10, 0x3ff00000, RZ, 0xfc, !PT ;  /* 0x3ff000000a0b7812 */ /* 0x000fe200078efcff */
[----:B------:R-:W-:Y:S01]  /*a7e0*/  IMAD.MOV.U32 R10, RZ, RZ, R8 ;  /* 0x000000ffff0a7224 */ /* 0x000fe200078e0008 */
[----:B------:R-:W-:-:S03]  /*a7f0*/  LOP3.LUT R252, R9, 0x7ff00000, RZ, 0xc0, !PT ;  /* 0x7ff0000009fc7812 */ /* 0x000fc600078ec0ff */
[----:B------:R-:W-:Y:S01]  /*a800*/  @!P3 LOP3.LUT R4, R9, 0x7ff00000, RZ, 0xc0, !PT ;  /* 0x7ff000000904b812 */ /* 0x000fe200078ec0ff */
[----:B------:R-:W-:Y:S01]  /*a810*/  @!P3 IMAD.MOV.U32 R246, RZ, RZ, RZ ;  /* 0x000000fffff6b224 */ /* 0x000fe200078e00ff */
[----:B------:R-:W-:Y:S01]  /*a820*/  @!P0 DMUL R10, R8, 8.98846567431157953865e+307 ;  /* 0x7fe00000080a8828 */ /* 0x000fe20000000000 */
[C---:B------:R-:W-:Y:S02]  /*a830*/  ISETP.GE.U32.AND P2, PT, R3.reuse, R252, PT ;  /* 0x000000fc0300720c */ /* 0x040fe40003f46070 */
[----:B------:R-:W-:-:S03]  /*a840*/  @!P3 ISETP.GE.U32.AND P4, PT, R3, R4, PT ;  /* 0x000000040300b20c */ /* 0x000fc60003f86070 */
[----:B------:R-:W1:Y:S01]  /*a850*/  MUFU.RCP64H R5, R11 ;  /* 0x0000000b00057308 */ /* 0x000e620000001800 */
[C---:B------:R-:W-:Y:S02]  /*a860*/  @!P3 SEL R4, R6.reuse, 0x63400000, !P4 ;  /* 0x634000000604b807 */ /* 0x040fe40006000000 */
[----:B------:R-:W-:Y:S02]  /*a870*/  SEL R6, R6, 0x63400000, !P2 ;  /* 0x6340000006067807 */ /* 0x000fe40005000000 */
[--C-:B------:R-:W-:Y:S02]  /*a880*/  @!P3 LOP3.LUT R4, R4, 0x80000000, R249.reuse, 0xf8, !PT ;  /* 0x800000000404b812 */ /* 0x100fe400078ef8f9 */
[----:B------:R-:W-:Y:S02]  /*a890*/  LOP3.LUT R7, R6, 0x800fffff, R249, 0xf8, !PT ;  /* 0x800fffff06077812 */ /* 0x000fe400078ef8f9 */
[----:B------:R-:W-:Y:S01]  /*a8a0*/  @!P3 LOP3.LUT R247, R4, 0x100000, RZ, 0xfc, !PT ;  /* 0x0010000004f7b812 */ /* 0x000fe200078efcff */
[----:B------:R-:W-:Y:S01]  /*a8b0*/  IMAD.MOV.U32 R4, RZ, RZ, 0x1 ;  /* 0x00000001ff047424 */ /* 0x000fe200078e00ff */
[----:B------:R-:W-:-:S06]  /*a8c0*/  MOV R6, R248 ;  /* 0x000000f800067202 */ /* 0x000fcc0000000f00 */
        /* <DEDUP_REMOVED lines=12> */
[----:B------:R-:W-:Y:S02]  /*a990*/  @!P0 LOP3.LUT R252, R11, 0x7ff00000, RZ, 0xc0, !PT ;  /* 0x7ff000000bfc8812 */ /* 0x000fe400078ec0ff */
[----:B------:R-:W-:-:S04]  /*a9a0*/  IADD3 R246, PT, PT, R3, -0x1, RZ ;  /* 0xffffffff03f67810 */ /* 0x000fc80007ffe0ff */
[----:B------:R-:W-:Y:S01]  /*a9b0*/  ISETP.GT.U32.AND P0, PT, R246, 0x7feffffe, PT ;  /* 0x7feffffef600780c */ /* 0x000fe20003f04070 */
[----:B------:R-:W-:-:S05]  /*a9c0*/  VIADD R246, R252, 0xffffffff ;  /* 0xfffffffffcf67836 */ /* 0x000fca0000000000 */
        /* <DEDUP_REMOVED lines=16> */
[----:B------:R-:W-:-:S09]  /*aad0*/  MOV R248, RZ ;  /* 0x000000ff00f87202 */ /* 0x000fd20000000f00 */
[C---:B------:R-:W-:Y:S02]  /*aae0*/  FSETP.NEU.AND P0, PT, R7.reuse, RZ, PT ;  /* 0x000000ff0700720b */ /* 0x040fe40003f0d000 */
[----:B------:R-:W-:-:S04]  /*aaf0*/  LOP3.LUT R8, R7, 0x80000000, R9, 0x48, !PT ;  /* 0x8000000007087812 */ /* 0x000fc800078e4809 */
[----:B------:R-:W-:-:S07]  /*ab00*/  LOP3.LUT R249, R8, R249, RZ, 0xfc, !PT ;  /* 0x000000f908f97212 */ /* 0x000fce00078efcff */
[----:B------:R-:W-:Y:S05]  /*ab10*/  @!P0 BRA `(.L_x_266) ;  /* 0x0000000000908947 */ /* 0x000fea0003800000 */
[----:B------:R-:W-:Y:S01]  /*ab20*/  IMAD.MOV R7, RZ, RZ, -R3 ;  /* 0x000000ffff077224 */ /* 0x000fe200078e0a03 */
[----:B------:R-:W-:Y:S01]  /*ab30*/  DMUL.RP R248, R4, R248 ;  /* 0x000000f804f87228 */ /* 0x000fe20000008000 */
[----:B------:R-:W-:Y:S01]  /*ab40*/  IMAD.MOV.U32 R6, RZ, RZ, RZ ;  /* 0x000000ffff067224 */ /* 0x000fe200078e00ff */
[----:B------:R-:W-:-:S05]  /*ab50*/  IADD3 R3, PT, PT, -R3, -0x43300000, RZ ;  /* 0xbcd0000003037810 */ /* 0x000fca0007ffe1ff */
[----:B------:R-:W-:-:S03]  /*ab60*/  DFMA R4, R246, -R6, R4 ;  /* 0x80000006f604722b */ /* 0x000fc60000000004 */
[----:B------:R-:W-:-:S07]  /*ab70*/  LOP3.LUT R8, R249, R8, RZ, 0x3c, !PT ;  /* 0x00000008f9087212 */ /* 0x000fce00078e3cff */
[----:B------:R-:W-:-:S04]  /*ab80*/  FSETP.NEU.AND P0, PT, |R5|, R3, PT ;  /* 0x000000030500720b */ /* 0x000fc80003f0d200 */
[----:B------:R-:W-:Y:S02]  /*ab90*/  FSEL R248, R248, R246, !P0 ;  /* 0x000000f6f8f87208 */ /* 0x000fe40004000000 */
[----:B------:R-:W-:-:S04]  /*aba0*/  FSEL R246, R8, R247, !P0 ;  /* 0x000000f708f67208 */ /* 0x000fc80004000000 */
[----:B------:R-:W-:Y:S01]  /*abb0*/  MOV R247, R246 ;  /* 0x000000f600f77202 */ /* 0x000fe20000000f00 */
[----:B------:R-:W-:Y:S01]  /*abc0*/  IMAD.MOV.U32 R246, RZ, RZ, R248 ;  /* 0x000000fffff67224 */ /* 0x000fe200078e00f8 */
[----:B------:R-:W-:Y:S06]  /*abd0*/  BRA `(.L_x_266) ;  /* 0x0000000000607947 */ /* 0x000fec0003800000 */
.L_x_265:
[----:B------:R-:W-:-:S14]  /*abe0*/  DSETP.NAN.AND P0, PT, R248, R248, PT ;  /* 0x000000f8f800722a */ /* 0x000fdc0003f08000 */
[----:B------:R-:W-:Y:S05]  /*abf0*/  @P0 BRA `(.L_x_267) ;  /* 0x00000000004c0947 */ /* 0x000fea0003800000 */
[----:B------:R-:W-:-:S14]  /*ac00*/  DSETP.NAN.AND P0, PT, R8, R8, PT ;  /* 0x000000080800722a */ /* 0x000fdc0003f08000 */
[----:B------:R-:W-:Y:S05]  /*ac10*/  @P0 BRA `(.L_x_268) ;  /* 0x0000000000340947 */ /* 0x000fea0003800000 */
[----:B------:R-:W-:Y:S01]  /*ac20*/  ISETP.NE.AND P0, PT, R3, R252, PT ;  /* 0x000000fc0300720c */ /* 0x000fe20003f05270 */
[----:B------:R-:W-:Y:S01]  /*ac30*/  IMAD.MOV.U32 R246, RZ, RZ, 0x0 ;  /* 0x00000000fff67424 */ /* 0x000fe200078e00ff */
        /* <DEDUP_REMOVED lines=8> */
[----:B------:R-:W-:Y:S01]  /*acc0*/  @P0 IMAD.MOV.U32 R246, RZ, RZ, RZ ;  /* 0x000000fffff60224 */ /* 0x000fe200078e00ff */
[----:B------:R-:W-:Y:S01]  /*acd0*/  @P0 MOV R247, R3 ;  /* 0x0000000300f70202 */ /* 0x000fe20000000f00 */
[----:B------:R-:W-:Y:S06]  /*ace0*/  BRA `(.L_x_266) ;  /* 0x00000000001c7947 */ /* 0x000fec0003800000 */
.L_x_268:
[----:B------:R-:W-:-:S05]  /*acf0*/  LOP3.LUT R246, R9, 0x80000, RZ, 0xfc, !PT ;  /* 0x0008000009f67812 */ /* 0x000fca00078efcff */
[----:B------:R-:W-:Y:S01]  /*ad00*/  IMAD.MOV.U32 R247, RZ, RZ, R246 ;  /* 0x000000fffff77224 */ /* 0x000fe200078e00f6 */
[----:B------:R-:W-:Y:S01]  /*ad10*/  MOV R246, R8 ;  /* 0x0000000800f67202 */ /* 0x000fe20000000f00 */
[----:B------:R-:W-:Y:S06]  /*ad20*/  BRA `(.L_x_266) ;  /* 0x00000000000c7947 */ /* 0x000fec0003800000 */
.L_x_267:
[----:B------:R-:W-:-:S05]  /*ad30*/  LOP3.LUT R246, R249, 0x80000, RZ, 0xfc, !PT ;  /* 0x00080000f9f67812 */ /* 0x000fca00078efcff */
[----:B------:R-:W-:Y:S01]  /*ad40*/  IMAD.MOV.U32 R247, RZ, RZ, R246 ;  /* 0x000000fffff77224 */ /* 0x000fe200078e00f6 */
[----:B------:R-:W-:-:S07]  /*ad50*/  MOV R246, R248 ;  /* 0x000000f800f67202 */ /* 0x000fce0000000f00 */
.L_x_266:
[----:B------:R-:W-:Y:S05]  /*ad60*/  BSYNC.RECONVERGENT B1 ;  /* 0x0000000000017941 */ /* 0x000fea0003800200 */
.L_x_264:
[----:B------:R-:W-:Y:S02]  /*ad70*/  HFMA2 R5, -RZ, RZ, 0, 0 ;  /* 0x00000000ff057431 */ /* 0x000fe400000001ff */
[----:B------:R-:W-:Y:S01]  /*ad80*/  IMAD.MOV.U32 R4, RZ, RZ, R0 ;  /* 0x000000ffff047224 */ /* 0x000fe200078e0000 */
[----:B------:R-:W-:Y:S01]  /*ad90*/  MOV R6, R247 ;  /* 0x000000f700067202 */ /* 0x000fe20000000f00 */
[----:B------:R-:W-:Y:S02]  /*ada0*/  IMAD.MOV.U32 R3, RZ, RZ, R246 ;  /* 0x000000ffff037224 */ /* 0x000fe400078e00f6 */
[----:B-----5:R-:W-:Y:S05]  /*adb0*/  RET.REL.NODEC R4 `(_Z56dvc_ScaLBL_D3Q19_AAodd_FreeLeeModel_Combined_HigherOrderPiS_PdS0_S0_S0_S0_S0_S0_S0_dddddddddddiiiii) ;  /* 0xffffff5004907950 */ /* 0x020fea0003c3ffff */
        .weak           $__internal_5_$__cuda_sm20_dsqrt_rn_f64_mediumpath_v1
        .type           $__internal_5_$__cuda_sm20_dsqrt_rn_f64_mediumpath_v1,@function
        .size           $__internal_5_$__cuda_sm20_dsqrt_rn_f64_mediumpath_v1,(.L_x_717 - $__internal_5_$__cuda_sm20_dsqrt_rn_f64_mediumpath_v1)
$__internal_5_$__cuda_sm20_dsqrt_rn_f64_mediumpath_v1:
[----:B------:R-:W-:Y:S01]  /*adc0*/  ISETP.GE.U32.AND P0, PT, R14, -0x3400000, PT ;  /* 0xfcc000000e00780c */ /* 0x000fe20003f06070 */
[----:B------:R-:W-:Y:S01]  /*add0*/  BSSY.RECONVERGENT B2, `(.L_x_269) ;  /* 0x0000025000027945 */ /* 0x000fe20003800200 */
[----:B------:R-:W-:Y:S01]  /*ade0*/  IMAD.MOV.U32 R14, RZ, RZ, R22 ;  /* 0x000000ffff0e7224 */ /* 0x000fe200078e0016 */
[----:B------:R-:W-:-:S10]  /*adf0*/  MOV R17, R29 ;  /* 0x0000001d00117202 */ /* 0x000fd40000000f00 */
        /* <DEDUP_REMOVED lines=9> */
.L_x_270:
        /* <DEDUP_REMOVED lines=9> */
[----:B------:R-:W-:Y:S01]  /*af20*/  IMAD.MOV.U32 R16, RZ, RZ, 0x0 ;  /* 0x00000000ff107424 */ /* 0x000fe200078e00ff */
[----:B------:R-:W-:Y:S02]  /*af30*/  MOV R10, RZ ;  /* 0x000000ff000a7202 */ /* 0x000fe40000000f00 */
[----:B------:R-:W-:Y:S02]  /*af40*/  MOV R17, 0x3fd80000 ;  /* 0x3fd8000000117802 */ /* 0x000fe40000000f00 */
        /* <DEDUP_REMOVED lines=12> */
.L_x_272:
[----:B------:R-:W-:-:S11]  /*b010*/  DADD R8, R10, R10 ;  /* 0x000000000a087229 */ /* 0x000fd6000000000a */
.L_x_271:
[----:B------:R-:W-:Y:S05]  /*b020*/  BSYNC.RECONVERGENT B2 ;  /* 0x0000000000027941 */ /* 0x000fea0003800200 */
.L_x_269:
[----:B------:R-:W-:Y:S01]  /*b030*/  MOV R3, R9 ;  /* 0x0000000900037202 */ /* 0x000fe20000000f00 */
[----:B------:R-:W-:Y:S02]  /*b040*/  HFMA2 R9, -RZ, RZ, 0, 0 ;  /* 0x00000000ff097431 */ /* 0x000fe400000001ff */
[----:B------:R-:W-:Y:S02]  /*b050*/  IMAD.MOV.U32 R0, RZ, RZ, R8 ;  /* 0x000000ffff007224 */ /* 0x000fe400078e0008 */
[----:B------:R-:W-:-:S04]  /*b060*/  IMAD.MOV.U32 R8, RZ, RZ, R23 ;  /* 0x000000ffff087224 */ /* 0x000fc800078e0017 */
[----:B------:R-:W-:Y:S05]  /*b070*/  RET.REL.NODEC R8 `(_Z56dvc_ScaLBL_D3Q19_AAodd_FreeLeeModel_Combined_HigherOrderPiS_PdS0_S0_S0_S0_S0_S0_S0_dddddddddddiiiii) ;  /* 0xffffff4c08e07950 */ /* 0x000fea0003c3ffff */
.L_x_273:
        /* <DEDUP_REMOVED lines=16> */
.L_x_717:


//--------------------- .text._Z45dvc_ScaLBL_D3Q19_AAeven_FreeLeeModel_CombinedPiPdS0_S0_S0_S0_S0_S0_S0_dddddddddddiiiii --------------------------
	.section	.text._Z45dvc_ScaLBL_D3Q19_AAeven_FreeLeeModel_CombinedPiPdS0_S0_S0_S0_S0_S0_S0_dddddddddddiiiii,"ax",@progbits
	.align	128
        .global         _Z45dvc_ScaLBL_D3Q19_AAeven_FreeLeeModel_CombinedPiPdS0_S0_S0_S0_S0_S0_S0_dddddddddddiiiii
        .type           _Z45dvc_ScaLBL_D3Q19_AAeven_FreeLeeModel_CombinedPiPdS0_S0_S0_S0_S0_S0_S0_dddddddddddiiiii,@function
        .size           _Z45dvc_ScaLBL_D3Q19_AAeven_FreeLeeModel_CombinedPiPdS0_S0_S0_S0_S0_S0_S0_dddddddddddiiiii,(.L_x_719 - _Z45dvc_ScaLBL_D3Q19_AAeven_FreeLeeModel_CombinedPiPdS0_S0_S0_S0_S0_S0_S0_dddddddddddiiiii)
        .other          _Z45dvc_ScaLBL_D3Q19_AAeven_FreeLeeModel_CombinedPiPdS0_S0_S0_S0_S0_S0_S0_dddddddddddiiiii,@"STO_CUDA_ENTRY STV_DEFAULT"
_Z45dvc_ScaLBL_D3Q19_AAeven_FreeLeeModel_CombinedPiPdS0_S0_S0_S0_S0_S0_S0_dddddddddddiiiii:
.text._Z45dvc_ScaLBL_D3Q19_AAeven_FreeLeeModel_CombinedPiPdS0_S0_S0_S0_S0_S0_S0_dddddddddddiiiii:
        /* <DEDUP_REMOVED lines=11> */
[----:B------:R-:W-:Y:S02]  /*00b0*/  SHF.R.S32.HI R0, RZ, 0x1f, R13 ;  /* 0x0000001fff007819 */ /* 0x000fe4000001140d */
[----:B------:R-:W2:Y:S02]  /*00c0*/  S2UR UR10, SR_CTAID.X ;  /* 0x00000000000a79c3 */ /* 0x000ea40000002500 */
[----:B------:R-:W-:-:S04]  /*00d0*/  LEA.HI R0, R0, R13, RZ, 0x12 ;  /* 0x0000000d00007211 */ /* 0x000fc800078f90ff */
[----:B------:R-:W-:Y:S01]  /*00e0*/  SHF.R.S32.HI R0, RZ, 0x12, R0 ;  /* 0x00000012ff007819 */ /* 0x000fe20000011400 */
[----:B0-----:R-:W-:-:S08]  /*00f0*/  DFMA R2, R4, -R10, 1 ;  /* 0x3ff000000402742b */ /* 0x001fd0000000080a */
[----:B------:R-:W-:Y:S02]  /*0100*/  DFMA R6, R2, R2, R2 ;  /* 0x000000020206722b */ /* 0x000fe40000000002 */
[----:B-1----:R-:W-:-:S06]  /*0110*/  DADD R2, -R8, UR4 ;  /* 0x0000000408027e29 */ /* 0x002fcc0008000100 */
[----:B------:R-:W-:Y:S02]  /*0120*/  DFMA R6, R4, R6, R4 ;  /* 0x000000060406722b */ /* 0x000fe40000000004 */
[----:B------:R-:W-:-:S06]  /*0130*/  DMUL R2, R2, 0.5 ;  /* 0x3fe0000002027828 */ /* 0x000fcc0000000000 */
[----:B------:R-:W-:Y:S02]  /*0140*/  DFMA R8, R6, -R10, 1 ;  /* 0x3ff000000608742b */ /* 0x000fe4000000080a */
[----:B------:R-:W-:Y:S01]  /*0150*/  DMUL R4, R2, 0.5 ;  /* 0x3fe0000002047828 */ /* 0x000fe20000000000 */
[----:B------:R-:W0:Y:S05]  /*0160*/  S2R R11, SR_TID.X ;  /* 0x00000000000b7919 */ /* 0x000e2a0000002100 */
[----:B------:R-:W-:-:S04]  /*0170*/  DFMA R8, R6, R8, R6 ;  /* 0x000000080608722b */ /* 0x000fc80000000006 */
[----:B------:R-:W-:-:S04]  /*0180*/  FSETP.GEU.AND P1, PT, |R5|, 6.5827683646048100446e-37, PT ;  /* 0x036000000500780b */ /* 0x000fc80003f2e200 */
[----:B------:R-:W-:-:S08]  /*0190*/  DMUL R2, R4, R8 ;  /* 0x0000000804027228 */ /* 0x000fd00000000000 */
[----:B------:R-:W-:-:S08]  /*01a0*/  DFMA R6, R2, -3, R4 ;  /* 0xc00800000206782b */ /* 0x000fd00000000004 */
[----:B------:R-:W-:Y:S02]  /*01b0*/  DFMA R14, R8, R6, R2 ;  /* 0x00000006080e722b */ /* 0x000fe40000000002 */
[----:B------:R-:W1:Y:S05]  /*01c0*/  LDC R6, c[0x0][0x360] ;  /* 0x0000d800ff067b82 */ /* 0x000e6a0000000800 */
[----:B------:R3:W-:Y:S03]  /*01d0*/  STL.64 [R1+0x210], R14 ;  /* 0x0002100e01007387 */ /* 0x0007e60000100a00 */
[----:B------:R-:W-:-:S05]  /*01e0*/  FFMA R2, RZ, 2.125, R15 ;  /* 0x40080000ff027823 */ /* 0x000fca000000000f */
[----:B------:R-:W-:Y:S01]  /*01f0*/  FSETP.GT.AND P0, PT, |R2|, 1.469367938527859385e-39, PT ;  /* 0x001000000200780b */ /* 0x000fe20003f04200 */
[----:B------:R-:W-:-:S05]  /*0200*/  IMAD.MOV R2, RZ, RZ, -R0 ;  /* 0x000000ffff027224 */ /* 0x000fca00078e0a00 */
[----:B------:R3:W-:Y:S07]  /*0210*/  STL [R1+0x1f4], R2 ;  /* 0x0001f40201007387 */ /* 0x0007ee0000100800 */
[----:B0-2---:R-:W-:Y:S05]  /*0220*/  @P0 BRA P1, `(.L_x_274) ;  /* 0x0000000000200947 */ /* 0x005fea0000800000 */
[----:B------:R-:W-:Y:S01]  /*0230*/  MOV R236, R4 ;  /* 0x0000000400ec7202 */ /* 0x000fe20000000f00 */
[----:B------:R-:W-:Y:S01]  /*0240*/  IMAD.MOV.U32 R4, RZ, RZ, RZ ;  /* 0x000000ffff047224 */ /* 0x000fe200078e00ff */
[----:B---3--:R-:W-:Y:S01]  /*0250*/  MOV R2, 0x280 ;  /* 0x0000028000027802 */ /* 0x008fe20000000f00 */
[----:B------:R-:W-:-:S07]  /*0260*/  IMAD.MOV.U32 R3, RZ, RZ, 0x40080000 ;  /* 0x40080000ff037424 */ /* 0x000fce00078e00ff */
[----:B-1----:R-:W-:Y:S05]  /*0270*/  CALL.REL.NOINC `($__internal_6_$__cuda_sm20_div_rn_f64_full) ;  /* 0x00000098007c7944 */ /* 0x002fea0003c00000 */
[----:B------:R-:W-:Y:S01]  /*0280*/  MOV R2, R3 ;  /* 0x0000000300027202 */ /* 0x000fe20000000f00 */
[----:B------:R-:W-:-:S05]  /*0290*/  IMAD.MOV.U32 R3, RZ, RZ, R4 ;  /* 0x000000ffff037224 */ /* 0x000fca00078e0004 */
[----:B------:R0:W-:Y:S02]  /*02a0*/  STL.64 [R1+0x210], R2 ;  /* 0x0002100201007387 */ /* 0x0001e40000100a00 */
.L_x_274:
[----:B------:R-:W3:Y:S01]  /*02b0*/  LDC R5, c[0x0][0x430] ;  /* 0x00010c00ff057b82 */ /* 0x000ee20000000800 */
[----:B------:R-:W2:Y:S01]  /*02c0*/  LDCU UR18, c[0x0][0x428] ;  /* 0x00008500ff1277ac */ /* 0x000ea20008000800 */
[----:B01----:R-:W-:Y:S01]  /*02d0*/  IMAD R3, R6, UR10, RZ ;  /* 0x0000000a06037c24 */ /* 0x003fe2000f8e02ff */
[----:B------:R-:W0:Y:S03]  /*02e0*/  LDCU.64 UR4, c[0x0][0x358] ;  /* 0x00006b00ff0477ac */ /* 0x000e260008000a00 */
[----:B------:R-:W-:Y:S01]  /*02f0*/  IMAD R0, R0, R3, R3 ;  /* 0x0000000300007224 */ /* 0x000fe200078e0203 */
[----:B------:R-:W1:Y:S01]  /*0300*/  LDCU UR16, c[0x0][0x3ec] ;  /* 0x00007d80ff1077ac */ /* 0x000e620008000800 */
[----:B------:R-:W4:Y:S01]  /*0310*/  LDCU.64 UR6, c[0x0][0x408] ;  /* 0x00008100ff0677ac */ /* 0x000f220008000a00 */
[----:B------:R-:W0:Y:S02]  /*0320*/  LDCU.64 UR8, c[0x0][0x3c8] ;  /* 0x00007900ff0877ac */ /* 0x000e240008000a00 */
[----:B--2---:R-:W-:Y:S01]  /*0330*/  IADD3 R0, PT, PT, R0, UR18, R11 ;  /* 0x0000001200007c10 */ /* 0x004fe2000fffe00b */
[----:B------:R-:W2:Y:S04]  /*0340*/  LDCU UR17, c[0x0][0x42c] ;  /* 0x00008580ff1177ac */ /* 0x000ea80008000800 */
[C-C-:B---3--:R-:W-:Y:S01]  /*0350*/  IMAD R2, R5.reuse, 0x8, R0.reuse ;  /* 0x0000000805027824 */ /* 0x148fe200078e0200 */
[C---:B------:R-:W-:Y:S01]  /*0360*/  LEA R3, R5.reuse, R0, 0x4 ;  /* 0x0000000005037211 */ /* 0x040fe200078e20ff */
[C-C-:B------:R-:W-:Y:S01]  /*0370*/  IMAD R4, R5.reuse, 0xc, R0.reuse ;  /* 0x0000000c05047824 */ /* 0x140fe200078e0200 */
[----:B------:R-:W3:Y:S01]  /*0380*/  LDCU.64 UR10, c[0x0][0x3e0] ;  /* 0x00007c00ff0a77ac */ /* 0x000ee20008000a00 */
[C-C-:B------:R-:W-:Y:S01]  /*0390*/  IMAD R252, R5.reuse, 0x6, R0.reuse ;  /* 0x0000000605fc7824 */ /* 0x140fe200078e0200 */
[----:B------:R5:W-:Y:S01]  /*03a0*/  STL [R1+0x20c], R2 ;  /* 0x00020c0201007387 */ /* 0x000be20000100800 */
[----:B------:R-:W0:Y:S03]  /*03b0*/  LDCU.64 UR12, c[0x0][0x410] ;  /* 0x00008200ff0c77ac */ /* 0x000e260008000a00 */
[----:B------:R1:W-:Y:S01]  /*03c0*/  STL [R1+0x208], R4 ;  /* 0x0002080401007387 */ /* 0x0003e20000100800 */
[----:B------:R-:W0:Y:S03]  /*03d0*/  LDCU.64 UR14, c[0x0][0x418] ;  /* 0x00008300ff0e77ac */ /* 0x000e260008000a00 */
[----:B------:R4:W-:Y:S01]  /*03e0*/  STL [R1+0x204], R3 ;  /* 0x0002040301007387 */ /* 0x0009e20000100800 */
[C-C-:B-----5:R-:W-:Y:S01]  /*03f0*/  IMAD R2, R5.reuse, 0x4, R0.reuse ;  /* 0x0000000405027824 */ /* 0x160fe200078e0200 */
[----:B------:R-:W0:Y:S01]  /*0400*/  LDCU UR18, c[0x0][0x404] ;  /* 0x00008080ff1277ac */ /* 0x000e220008000800 */
[----:B-1----:R-:W-:-:S03]  /*0410*/  IMAD R4, R5, 0xa, R0 ;  /* 0x0000000a05047824 */ /* 0x002fc600078e0200 */
[----:B------:R1:W-:Y:S01]  /*0420*/  STL [R1+0x1f0], R2 ;  /* 0x0001f00201007387 */ /* 0x0003e20000100800 */
[----:B----4-:R-:W-:-:S03]  /*0430*/  IMAD R3, R5, 0xe, R0 ;  /* 0x0000000e05037824 */ /* 0x010fc600078e0200 */
[----:B------:R4:W-:Y:S01]  /*0440*/  STL [R1+0x200], R4 ;  /* 0x0002000401007387 */ /* 0x0009e20000100800 */
[----:B-1----:R-:W-:-:S05]  /*0450*/  IMAD R2, R5, 0x12, R0 ;  /* 0x0000001205027824 */ /* 0x002fca00078e0200 */
[----:B------:R4:W-:Y:S04]  /*0460*/  STL [R1+0x1f8], R2 ;  /* 0x0001f80201007387 */ /* 0x0009e80000100800 */
[----:B0-23--:R4:W-:Y:S02]  /*0470*/  STL [R1+0x1fc], R3 ;  /* 0x0001fc0301007387 */ /* 0x00d9e40000100800 */
.L_x_351:
[----:B------:R-:W-:Y:S01]  /*0480*/  ISETP.GE.AND P0, PT, R0, UR17, PT ;  /* 0x0000001100007c0c */ /* 0x000fe2000bf06270 */
[----:B------:R-:W-:-:S12]  /*0490*/  BSSY.RECONVERGENT B0, `(.L_x_275) ;  /* 0x000095f000007945 */ /* 0x000fd80003800200 */
[----:B0-----:R-:W-:Y:S05]  /*04a0*/  @P0 BRA `(.L_x_276) ;  /* 0x0000009400740947 */ /* 0x001fea0003800000 */
[----:B----4-:R-:W0:Y:S08]  /*04b0*/  LDC.64 R2, c[0x0][0x380] ;  /* 0x0000e000ff027b82 */ /* 0x010e300000000a00 */
[----:B------:R-:W1:Y:S08]  /*04c0*/  LDC.64 R58, c[0x0][0x3a0] ;  /* 0x0000e800ff3a7b82 */ /* 0x000e700000000a00 */
[----:B------:R-:W2:Y:S01]  /*04d0*/  LDC.64 R26, c[0x0][0x420] ;  /* 0x00010800ff1a7b82 */ /* 0x000ea20000000a00 */
[----:B0-----:R-:W-:-:S05]  /*04e0*/  IMAD.WIDE R2, R0, 0x4, R2 ;  /* 0x0000000400027825 */ /* 0x001fca00078e0202 */
[----:B------:R-:W1:Y:S01]  /*04f0*/  LDG.E R22, desc[UR4][R2.64] ;  /* 0x0000000402167981 */ /* 0x000e62000c1e1900 */
[C---:B--2---:R-:W-:Y:S01]  /*0500*/  IADD3 R73, PT, PT, -R26.reuse, RZ, RZ ;  /* 0x000000ff1a497210 */ /* 0x044fe20007ffe1ff */
[C---:B------:R-:W-:Y:S01]  /*0510*/  IMAD.IADD R71, R26.reuse, 0x1, R27 ;  /* 0x000000011a477824 */ /* 0x040fe200078e021b */
[----:B------:R-:W-:Y:S01]  /*0520*/  IADD3 R23, PT, PT, -R27, RZ, RZ ;  /* 0x000000ff1b177210 */ /* 0x000fe20007ffe1ff */
[----:B------:R-:W-:-:S04]  /*0530*/  IMAD.SHL.U32 R24, R26, 0x2, RZ ;  /* 0x000000021a187824 */ /* 0x000fc800078e00ff */
[----:B------:R-:W-:Y:S02]  /*0540*/  IMAD R25, R27, 0x2, R24 ;  /* 0x000000021b197824 */ /* 0x000fe400078e0218 */
[----:B-1----:R-:W-:-:S04]  /*0550*/  IMAD.WIDE R8, R22, 0x8, R58 ;  /* 0x0000000816087825 */ /* 0x002fc800078e023a */
[----:B------:R-:W-:Y:S01]  /*0560*/  IMAD.IADD R43, R22, 0x1, -R26 ;  /* 0x00000001162b7824 */ /* 0x000fe200078e0a1a */
[----:B------:R-:W2:Y:S01]  /*0570*/  LDG.E.64 R224, desc[UR4][R8.64] ;  /* 0x0000000408e07981 */ /* 0x000ea2000c1e1b00 */
[----:B------:R-:W-:-:S04]  /*0580*/  IMAD.WIDE R56, R26, 0x8, R8 ;  /* 0x000000081a387825 */ /* 0x000fc800078e0208 */
[----:B------:R-:W-:Y:S01]  /*0590*/  IMAD R73, R73, 0x2, R22 ;  /* 0x0000000249497824 */ /* 0x000fe200078e0216 */
[----:B------:R-:W3:Y:S01]  /*05a0*/  LDG.E.64 R74, desc[UR4][R56.64+0x8] ;  /* 0x00000804384a7981 */ /* 0x000ee2000c1e1b00 */
[----:B------:R-:W-:-:S03]  /*05b0*/  IMAD.WIDE R42, R43, 0x8, R58 ;  /* 0x000000082b2a7825 */ /* 0x000fc600078e023a */
[----:B------:R-:W4:Y:S01]  /*05c0*/  LDG.E.64 R20, desc[UR4][R56.64+-0x8] ;  /* 0xfffff80438147981 */ /* 0x000f22000c1e1b00 */
[----:B------:R-:W-:-:S03]  /*05d0*/  IMAD.WIDE R68, R26, 0x8, R56 ;  /* 0x000000081a447825 */ /* 0x000fc600078e0238 */
[----:B------:R-:W3:Y:S04]  /*05e0*/  LDG.E.64 R18, desc[UR4][R42.64+-0x8] ;  /* 0xfffff8042a127981 */ /* 0x000ee8000c1e1b00 */
[----:B------:R-:W2:Y:S01]  /*05f0*/  LDG.E.64 R16, desc[UR4][R68.64+0x10] ;  /* 0x0000100444107981 */ /* 0x000ea2000c1e1b00 */
[----:B------:R-:W-:-:S03]  /*0600*/  IMAD.WIDE R72, R73, 0x8, R58 ;  /* 0x0000000849487825 */ /* 0x000fc600078e023a */
[----:B------:R-:W4:Y:S01]  /*0610*/  LDG.E.64 R220, desc[UR4][R42.64+0x8] ;  /* 0x000008042adc7981 */ /* 0x000f22000c1e1b00 */
[----:B------:R-:W-:-:S03]  /*0620*/  IMAD.IADD R7, R22, 0x1, -R27 ;  /* 0x0000000116077824 */ /* 0x000fc600078e0a1b */
[----:B------:R-:W4:Y:S01]  /*0630*/  LDG.E.64 R30, desc[UR4][R72.64+-0x10] ;  /* 0xfffff004481e7981 */ /* 0x000f22000c1e1b00 */
[----:B------:R-:W-:-:S03]  /*0640*/  IMAD.WIDE R6, R7, 0x8, R58 ;  /* 0x0000000807067825 */ /* 0x000fc600078e023a */
[----:B------:R-:W4:Y:S01]  /*0650*/  LDG.E.64 R32, desc[UR4][R72.64+0x10] ;  /* 0x0000100448207981 */ /* 0x000f22000c1e1b00 */
[----:B------:R-:W-:-:S03]  /*0660*/  IMAD.WIDE R38, R27, 0x8, R8 ;  /* 0x000000081b267825 */ /* 0x000fc600078e0208 */
[----:B------:R-:W4:Y:S04]  /*0670*/  LDG.E.64 R218, desc[UR4][R6.64+-0x8] ;  /* 0xfffff80406da7981 */ /* 0x000f28000c1e1b00 */
[----:B------:R-:W4:Y:S01]  /*0680*/  LDG.E.64 R76, desc[UR4][R38.64+0x8] ;  /* 0x00000804264c7981 */ /* 0x000f22000c1e1b00 */
[----:B------:R-:W-:Y:S01]  /*0690*/  IMAD.WIDE R62, R27, 0x8, R38 ;  /* 0x000000081b3e7825 */ /* 0x000fe200078e0226 */
[----:B------:R-:W-:Y:S02]  /*06a0*/  IADD3 R211, PT, PT, R22, -R71, RZ ;  /* 0x8000004716d37210 */ /* 0x000fe40007ffe0ff */
[----:B------:R-:W4:Y:S04]  /*06b0*/  LDG.E.64 R36, desc[UR4][R68.64+-0x10] ;  /* 0xfffff00444247981 */ /* 0x000f28000c1e1b00 */
[----:B------:R-:W4:Y:S01]  /*06c0*/  LDG.E.64 R10, desc[UR4][R6.64+0x8] ;  /* 0x00000804060a7981 */ /* 0x000f22000c1e1b00 */
[----:B------:R-:W-:-:S03]  /*06d0*/  IMAD.WIDE R210, R211, 0x8, R58 ;  /* 0x00000008d3d27825 */ /* 0x000fc600078e023a */
[----:B------:R-:W4:Y:S04]  /*06e0*/  LDG.E.64 R214, desc[UR4][R38.64+-0x8] ;  /* 0xfffff80426d67981 */ /* 0x000f28000c1e1b00 */
[----:B------:R-:W4:Y:S01]  /*06f0*/  LDG.E.64 R48, desc[UR4][R62.64+-0x10] ;  /* 0xfffff0043e307981 */ /* 0x000f22000c1e1b00 */
[----:B------:R-:W-:-:S03]  /*0700*/  IMAD.WIDE R12, R26, 0x8, R38 ;  /* 0x000000081a0c7825 */ /* 0x000fc600078e0226 */
[----:B------:R-:W4:Y:S01]  /*0710*/  LDG.E.64 R44, desc[UR4][R62.64+0x10] ;  /* 0x000010043e2c7981 */ /* 0x000f22000c1e1b00 */
[----:B------:R-:W-:-:S03]  /*0720*/  IMAD R23, R23, 0x2, R22 ;  /* 0x0000000217177824 */ /* 0x000fc600078e0216 */
[----:B------:R-:W4:Y:S01]  /*0730*/  LDG.E.64 R210, desc[UR4][R210.64] ;  /* 0x00000004d2d27981 */ /* 0x000f22000c1e1b00 */
[----:B------:R-:W-:-:S03]  /*0740*/  IMAD.WIDE R66, R23, 0x8, R58 ;  /* 0x0000000817427825 */ /* 0x000fc600078e023a */
[----:B------:R0:W4:Y:S01]  /*0750*/  LDG.E.64 R64, desc[UR4][R12.64] ;  /* 0x000000040c407981 */ /* 0x000122000c1e1b00 */
[----:B------:R-:W-:-:S03]  /*0760*/  IMAD.WIDE R204, R26, 0x8, R6 ;  /* 0x000000081acc7825 */ /* 0x000fc600078e0206 */
[----:B------:R-:W4:Y:S01]  /*0770*/  LDG.E.64 R14, desc[UR4][R66.64+0x10] ;  /* 0x00001004420e7981 */ /* 0x000f22000c1e1b00 */
[----:B------:R-:W-:Y:S01]  /*0780*/  IMAD.WIDE R34, R27, 0x8, R42 ;  /* 0x000000081b227825 */ /* 0x000fe200078e022a */
[----:B------:R-:W-:Y:S02]  /*0790*/  IADD3 R25, PT, PT, R22, -R25, RZ ;  /* 0x8000001916197210 */ /* 0x000fe40007ffe0ff */
[----:B------:R-:W4:Y:S04]  /*07a0*/  LDG.E.64 R46, desc[UR4][R66.64+-0x10] ;  /* 0xfffff004422e7981 */ /* 0x000f28000c1e1b00 */
[----:B------:R-:W4:Y:S01]  /*07b0*/  LDG.E.64 R56, desc[UR4][R56.64] ;  /* 0x0000000438387981 */ /* 0x000f22000c1e1b00 */
[----:B------:R-:W-:-:S03]  /*07c0*/  IMAD.WIDE R40, R25, 0x8, R58 ;  /* 0x0000000819287825 */ /* 0x000fc600078e023a */
[----:B------:R-:W4:Y:S04]  /*07d0*/  LDG.E.64 R42, desc[UR4][R42.64] ;  /* 0x000000042a2a7981 */ /* 0x000f28000c1e1b00 */
[----:B------:R-:W4:Y:S04]  /*07e0*/  LDG.E.64 R204, desc[UR4][R204.64] ;  /* 0x00000004cccc7981 */ /* 0x000f28000c1e1b00 */
[----:B------:R-:W4:Y:S04]  /*07f0*/  LDG.E.64 R34, desc[UR4][R34.64] ;  /* 0x0000000422227981 */ /* 0x000f28000c1e1b00 */
[----:B------:R-:W4:Y:S04]  /*0800*/  LDG.E.64 R4, desc[UR4][R8.64+-0x8] ;  /* 0xfffff80408047981 */ /* 0x000f28000c1e1b00 */
[----:B------:R-:W4:Y:S04]  /*0810*/  LDG.E.64 R2, desc[UR4][R8.64+0x8] ;  /* 0x0000080408027981 */ /* 0x000f28000c1e1b00 */
[----:B------:R-:W4:Y:S01]  /*0820*/  LDG.E.64 R40, desc[UR4][R40.64] ;  /* 0x0000000428287981 */ /* 0x000f22000c1e1b00 */
[----:B------:R-:W-:-:S03]  /*0830*/  IMAD.WIDE R70, R71, 0x8, R12 ;  /* 0x0000000847467825 */ /* 0x000fc600078e020c */
[----:B------:R-:W4:Y:S04]  /*0840*/  LDG.E.64 R6, desc[UR4][R6.64] ;  /* 0x0000000406067981 */ /* 0x000f28000c1e1b00 */
[----:B------:R-:W4:Y:S04]  /*0850*/  LDG.E.64 R38, desc[UR4][R38.64] ;  /* 0x0000000426267981 */ /* 0x000f28000c1e1b00 */
[----:B------:R-:W4:Y:S04]  /*0860*/  LDG.E.64 R72, desc[UR4][R72.64] ;  /* 0x0000000448487981 */ /* 0x000f28000c1e1b00 */
[----:B------:R-:W4:Y:S04]  /*0870*/  LDG.E.64 R70, desc[UR4][R70.64] ;  /* 0x0000000446467981 */ /* 0x000f28000c1e1b00 */
[----:B------:R-:W4:Y:S01]  /*0880*/  LDG.E.64 R68, desc[UR4][R68.64] ;  /* 0x0000000444447981 */ /* 0x000f22000c1e1b00 */
[----:B------:R-:W-:-:S03]  /*0890*/  IMAD.IADD R61, R24, 0x1, R23 ;  /* 0x00000001183d7824 */ /* 0x000fc600078e0217 */
[----:B------:R-:W4:Y:S01]  /*08a0*/  LDG.E.64 R66, desc[UR4][R66.64] ;  /* 0x0000000442427981 */ /* 0x000f22000c1e1b00 */
[----:B------:R-:W-:-:S03]  /*08b0*/  IMAD.WIDE R60, R61, 0x8, R58 ;  /* 0x000000083d3c7825 */ /* 0x000fc600078e023a */
[----:B------:R-:W4:Y:S04]  /*08c0*/  LDG.E.64 R62, desc[UR4][R62.64] ;  /* 0x000000043e3e7981 */ /* 0x000f28000c1e1b00 */
[----:B------:R-:W4:Y:S01]  /*08d0*/  LDG.E.64 R60, desc[UR4][R60.64] ;  /* 0x000000043c3c7981 */ /* 0x000f22000c1e1b00 */
[----:B0-----:R-:W-:-:S03]  /*08e0*/  IMAD R13, R27, 0x2, R22 ;  /* 0x000000021b0d7824 */ /* 0x001fc600078e0216 */
[----:B------:R-:W4:Y:S02]  /*08f0*/  LDG.E.64 R52, desc[UR4][R8.64+0x10] ;  /* 0x0000100408347981 */ /* 0x000f24000c1e1b00 */
[----:B------:R-:W-:Y:S02]  /*0900*/  IADD3 R13, PT, PT, -R24, R13, RZ ;  /* 0x0000000d180d7210 */ /* 0x000fe40007ffe1ff */
[----:B------:R0:W4:Y:S01]  /*0910*/  LDG.E.64 R54, desc[UR4][R8.64+-0x10] ;  /* 0xfffff00408367981 */ /* 0x000122000c1e1b00 */
[----:B------:R-:W1:Y:S02]  /*0920*/  LDC.64 R24, c[0x0][0x398] ;  /* 0x0000e600ff187b82 */ /* 0x000e640000000a00 */
[----:B------:R-:W-:-:S06]  /*0930*/  IMAD.WIDE R58, R13, 0x8, R58 ;  /* 0x000000080d3a7825 */ /* 0x000fcc00078e023a */
[----:B------:R-:W4:Y:S01]  /*0940*/  LDG.E.64 R58, desc[UR4][R58.64] ;  /* 0x000000043a3a7981 */ /* 0x000f22000c1e1b00 */
[----:B-1----:R-:W-:-:S06]  /*0950*/  IMAD.WIDE R24, R0, 0x8, R24 ;  /* 0x0000000800187825 */ /* 0x002fcc00078e0218 */
[----:B------:R-:W5:Y:S01]  /*0960*/  LDG.E.64 R24, desc[UR4][R24.64] ;  /* 0x0000000418187981 */ /* 0x000f62000c1e1b00 */
[----:B------:R-:W-:Y:S01]  /*0970*/  UMOV UR20, 0x55555555 ;  /* 0x5555555500147882 */ /* 0x000fe20000000000 */
[----:B------:R-:W-:Y:S01]  /*0980*/  UMOV UR21, 0x3fc55555 ;  /* 0x3fc5555500157882 */ /* 0x000fe20000000000 */
[C-C-:B---3--:R-:W-:Y:S02]  /*0990*/  DADD R26, R18.reuse, -R74.reuse ;  /* 0x00000000121a7229 */ /* 0x148fe4000000084a */
[----:B------:R-:W-:Y:S02]  /*09a0*/  DADD R28, -R18, R74 ;  /* 0x00000000121c7229 */ /* 0x000fe4000000014a */
[----:B--2---:R-:W-:-:S04]  /*09b0*/  DFMA R16, R74, 5, -R16 ;  /* 0x401400004a10782b */ /* 0x004fc80000000810 */
[----:B------:R-:W-:Y:S02]  /*09c0*/  DMUL R26, R26, 0.5 ;  /* 0x3fe000001a1a7828 */ /* 0x000fe40000000000 */
[----:B----4-:R-:W-:Y:S02]  /*09d0*/  DADD R12, -R20, R220 ;  /* 0x00000000140c7229 */ /* 0x010fe400000001dc */
[----:B------:R-:W-:-:S04]  /*09e0*/  DFMA R22, R224, -3, R16 ;  /* 0xc0080000e016782b */ /* 0x000fc80000000010 */
[----:B------:R-:W-:Y:S02]  /*09f0*/  DFMA R50, R28, 0.5, -R26 ;  /* 0x3fe000001c32782b */ /* 0x000fe4000000081a */
[C---:B------:R-:W-:Y:S02]  /*0a00*/  DFMA R30, R18.reuse, 5, -R30 ;  /* 0x40140000121e782b */ /* 0x040fe4000000081e */
[----:B------:R-:W-:Y:S02]  /*0a10*/  DADD R96, -R18, R22 ;  /* 0x0000000012607229 */ /* 0x000fe40000000116 */
[----:B------:R-:W-:Y:S02]  /*0a20*/  DADD R16, R20, -R220 ;  /* 0x0000000014107229 */ /* 0x000fe400000008dc */
[----:B------:R-:W-:Y:S02]  /*0a30*/  DFMA R22, R12, 0.5, R50 ;  /* 0x3fe000000c16782b */ /* 0x000fe40000000032 */
[----:B0-----:R-:W-:-:S02]  /*0a40*/  DFMA R8, R220, 5, -R32 ;  /* 0x40140000dc08782b */ /* 0x001fc40000000820 */
[----:B------:R-:W-:Y:S02]  /*0a50*/  DADD R18, R18, R74 ;  /* 0x0000000012127229 */ /* 0x000fe4000000004a */
[----:B------:R-:W-:Y:S02]  /*0a60*/  DADD R32, -R218, R76 ;  /* 0x00000000da207229 */ /* 0x000fe4000000014c */
[----:B------:R-:W-:Y:S02]  /*0a70*/  DFMA R30, R224, -3, R30 ;  /* 0xc0080000e01e782b */ /* 0x000fe4000000001e */
[----:B------:R-:W-:Y:S02]  /*0a80*/  DFMA R22, R16, -0.5, R22 ;  /* 0xbfe000001016782b */ /* 0x000fe40000000016 */
[----:B------:R-:W-:Y:S02]  /*0a90*/  DFMA R222, R224, -3, R8 ;  /* 0xc0080000e0de782b */ /* 0x000fe40000000008 */
[----:B------:R-:W-:-:S02]  /*0aa0*/  DADD R18, R220, R18 ;  /* 0x00000000dc127229 */ /* 0x000fc40000000012 */
[----:B------:R-:W-:Y:S02]  /*0ab0*/  DADD R8, R218, -R76 ;  /* 0x00000000da087229 */ /* 0x000fe4000000084c */
[----:B------:R-:W-:Y:S02]  /*0ac0*/  DFMA R22, R32, 0.5, R22 ;  /* 0x3fe000002016782b */ /* 0x000fe40000000016 */
[----:B------:R-:W-:Y:S02]  /*0ad0*/  DADD R74, -R74, R30 ;  /* 0x000000004a4a7229 */ /* 0x000fe4000000011e */
[----:B------:R-:W-:Y:S02]  /*0ae0*/  DADD R78, R20, R18 ;  /* 0x00000000144e7229 */ /* 0x000fe40000000012 */
[----:B------:R-:W-:Y:S02]  /*0af0*/  DMUL R30, R8, 0.5 ;  /* 0x3fe00000081e7828 */ /* 0x000fe40000000000 */
[----:B------:R-:W-:-:S02]  /*0b00*/  DFMA R36, R20, 5, -R36 ;  /* 0x401400001424782b */ /* 0x000fc40000000824 */
[----:B------:R-:W-:Y:S02]  /*0b10*/  DADD R222, -R20, R222 ;  /* 0x0000000014de7229 */ /* 0x000fe400000001de */
[----:B------:R-:W-:Y:S02]  /*0b20*/  DFMA R84, R8, -0.5, R22 ;  /* 0xbfe000000854782b */ /* 0x000fe40000000016 */
[----:B------:R-:W-:Y:S02]  /*0b30*/  DADD R8, -R214, R10 ;  /* 0x00000000d6087229 */ /* 0x000fe4000000010a */
[----:B------:R-:W-:Y:S02]  /*0b40*/  DFMA R20, R32, 0.5, -R30 ;  /* 0x3fe000002014782b */ /* 0x000fe4000000081e */
[----:B------:R-:W-:Y:S02]  /*0b50*/  DFMA R48, R214, 5, -R48 ;  /* 0x40140000d630782b */ /* 0x000fe40000000830 */
[----:B------:R-:W-:-:S02]  /*0b60*/  DADD R78, R76, R78 ;  /* 0x000000004c4e7229 */ /* 0x000fc4000000004e */
[----:B------:R-:W-:Y:S02]  /*0b70*/  DFMA R50, R12, -0.5, R50 ;  /* 0xbfe000000c32782b */ /* 0x000fe40000000032 */
[----:B------:R-:W-:Y:S02]  /*0b80*/  DFMA R36, R224, -3, R36 ;  /* 0xc0080000e024782b */ /* 0x000fe40000000024 */
[----:B------:R-:W-:Y:S02]  /*0b90*/  DFMA R44, R76, 5, -R44 ;  /* 0x401400004c2c782b */ /* 0x000fe4000000082c */
[----:B------:R-:W-:Y:S02]  /*0ba0*/  DADD R18, R214, -R10 ;  /* 0x00000000d6127229 */ /* 0x000fe4000000080a */
[----:B------:R-:W-:Y:S02]  /*0bb0*/  DFMA R20, R8, -0.5, R20 ;  /* 0xbfe000000814782b */ /* 0x000fe40000000014 */
[----:B------:R-:W-:-:S02]  /*0bc0*/  DFMA R48, R224, -3, R48 ;  /* 0xc0080000e030782b */ /* 0x000fc40000000030 */
[----:B------:R-:W-:Y:S02]  /*0bd0*/  DADD R78, R218, R78 ;  /* 0x00000000da4e7229 */ /* 0x000fe4000000004e */
[----:B------:R-:W-:Y:S02]  /*0be0*/  DADD R22, -R210, R64 ;  /* 0x00000000d2167229 */ /* 0x000fe40000000140 */
[----:B------:R-:W-:Y:S02]  /*0bf0*/  DFMA R50, R16, 0.5, R50 ;  /* 0x3fe000001032782b */ /* 0x000fe40000000032 */
[----:B------:R-:W-:Y:S02]  /*0c00*/  DADD R220, -R220, R36 ;  /* 0x00000000dcdc7229 */ /* 0x000fe40000000124 */
[----:B------:R-:W-:Y:S02]  /*0c10*/  DFMA R44, R224, -3, R44 ;  /* 0xc0080000e02c782b */ /* 0x000fe4000000002c */
[----:B------:R-:W-:-:S02]  /*0c20*/  DFMA R36, R18, 0.5, R20 ;  /* 0x3fe000001224782b */ /* 0x000fc40000000014 */
[C---:B------:R-:W-:Y:S02]  /*0c30*/  DADD R216, -R10.reuse, R48 ;  /* 0x000000000ad87229 */ /* 0x040fe40000000130 */
[C---:B------:R-:W-:Y:S02]  /*0c40*/  DADD R92, R10.reuse, R78 ;  /* 0x000000000a5c7229 */ /* 0x040fe4000000004e */
[----:B------:R-:W-:Y:S02]  /*0c50*/  DFMA R80, R10, 5, -R14 ;  /* 0x401400000a50782b */ /* 0x000fe4000000080e */
[----:B------:R-:W-:Y:S02]  /*0c60*/  DADD R20, R210, -R64 ;  /* 0x00000000d2147229 */ /* 0x000fe40000000840 */
[----:B------:R-:W-:Y:S02]  /*0c70*/  DFMA R10, R22, 0.5, R50 ;  /* 0x3fe00000160a782b */ /* 0x000fe40000000032 */
[----:B------:R-:W-:-:S02]  /*0c80*/  DFMA R46, R218, 5, -R46 ;  /* 0x40140000da2e782b */ /* 0x000fc4000000082e */
[----:B------:R-:W-:Y:S02]  /*0c90*/  DADD R218, -R218, R44 ;  /* 0x00000000dada7229 */ /* 0x000fe4000000012c */
[----:B------:R-:W-:Y:S02]  /*0ca0*/  DFMA R36, R22, 0.5, R36 ;  /* 0x3fe000001624782b */ /* 0x000fe40000000024 */
[----:B------:R-:W-:Y:S02]  /*0cb0*/  DADD R44, R42, -R56 ;  /* 0x000000002a2c7229 */ /* 0x000fe40000000838 */
[----:B------:R-:W-:Y:S02]  /*0cc0*/  DADD R14, -R34, R204 ;  /* 0x00000000220e7229 */ /* 0x000fe400000001cc */
[----:B------:R-:W-:Y:S02]  /*0cd0*/  DFMA R82, R20, -0.5, R10 ;  /* 0xbfe000001452782b */ /* 0x000fe4000000000a */
[----:B------:R-:W-:-:S02]  /*0ce0*/  DADD R78, R4, -R2 ;  /* 0x00000000044e7229 */ /* 0x000fc40000000802 */
[----:B------:R-:W-:Y:S02]  /*0cf0*/  DFMA R88, R20, -0.5, R36 ;  /* 0xbfe000001458782b */ /* 0x000fe40000000024 */
[----:B------:R-:W-:Y:S02]  /*0d00*/  DADD R36, -R42, R56 ;  /* 0x000000002a247229 */ /* 0x000fe40000000138 */
[----:B------:R-:W-:Y:S02]  /*0d10*/  DMUL R44, R44, 0.5 ;  /* 0x3fe000002c2c7828 */ /* 0x000fe40000000000 */
[----:B------:R-:W-:Y:S02]  /*0d20*/  DADD R10, R34, -R204 ;  /* 0x00000000220a7229 */ /* 0x000fe400000008cc */
[----:B------:R-:W-:Y:S02]  /*0d30*/  DFMA R86, R14, 0.5, R82 ;  /* 0x3fe000000e56782b */ /* 0x000fe40000000052 */
[----:B------:R-:W-:-:S02]  /*0d40*/  DFMA R82, R210, 5, -R40 ;  /* 0x40140000d252782b */ /* 0x000fc40000000828 */
[----:B------:R-:W-:Y:S02]  /*0d50*/  DFMA R46, R224, -3, R46 ;  /* 0xc0080000e02e782b */ /* 0x000fe4000000002e */
[----:B------:R-:W-:Y:S02]  /*0d60*/  DMUL R40, R78, 0.5 ;  /* 0x3fe000004e287828 */ /* 0x000fe40000000000 */
[----:B------:R-:W-:Y:S02]  /*0d70*/  DFMA R78, R36, 0.5, -R44 ;  /* 0x3fe00000244e782b */ /* 0x000fe4000000082c */
[----:B------:R-:W-:Y:S02]  /*0d80*/  DFMA R86, R10, -0.5, R86 ;  /* 0xbfe000000a56782b */ /* 0x000fe40000000056 */
[----:B------:R-:W-:Y:S02]  /*0d90*/  DADD R50, -R4, R2 ;  /* 0x0000000004327229 */ /* 0x000fe40000000102 */
[----:B------:R-:W-:-:S02]  /*0da0*/  DFMA R82, R224, -3, R82 ;  /* 0xc0080000e052782b */ /* 0x000fc40000000052 */
[----:B------:R-:W-:Y:S02]  /*0db0*/  DADD R92, R214, R92 ;  /* 0x00000000d65c7229 */ /* 0x000fe4000000005c */
[----:B------:R-:W-:Y:S02]  /*0dc0*/  DFMA R84, R8, 0.5, R84 ;  /* 0x3fe000000854782b */ /* 0x000fe40000000054 */
[----:B------:R-:W-:Y:S02]  /*0dd0*/  DADD R76, -R76, R46 ;  /* 0x000000004c4c7229 */ /* 0x000fe4000000012e */
[----:B------:R-:W-:Y:S02]  /*0de0*/  DADD R46, R6, -R38 ;  /* 0x00000000062e7229 */ /* 0x000fe40000000826 */
[----:B------:R-:W-:Y:S02]  /*0df0*/  DFMA R86, R86, 0.5, R78 ;  /* 0x3fe000005656782b */ /* 0x000fe4000000004e */
[----:B------:R-:W-:-:S02]  /*0e00*/  DFMA R80, R224, -3, R80 ;  /* 0xc0080000e050782b */ /* 0x000fc40000000050 */
[----:B------:R-:W-:Y:S02]  /*0e10*/  DFMA R78, R50, 0.5, -R40 ;  /* 0x3fe00000324e782b */ /* 0x000fe40000000828 */
[----:B------:R-:W-:Y:S02]  /*0e20*/  DADD R212, -R64, R82 ;  /* 0x0000000040d47229 */ /* 0x000fe40000000152 */
[----:B------:R-:W-:Y:S02]  /*0e30*/  DFMA R84, R18, -0.5, R84 ;  /* 0xbfe000001254782b */ /* 0x000fe40000000054 */
[----:B------:R-:W-:Y:S02]  /*0e40*/  DADD R92, R64, R92 ;  /* 0x00000000405c7229 */ /* 0x000fe4000000005c */
[----:B------:R-:W-:Y:S02]  /*0e50*/  DFMA R72, R42, 5, -R72 ;  /* 0x401400002a48782b */ /* 0x000fe40000000848 */
[----:B------:R-:W-:-:S02]  /*0e60*/  DFMA R64, R64, 5, -R70 ;  /* 0x401400004040782b */ /* 0x000fc40000000846 */
[----:B------:R-:W-:Y:S02]  /*0e70*/  DFMA R68, R56, 5, -R68 ;  /* 0x401400003844782b */ /* 0x000fe40000000844 */
[----:B------:R-:W-:Y:S02]  /*0e80*/  DADD R48, -R6, R38 ;  /* 0x0000000006307229 */ /* 0x000fe40000000126 */
[----:B------:R-:W-:Y:S02]  /*0e90*/  DMUL R46, R46, 0.5 ;  /* 0x3fe000002e2e7828 */ /* 0x000fe40000000000 */
[----:B------:R-:W-:Y:S02]  /*0ea0*/  DFMA R90, R14, -0.5, R88 ;  /* 0xbfe000000e5a782b */ /* 0x000fe40000000058 */
[----:B------:R-:W-:Y:S02]  /*0eb0*/  DADD R214, -R214, R80 ;  /* 0x00000000d6d67229 */ /* 0x000fe40000000150 */
[----:B------:R-:W-:-:S02]  /*0ec0*/  DFMA R84, R84, 0.5, R78 ;  /* 0x3fe000005454782b */ /* 0x000fc4000000004e */
[----:B------:R-:W-:Y:S02]  /*0ed0*/  DFMA R72, R224, -3, R72 ;  /* 0xc0080000e048782b */ /* 0x000fe40000000048 */
[----:B------:R-:W-:Y:S02]  /*0ee0*/  DADD R80, R4, R2 ;  /* 0x0000000004507229 */ /* 0x000fe40000000002 */
[C---:B------:R-:W-:Y:S02]  /*0ef0*/  DFMA R78, R224.reuse, -3, R64 ;  /* 0xc0080000e04e782b */ /* 0x040fe40000000040 */
[----:B------:R-:W-:Y:S02]  /*0f00*/  DFMA R68, R224, -3, R68 ;  /* 0xc0080000e044782b */ /* 0x000fe40000000044 */
[----:B------:R-:W-:Y:S02]  /*0f10*/  DFMA R88, R48, 0.5, -R46 ;  /* 0x3fe000003058782b */ /* 0x000fe4000000082e */
[----:B------:R-:W-:-:S02]  /*0f20*/  DFMA R90, R10, 0.5, R90 ;  /* 0x3fe000000a5a782b */ /* 0x000fc4000000005a */
[----:B------:R-:W-:Y:S02]  /*0f30*/  DMUL R64, R86, UR20 ;  /* 0x0000001456407c28 */ /* 0x000fe40008000000 */
[----:B------:R-:W-:Y:S02]  /*0f40*/  DFMA R70, R6, 5, -R66 ;  /* 0x401400000646782b */ /* 0x000fe40000000842 */
[C---:B------:R-:W-:Y:S02]  /*0f50*/  DADD R66, -R56.reuse, R72 ;  /* 0x0000000038427229 */ /* 0x040fe40000000148 */
[----:B------:R-:W-:Y:S02]  /*0f60*/  DADD R80, R56, R80 ;  /* 0x0000000038507229 */ /* 0x000fe40000000050 */
[----:B------:R-:W-:Y:S02]  /*0f70*/  DADD R94, -R42, R68 ;  /* 0x000000002a5e7229 */ /* 0x000fe40000000144 */
[----:B------:R-:W-:-:S02]  /*0f80*/  DFMA R88, R90, 0.5, R88 ;  /* 0x3fe000005a58782b */ /* 0x000fc40000000058 */
[----:B------:R-:W-:Y:S02]  /*0f90*/  DMUL R56, R84, UR20 ;  /* 0x0000001454387c28 */ /* 0x000fe40008000000 */
[----:B------:R-:W-:Y:S02]  /*0fa0*/  DMUL R68, R64, R64 ;  /* 0x0000004040447228 */ /* 0x000fe40000000000 */
[----:B------:R-:W-:Y:S02]  /*0fb0*/  DFMA R60, R204, 5, -R60 ;  /* 0x40140000cc3c782b */ /* 0x000fe4000000083c */
[----:B------:R-:W-:Y:S02]  /*0fc0*/  DFMA R70, R224, -3, R70 ;  /* 0xc0080000e046782b */ /* 0x000fe40000000046 */
[----:B------:R-:W-:Y:S02]  /*0fd0*/  DADD R80, R42, R80 ;  /* 0x000000002a507229 */ /* 0x000fe40000000050 */
[----:B------:R-:W-:-:S02]  /*0fe0*/  DMUL R42, R88, UR20 ;  /* 0x00000014582a7c28 */ /* 0x000fc40008000000 */
[----:B------:R-:W-:Y:S02]  /*0ff0*/  DFMA R68, R56, R56, R68 ;  /* 0x000000383844722b */ /* 0x000fe40000000044 */
[----:B------:R-:W-:Y:S02]  /*1000*/  DFMA R60, R224, -3, R60 ;  /* 0xc0080000e03c782b */ /* 0x000fe4000000003c */
[C---:B------:R-:W-:Y:S02]  /*1010*/  DFMA R62, R38.reuse, 5, -R62 ;  /* 0x40140000263e782b */ /* 0x040fe4000000083e */
[C---:B------:R-:W-:Y:S02]  /*1020*/  DADD R70, -R38.reuse, R70 ;  /* 0x0000000026467229 */ /* 0x040fe40000000146 */
[----:B------:R-:W-:Y:S02]  /*1030*/  DADD R80, R38, R80 ;  /* 0x0000000026507229 */ /* 0x000fe40000000050 */
[----:B------:R-:W-:-:S02]  /*1040*/  DFMA R38, R42, R42, R68 ;  /* 0x0000002a2a26722b */ /* 0x000fc40000000044 */
[----:B------:R-:W-:-:S04]  /*1050*/  DADD R208, -R34, R60 ;  /* 0x0000000022d07229 */ /* 0x000fc8000000013c */
[----:B------:R-:W0:Y:S01]  /*1060*/  MUFU.RSQ64H R61, R39 ;  /* 0x00000027003d7308 */ /* 0x000e220000001c00 */
[----:B------:R-:W-:-:S03]  /*1070*/  DFMA R62, R224, -3, R62 ;  /* 0xc0080000e03e782b */ /* 0x000fc6000000003e */
[----:B------:R-:W-:Y:S01]  /*1080*/  VIADD R60, R39, 0xfcb00000 ;  /* 0xfcb00000273c7836 */ /* 0x000fe20000000000 */
[C---:B------:R-:W-:Y:S02]  /*1090*/  DADD R92, R210.reuse, R92 ;  /* 0x00000000d25c7229 */ /* 0x040fe4000000005c */
[----:B------:R-:W-:Y:S02]  /*10a0*/  DADD R210, -R210, R78 ;  /* 0x00000000d2d27229 */ /* 0x000fe4000000014e */
[C---:B------:R-:W-:Y:S02]  /*10b0*/  DADD R78, -R6.reuse, R62 ;  /* 0x00000000064e7229 */ /* 0x040fe4000000013e */
[----:B------:R-:W-:Y:S02]  /*10c0*/  DADD R80, R6, R80 ;  /* 0x0000000006507229 */ /* 0x000fe40000000050 */
[----:B------:R-:W-:Y:S02]  /*10d0*/  DSETP.GT.AND P0, PT, R224, 1, PT ;  /* 0x3ff00000e000742a */ /* 0x000fe40003f04000 */
[----:B------:R-:W-:-:S02]  /*10e0*/  DMUL R98, R74, 0.25 ;  /* 0x3fd000004a627828 */ /* 0x000fc40000000000 */
[----:B0-----:R-:W-:Y:S02]  /*10f0*/  DMUL R6, R60, R60 ;  /* 0x0000003c3c067228 */ /* 0x001fe40000000000 */
[----:B------:R-:W-:Y:S01]  /*1100*/  DSETP.GEU.AND P1, PT, R224, -1, PT ;  /* 0xbff00000e000742a */ /* 0x000fe20003f2e000 */
[----:B------:R-:W-:Y:S01]  /*1110*/  FSEL R62, R225, 1.875, !P0 ;  /* 0x3ff00000e13e7808 */ /* 0x000fe20004000000 */
[----:B------:R-:W-:Y:S02]  /*1120*/  DADD R92, R204, R92 ;  /* 0x00000000cc5c7229 */ /* 0x000fe4000000005c */
[----:B------:R-:W-:Y:S01]  /*1130*/  DFMA R52, R2, 5, -R52 ;  /* 0x401400000234782b */ /* 0x000fe20000000834 */
[----:B------:R-:W-:Y:S01]  /*1140*/  MOV R63, 0x3fd80000 ;  /* 0x3fd80000003f7802 */ /* 0x000fe20000000f00 */
[----:B------:R-:W-:Y:S01]  /*1150*/  DFMA R68, R96, 0.25, -R98 ;  /* 0x3fd000006044782b */ /* 0x000fe20000000862 */
[----:B------:R-:W-:Y:S01]  /*1160*/  FSEL R207, R62, -1.875, P1 ;  /* 0xbff000003ecf7808 */ /* 0x000fe20000800000 */
[----:B------:R-:W-:Y:S01]  /*1170*/  DFMA R6, R38, -R6, 1 ;  /* 0x3ff000002606742b */ /* 0x000fe20000000806 */
[----:B------:R-:W-:Y:S01]  /*1180*/  IMAD.MOV.U32 R62, RZ, RZ, 0x0 ;  /* 0x00000000ff3e7424 */ /* 0x000fe200078e00ff */
[----:B------:R-:W-:Y:S01]  /*1190*/  DMUL R82, R76, 0.25 ;  /* 0x3fd000004c527828 */ /* 0x000fe20000000000 */
[----:B------:R-:W0:Y:S01]  /*11a0*/  LDC.64 R74, c[0x0][0x3f8] ;  /* 0x0000fe00ff4a7b82 */ /* 0x000e220000000a00 */
[----:B------:R-:W-:-:S02]  /*11b0*/  DADD R92, R34, R92 ;  /* 0x00000000225c7229 */ /* 0x000fc4000000005c */
[----:B------:R-:W-:Y:S02]  /*11c0*/  DFMA R58, R34, 5, -R58 ;  /* 0x40140000223a782b */ /* 0x000fe4000000083a */
[----:B------:R-:W-:Y:S02]  /*11d0*/  DFMA R34, R222, 0.25, R68 ;  /* 0x3fd00000de22782b */ /* 0x000fe40000000044 */
[----:B------:R-:W-:Y:S02]  /*11e0*/  DFMA R62, R6, R62, 0.5 ;  /* 0x3fe00000063e742b */ /* 0x000fe4000000003e */
[----:B------:R-:W-:Y:S02]  /*11f0*/  DMUL R72, R60, R6 ;  /* 0x000000063c487228 */ /* 0x000fe40000000000 */
[----:B------:R-:W-:Y:S02]  /*1200*/  DFMA R52, R224, -3, R52 ;  /* 0xc0080000e034782b */ /* 0x000fe40000000034 */
[----:B------:R-:W-:Y:S01]  /*1210*/  DFMA R6, R218, 0.25, -R82 ;  /* 0x3fd00000da06782b */ /* 0x000fe20000000852 */
[----:B------:R-:W-:Y:S01]  /*1220*/  STL.64 [R1+0x128], R96 ;  /* 0x0001286001007387 */ /* 0x000fe20000100a00 */
[----:B------:R-:W-:-:S03]  /*1230*/  DFMA R68, R222, -0.25, R68 ;  /* 0xbfd00000de44782b */ /* 0x000fc60000000044 */
[----:B------:R-:W-:Y:S01]  /*1240*/  STL.64 [R1+0xf0], R94 ;  /* 0x0000f05e01007387 */ /* 0x000fe20000100a00 */
[----:B------:R-:W-:-:S03]  /*1250*/  DFMA R54, R4, 5, -R54 ;  /* 0x401400000436782b */ /* 0x000fc60000000836 */
[----:B------:R-:W-:Y:S01]  /*1260*/  STL.64 [R1+0x120], R98 ;  /* 0x0001206201007387 */ /* 0x000fe20000100a00 */
[----:B------:R-:W-:-:S03]  /*1270*/  DFMA R34, R220, -0.25, R34 ;  /* 0xbfd00000dc22782b */ /* 0x000fc60000000022 */
[----:B------:R-:W-:Y:S04]  /*1280*/  STL.64 [R1+0x140], R78 ;  /* 0x0001404e01007387 */ /* 0x000fe80000100a00 */
[----:B------:R1:W-:Y:S01]  /*1290*/  STL.64 [R1+0x148], R82 ;  /* 0x0001485201007387 */ /* 0x0003e20000100a00 */
[----:B------:R-:W-:Y:S01]  /*12a0*/  DFMA R68, R220, 0.25, R68 ;  /* 0x3fd00000dc44782b */ /* 0x000fe20000000044 */
[----:B------:R-:W-:Y:S01]  /*12b0*/  FSEL R206, R224, RZ, !P0 ;  /* 0x000000ffe0ce7208 */ /* 0x000fe20004000000 */
[C---:B------:R-:W-:Y:S02]  /*12c0*/  DFMA R58, R224.reuse, -3, R58 ;  /* 0xc0080000e03a782b */ /* 0x040fe4000000003a */
[----:B------:R-:W-:Y:S02]  /*12d0*/  DFMA R54, R224, -3, R54 ;  /* 0xc0080000e036782b */ /* 0x000fe40000000036 */
[----:B-1----:R-:W-:-:S02]  /*12e0*/  DADD R82, -R4, R52 ;  /* 0x0000000004527229 */ /* 0x002fc40000000134 */
[----:B------:R-:W-:Y:S02]  /*12f0*/  DFMA R4, R214, -0.25, R6 ;  /* 0xbfd00000d604782b */ /* 0x000fe40000000006 */
[----:B------:R-:W-:Y:S01]  /*1300*/  DFMA R34, R218, 0.25, R34 ;  /* 0x3fd00000da22782b */ /* 0x000fe20000000022 */
[----:B------:R-:W-:Y:S01]  /*1310*/  FSEL R206, R206, RZ, P1 ;  /* 0x000000ffcece7208 */ /* 0x000fe20000800000 */
[----:B------:R-:W-:-:S04]  /*1320*/  DFMA R68, R210, 0.25, R68 ;  /* 0x3fd00000d244782b */ /* 0x000fc80000000044 */
[----:B------:R-:W-:Y:S02]  /*1330*/  DFMA R52, R216, 0.25, R4 ;  /* 0x3fd00000d834782b */ /* 0x000fe40000000004 */
[----:B------:R-:W-:Y:S02]  /*1340*/  DADD R54, -R2, R54 ;  /* 0x0000000002367229 */ /* 0x000fe40000000136 */
[----:B------:R-:W-:Y:S02]  /*1350*/  DADD R204, -R204, R58 ;  /* 0x00000000cccc7229 */ /* 0x000fe4000000013a */
[----:B0-----:R-:W-:Y:S01]  /*1360*/  DMUL R2, R74, 4 ;  /* 0x401000004a027828 */ /* 0x001fe20000000000 */
[----:B------:R-:W0:Y:S01]  /*1370*/  LDC.64 R58, c[0x0][0x3f0] ;  /* 0x0000fc00ff3a7b82 */ /* 0x000e220000000a00 */
[----:B------:R-:W-:Y:S02]  /*1380*/  DFMA R80, R206, -6, R80 ;  /* 0xc0180000ce50782b */ /* 0x000fe40000000050 */
[----:B------:R-:W-:-:S02]  /*1390*/  DFMA R34, R76, -0.25, R34 ;  /* 0xbfd000004c22782b */ /* 0x000fc40000000022 */
[----:B------:R-:W-:Y:S02]  /*13a0*/  DFMA R92, R206, -12, R92 ;  /* 0xc0280000ce5c782b */ /* 0x000fe4000000005c */
[----:B------:R-:W-:Y:S02]  /*13b0*/  DFMA R76, R62, R72, R60 ;  /* 0x000000483e4c722b */ /* 0x000fe4000000003c */
[----:B------:R-:W-:Y:S01]  /*13c0*/  DFMA R52, R210, 0.25, R52 ;  /* 0x3fd00000d234782b */ /* 0x000fe20000000034 */
[----:B------:R-:W1:Y:S01]  /*13d0*/  LDC.64 R72, c[0x0][0x3d8] ;  /* 0x0000f600ff487b82 */ /* 0x000e620000000a00 */
[----:B------:R-:W-:Y:S02]  /*13e0*/  DFMA R68, R212, -0.25, R68 ;  /* 0xbfd00000d444782b */ /* 0x000fe40000000044 */
[----:B------:R-:W-:Y:S02]  /*13f0*/  DMUL R4, R206, R2 ;  /* 0x00000002ce047228 */ /* 0x000fe40000000000 */
[----:B------:R-:W-:-:S02]  /*1400*/  DFMA R80, R92, 0.5, R80 ;  /* 0x3fe000005c50782b */ /* 0x000fc40000000050 */
[----:B------:R-:W-:Y:S02]  /*1410*/  DADD R2, -R224, 1 ;  /* 0x3ff00000e0027429 */ /* 0x000fe40000000100 */
[----:B------:R-:W-:Y:S02]  /*1420*/  DFMA R52, R212, -0.25, R52 ;  /* 0xbfd00000d434782b */ /* 0x000fe40000000034 */
[----:B------:R-:W-:Y:S02]  /*1430*/  DMUL R66, R66, 0.25 ;  /* 0x3fd0000042427828 */ /* 0x000fe40000000000 */
[----:B------:R-:W-:Y:S01]  /*1440*/  DFMA R68, R208, 0.25, R68 ;  /* 0x3fd00000d044782b */ /* 0x000fe20000000044 */
[----:B------:R-:W-:Y:S01]  /*1450*/  UMOV UR22, 0x55555555 ;  /* 0x5555555500167882 */ /* 0x000fe20000000000 */
[----:B------:R-:W-:Y:S01]  /*1460*/  UMOV UR23, 0x3fd55555 ;  /* 0x3fd5555500177882 */ /* 0x000fe20000000000 */
[----:B------:R-:W-:Y:S02]  /*1470*/  DMUL R84, R54, 0.25 ;  /* 0x3fd0000036547828 */ /* 0x000fe40000000000 */
[----:B------:R-:W-:-:S02]  /*1480*/  DMUL R80, R80, UR22 ;  /* 0x0000001650507c28 */ /* 0x000fc40008000000 */
[----:B------:R-:W-:Y:S02]  /*1490*/  DMUL R202, R2, 0.5 ;  /* 0x3fe0000002ca7828 */ /* 0x000fe40000000000 */
[----:B------:R-:W-:Y:S02]  /*14a0*/  DADD R6, R206, 1 ;  /* 0x3ff00000ce067429 */ /* 0x000fe40000000000 */
[----:B------:R-:W-:Y:S02]  /*14b0*/  DMUL R70, R70, 0.25 ;  /* 0x3fd0000046467828 */ /* 0x000fe40000000000 */
[----:B------:R-:W-:Y:S02]  /*14c0*/  DFMA R2, R214, 0.25, R34 ;  /* 0x3fd00000d602782b */ /* 0x000fe40000000022 */
[----:B------:R-:W-:Y:S02]  /*14d0*/  DFMA R62, R208, -0.25, R52 ;  /* 0xbfd00000d03e782b */ /* 0x000fe40000000034 */
[----:B------:R-:W-:-:S02]  /*14e0*/  DFMA R54, R94, 0.25, -R66 ;  /* 0x3fd000005e36782b */ /* 0x000fc40000000842 */
[----:B------:R-:W-:Y:S01]  /*14f0*/  DFMA R68, R204, -0.25, R68 ;  /* 0xbfd00000cc44782b */ /* 0x000fe20000000044 */
[----:B------:R-:W-:Y:S01]  /*1500*/  STL.64 [R1+0x98], R82 ;  /* 0x0000985201007387 */ /* 0x000fe20000100a00 */
[----:B0-----:R-:W-:-:S03]  /*1510*/  DMUL R80, R80, R58 ;  /* 0x0000003a50507228 */ /* 0x001fc60000000000 */
[----:B------:R-:W-:Y:S01]  /*1520*/  STL.64 [R1+0xc8], R84 ;  /* 0x0000c85401007387 */ /* 0x000fe20000100a00 */
[----:B------:R-:W-:-:S03]  /*1530*/  DMUL R6, R4, R6 ;  /* 0x0000000604067228 */ /* 0x000fc60000000000 */
[----:B------:R0:W-:Y:S01]  /*1540*/  STL.64 [R1+0x110], R66 ;  /* 0x0001104201007387 */ /* 0x0001e20000100a00 */
[----:B------:R-:W-:Y:S02]  /*1550*/  DFMA R34, R82, 0.25, -R84 ;  /* 0x3fd000005222782b */ /* 0x000fe40000000854 */
[----:B------:R-:W-:Y:S01]  /*1560*/  DFMA R58, R78, 0.25, -R70 ;  /* 0x3fd000004e3a782b */ /* 0x000fe20000000846 */
[----:B------:R2:W-:Y:S01]  /*1570*/  STL.64 [R1+0x138], R70 ;  /* 0x0001384601007387 */ /* 0x0005e20000100a00 */
[----:B------:R-:W-:Y:S02]  /*1580*/  DFMA R52, R216, -0.25, R2 ;  /* 0xbfd00000d834782b */ /* 0x000fe40000000002 */
[----:B------:R-:W-:Y:S02]  /*1590*/  DFMA R62, R204, 0.25, R62 ;  /* 0x3fd00000cc3e782b */ /* 0x000fe4000000003e */
[----:B-1----:R-:W-:Y:S02]  /*15a0*/  DADD R4, -R72, UR10 ;  /* 0x0000000a48047e29 */ /* 0x002fe40008000100 */
[----:B------:R-:W-:-:S02]  /*15b0*/  DFMA R54, R68, 0.5, R54 ;  /* 0x3fe000004436782b */ /* 0x000fc40000000036 */
[----:B0-----:R-:W-:Y:S01]  /*15c0*/  DMUL R66, R38, R76 ;  /* 0x0000004c26427228 */ /* 0x001fe20000000000 */
[----:B------:R-:W-:Y:S01]  /*15d0*/  ISETP.GE.U32.AND P0, PT, R60, 0x7ca00000, PT ;  /* 0x7ca000003c00780c */ /* 0x000fe20003f06070 */
[----:B------:R-:W-:Y:S02]  /*15e0*/  DADD R2, R206, -1 ;  /* 0xbff00000ce027429 */ /* 0x000fe40000000000 */
[----:B------:R-:W-:Y:S02]  /*15f0*/  DFMA R58, R62, 0.5, R58 ;  /* 0x3fe000003e3a782b */ /* 0x000fe4000000003a */
[----:B------:R-:W-:Y:S02]  /*1600*/  DFMA R52, R52, 0.5, R34 ;  /* 0x3fe000003434782b */ /* 0x000fe40000000022 */
[----:B------:R-:W-:Y:S02]  /*1610*/  DFMA R202, R202, R4, R72 ;  /* 0x00000004caca722b */ /* 0x000fe40000000048 */
[----:B------:R-:W-:-:S02]  /*1620*/  DFMA R62, R66, -R66, R38 ;  /* 0x80000042423e722b */ /* 0x000fc40000000026 */
[----:B------:R-:W-:Y:S01]  /*1630*/  DMUL R4, R54, UR20 ;  /* 0x0000001436047c28 */ /* 0x000fe20008000000 */
[----:B------:R-:W-:Y:S02]  /*1640*/  VIADD R55, R77, 0xfff00000 ;  /* 0xfff000004d377836 */ /* 0x000fe40000000000 */
[----:B------:R-:W-:Y:S01]  /*1650*/  IMAD.MOV.U32 R54, RZ, RZ, R76 ;  /* 0x000000ffff367224 */ /* 0x000fe200078e004c */
[----:B------:R-:W-:Y:S01]  /*1660*/  DFMA R2, R6, R2, -R80 ;  /* 0x000000020602722b */ /* 0x000fe20000000850 */
[----:B------:R-:W-:Y:S01]  /*1670*/  BSSY.RECONVERGENT B1, `(.L_x_277) ;  /* 0x0000010000017945 */ /* 0x000fe20003800200 */
[----:B------:R-:W-:Y:S02]  /*1680*/  DMUL R34, R58, UR20 ;  /* 0x000000143a227c28 */ /* 0x000fe40008000000 */
[----:B------:R-:W-:Y:S02]  /*1690*/  DMUL R52, R52, UR20 ;  /* 0x0000001434347c28 */ /* 0x000fe40008000000 */
[----:B------:R-:W-:Y:S01]  /*16a0*/  DFMA R6, R62, R54, R66 ;  /* 0x000000363e06722b */ /* 0x000fe20000000042 */
[----:B--2---:R-:W-:Y:S10]  /*16b0*/  @!P0 BRA `(.L_x_278) ;  /* 0x00000000002c8947 */ /* 0x004ff40003800000 */
[----:B------:R-:W-:Y:S01]  /*16c0*/  IMAD.MOV.U32 R6, RZ, RZ, R38 ;  /* 0x000000ffff067224 */ /* 0x000fe200078e0026 */
[----:B------:R-:W-:Y:S01]  /*16d0*/  MOV R59, R63 ;  /* 0x0000003f003b7202 */ /* 0x000fe20000000f00 */
[----:B------:R-:W-:Y:S01]  /*16e0*/  IMAD.MOV.U32 R54, RZ, RZ, R62 ;  /* 0x000000ffff367224 */ /* 0x000fe200078e003e */
[----:B------:R-:W-:Y:S01]  /*16f0*/  MOV R38, R60 ;  /* 0x0000003c00267202 */ /* 0x000fe20000000f00 */
[----:B------:R-:W-:Y:S01]  /*1700*/  IMAD.MOV.U32 R62, RZ, RZ, R66 ;  /* 0x000000ffff3e7224 */ /* 0x000fe200078e0042 */
[----:B------:R-:W-:Y:S01]  /*1710*/  MOV R58, R76 ;  /* 0x0000004c003a7202 */ /* 0x000fe20000000f00 */
[----:B------:R-:W-:Y:S01]  /*1720*/  IMAD.MOV.U32 R63, RZ, RZ, R67 ;  /* 0x000000ffff3f7224 */ /* 0x000fe200078e0043 */
[----:B------:R-:W-:-:S07]  /*1730*/  MOV R60, 0x1750 ;  /* 0x00001750003c7802 */ /* 0x000fce0000000f00 */
[----:B-----5:R-:W-:Y:S05]  /*1740*/  CALL.REL.NOINC `($__internal_7_$__cuda_sm20_dsqrt_rn_f64_mediumpath_v1) ;  /* 0x0000008800e47944 */ /* 0x020fea0003c00000 */
[----:B------:R-:W-:Y:S02]  /*1750*/  IMAD.MOV.U32 R6, RZ, RZ, R54 ;  /* 0x000000ffff067224 */ /* 0x000fe400078e0036 */
[----:B------:R-:W-:-:S07]  /*1760*/  IMAD.MOV.U32 R7, RZ, RZ, R55 ;  /* 0x000000ffff077224 */ /* 0x000fce00078e0037 */
.L_x_278:
[----:B------:R-:W-:Y:S05]  /*1770*/  BSYNC.RECONVERGENT B1 ;  /* 0x0000000000017941 */ /* 0x000fea0003800200 */
.L_x_277:
[----:B------:R-:W-:Y:S01]  /*1780*/  DMUL R38, R4, R4 ;  /* 0x0000000404267228 */ /* 0x000fe20000000000 */
[----:B------:R-:W-:Y:S01]  /*1790*/  IMAD.MOV.U32 R58, RZ, RZ, 0x0 ;  /* 0x00000000ff3a7424 */ /* 0x000fe200078e00ff */
[----:B------:R-:W-:Y:S01]  /*17a0*/  UMOV UR20, 0x812dea11 ;  /* 0x812dea1100147882 */ /* 0x000fe20000000000 */
[----:B------:R-:W-:Y:S01]  /*17b0*/  IMAD.MOV.U32 R59, RZ, RZ, 0x3fd80000 ;  /* 0x3fd80000ff3b7424 */ /* 0x000fe200078e00ff */
[----:B------:R-:W-:Y:S01]  /*17c0*/  UMOV UR21, 0x3d719799 ;  /* 0x3d71979900157882 */ /* 0x000fe20000000000 */
[----:B------:R-:W-:Y:S01]  /*17d0*/  BSSY.RECONVERGENT B1, `(.L_x_279) ;  /* 0x000001f000017945 */ /* 0x000fe20003800200 */
[----:B------:R-:W-:Y:S02]  /*17e0*/  DSETP.GEU.AND P0, PT, R6, UR20, PT ;  /* 0x0000001406007e2a */ /* 0x000fe4000bf0e000 */
[----:B------:R-:W-:-:S04]  /*17f0*/  DFMA R38, R52, R52, R38 ;  /* 0x000000343426722b */ /* 0x000fc80000000026 */
[----:B------:R-:W-:Y:S02]  /*1800*/  FSEL R200, R56, RZ, P0 ;  /* 0x000000ff38c87208 */ /* 0x000fe40000000000 */
[----:B------:R-:W-:Y:S02]  /*1810*/  FSEL R201, R57, RZ, P0 ;  /* 0x000000ff39c97208 */ /* 0x000fe40000000000 */
[----:B------:R-:W-:Y:S01]  /*1820*/  DFMA R60, R34, R34, R38 ;  /* 0x00000022223c722b */ /* 0x000fe20000000026 */
[----:B------:R-:W-:Y:S02]  /*1830*/  FSEL R198, R64, RZ, P0 ;  /* 0x000000ff40c67208 */ /* 0x000fe40000000000 */
[----:B------:R-:W-:Y:S02]  /*1840*/  FSEL R199, R65, RZ, P0 ;  /* 0x000000ff41c77208 */ /* 0x000fe40000000000 */
[----:B------:R-:W-:Y:S01]  /*1850*/  FSEL R196, R42, RZ, P0 ;  /* 0x000000ff2ac47208 */ /* 0x000fe20000000000 */
[----:B------:R-:W0:Y:S01]  /*1860*/  MUFU.RSQ64H R39, R61 ;  /* 0x0000003d00277308 */ /* 0x000e220000001c00 */
[----:B------:R-:W-:-:S03]  /*1870*/  FSEL R197, R43, RZ, P0 ;  /* 0x000000ff2bc57208 */ /* 0x000fc60000000000 */
[----:B------:R-:W-:-:S04]  /*1880*/  IADD3 R38, PT, PT, R61, -0x3500000, RZ ;  /* 0xfcb000003d267810 */ /* 0x000fc80007ffe0ff */
[----:B------:R-:W-:Y:S02]  /*1890*/  ISETP.GE.U32.AND P1, PT, R38, 0x7ca00000, PT ;  /* 0x7ca000002600780c */ /* 0x000fe40003f26070 */
[----:B0-----:R-:W-:-:S08]  /*18a0*/  DMUL R54, R38, R38 ;  /* 0x0000002626367228 */ /* 0x001fd00000000000 */
[----:B------:R-:W-:-:S08]  /*18b0*/  DFMA R54, R60, -R54, 1 ;  /* 0x3ff000003c36742b */ /* 0x000fd00000000836 */
[----:B------:R-:W-:Y:S02]  /*18c0*/  DFMA R58, R54, R58, 0.5 ;  /* 0x3fe00000363a742b */ /* 0x000fe4000000003a */
[----:B------:R-:W-:-:S08]  /*18d0*/  DMUL R54, R38, R54 ;  /* 0x0000003626367228 */ /* 0x000fd00000000000 */
[----:B------:R-:W-:-:S08]  /*18e0*/  DFMA R58, R58, R54, R38 ;  /* 0x000000363a3a722b */ /* 0x000fd00000000026 */
[----:B------:R-:W-:Y:S02]  /*18f0*/  DMUL R62, R60, R58 ;  /* 0x0000003a3c3e7228 */ /* 0x000fe40000000000 */
[----:B------:R-:W-:Y:S01]  /*1900*/  IADD3 R7, PT, PT, R59, -0x100000, RZ ;  /* 0xfff000003b077810 */ /* 0x000fe20007ffe0ff */
[----:B------:R-:W-:-:S05]  /*1910*/  IMAD.MOV.U32 R6, RZ, RZ, R58 ;  /* 0x000000ffff067224 */ /* 0x000fca00078e003a */
[----:B------:R-:W-:-:S08]  /*1920*/  DFMA R66, R62, -R62, R60 ;  /* 0x8000003e3e42722b */ /* 0x000fd0000000003c */
[----:B------:R-:W-:Y:S01]  /*1930*/  DFMA R54, R66, R6, R62 ;  /* 0x000000064236722b */ /* 0x000fe2000000003e */
[----:B------:R-:W-:Y:S10]  /*1940*/  @!P1 BRA `(.L_x_280) ;  /* 0x00000000001c9947 */ /* 0x000ff40003800000 */
[----:B------:R-:W-:Y:S01]  /*1950*/  IMAD.MOV.U32 R6, RZ, RZ, R60 ;  /* 0x000000ffff067224 */ /* 0x000fe200078e003c */
[----:B------:R-:W-:Y:S01]  /*1960*/  MOV R39, R61 ;  /* 0x0000003d00277202 */ /* 0x000fe20000000f00 */
[----:B------:R-:W-:Y:S01]  /*1970*/  IMAD.MOV.U32 R54, RZ, RZ, R66 ;  /* 0x000000ffff367224 */ /* 0x000fe200078e0042 */
[----:B------:R-:W-:Y:S01]  /*1980*/  MOV R55, R7 ;  /* 0x0000000700377202 */ /* 0x000fe20000000f00 */
[----:B------:R-:W-:Y:S01]  /*1990*/  IMAD.MOV.U32 R59, RZ, RZ, R67 ;  /* 0x000000ffff3b7224 */ /* 0x000fe200078e0043 */
[----:B------:R-:W-:-:S07]  /*19a0*/  MOV R60, 0x19c0 ;  /* 0x000019c0003c7802 */ /* 0x000fce0000000f00 */
[----:B-----5:R-:W-:Y:S05]  /*19b0*/  CALL.REL.NOINC `($__internal_7_$__cuda_sm20_dsqrt_rn_f64_mediumpath_v1) ;  /* 0x0000008800487944 */ /* 0x020fea0003c00000 */
.L_x_280:
[----:B------:R-:W-:Y:S05]  /*19c0*/  BSYNC.RECONVERGENT B1 ;  /* 0x0000000000017941 */ /* 0x000fea0003800200 */
.L_x_279:
        /* <DEDUP_REMOVED lines=8> */
[----:B------:R-:W4:Y:S01]  /*1a50*/  LDL R43, [R1+0x204] ;  /* 0x00020400012b7983 */ /* 0x000f220000100800 */
[----:B0-----:R-:W-:-:S04]  /*1a60*/  IMAD.WIDE R194, R0, 0x8, R6 ;  /* 0x0000000800c27825 */ /* 0x001fc800078e0206 */
[----:B------:R-:W-:-:S04]  /*1a70*/  IMAD.WIDE R190, R252, 0x8, R6 ;  /* 0x00000008fcbe7825 */ /* 0x000fc800078e0206 */
[C---:B-1----:R-:W-:Y:S01]  /*1a80*/  IMAD.WIDE R70, R39.reuse, 0x8, R194 ;  /* 0x0000000827467825 */ /* 0x042fe200078e02c2 */
[----:B------:R-:W5:Y:S03]  /*1a90*/  LDG.E.64 R176, desc[UR4][R190.64] ;  /* 0x00000004beb07981 */ /* 0x000f66000c1e1b00 */
[----:B------:R-:W-:Y:S01]  /*1aa0*/  IMAD.WIDE R66, R39, 0x8, R190 ;  /* 0x0000000827427825 */ /* 0x000fe200078e02be */
[----:B------:R-:W5:Y:S04]  /*1ab0*/  LDG.E.64 R158, desc[UR4][R70.64] ;  /* 0x00000004469e7981 */ /* 0x000f68000c1e1b00 */
[----:B------:R-:W5:Y:S01]  /*1ac0*/  LDG.E.64 R154, desc[UR4][R66.64] ;  /* 0x00000004429a7981 */ /* 0x000f62000c1e1b00 */
[----:B------:R-:W-:-:S02]  /*1ad0*/  IMAD.MOV.U32 R38, RZ, RZ, 0x1 ;  /* 0x00000001ff267424 */ /* 0x000fc400078e00ff */
        /* <DEDUP_REMOVED lines=11> */
[----:B------:R-:W-:Y:S01]  /*1b90*/  IMAD.SHL.U32 R42, R39, 0x2, RZ ;  /* 0x00000002272a7824 */ /* 0x000fe200078e00ff */
[----:B------:R0:W5:Y:S01]  /*1ba0*/  LDG.E.64 R164, desc[UR4][R56.64] ;  /* 0x0000000438a47981 */ /* 0x000162000c1e1b00 */
[----:B------:R-:W-:-:S03]  /*1bb0*/  IMAD.WIDE R180, R43, 0x8, R6 ;  /* 0x000000082bb47825 */ /* 0x000fc600078e0206 */
[----:B------:R-:W5:Y:S01]  /*1bc0*/  LDG.E.64 R6, desc[UR4][R194.64] ;  /* 0x00000004c2067981 */ /* 0x000f62000c1e1b00 */
        /* <DEDUP_REMOVED lines=11> */
[----:B------:R-:W5:Y:S04]  /*1c80*/  LDG.E.64 R148, desc[UR4][R60.64] ;  /* 0x000000043c947981 */ /* 0x000f68000c1e1b00 */
[----:B------:R-:W5:Y:S01]  /*1c90*/  LDG.E.64 R146, desc[UR4][R58.64] ;  /* 0x000000043a927981 */ /* 0x000f62000c1e1b00 */
[----:B------:R-:W-:-:S03]  /*1ca0*/  IMAD.WIDE R42, R39, 0x8, R162 ;  /* 0x00000008272a7825 */ /* 0x000fc600078e02a2 */
[----:B------:R0:W-:Y:S04]  /*1cb0*/  STL.64 [R1+0x168], R56 ;  /* 0x0001683801007387 */ /* 0x0001e80000100a00 */
[----:B------:R1:W5:Y:S01]  /*1cc0*/  LDG.E.64 R142, desc[UR4][R42.64] ;  /* 0x000000042a8e7981 */ /* 0x000362000c1e1b00 */
[----:B0-----:R-:W-:Y:S02]  /*1cd0*/  IMAD.WIDE R56, R39, 0x8, R180 ;  /* 0x0000000827387825 */ /* 0x001fe400078e02b4 */
[----:B-----5:R-:W1:Y:S01]  /*1ce0*/  MUFU.RCP64H R39, R25 ;  /* 0x0000001900277308 */ /* 0x020e620000001800 */
[----:B------:R-:W-:Y:S04]  /*1cf0*/  STL.64 [R1+0xd8], R70 ;  /* 0x0000d84601007387 */ /* 0x000fe80000100a00 */
[----:B------:R-:W-:Y:S04]  /*1d00*/  STL.64 [R1+0x158], R68 ;  /* 0x0001584401007387 */ /* 0x000fe80000100a00 */
[----:B------:R-:W-:Y:S04]  /*1d10*/  STL.64 [R1+0x150], R66 ;  /* 0x0001504201007387 */ /* 0x000fe80000100a00 */
[----:B------:R-:W-:Y:S04]  /*1d20*/  STL.64 [R1+0x188], R64 ;  /* 0x0001884001007387 */ /* 0x000fe80000100a00 */
[----:B------:R-:W-:Y:S04]  /*1d30*/  STL.64 [R1+0x180], R62 ;  /* 0x0001803e01007387 */ /* 0x000fe80000100a00 */
[----:B------:R-:W-:Y:S04]  /*1d40*/  STL.64 [R1+0x178], R60 ;  /* 0x0001783c01007387 */ /* 0x000fe80000100a00 */
[----:B------:R-:W-:Y:S04]  /*1d50*/  STL.64 [R1+0x170], R58 ;  /* 0x0001703a01007387 */ /* 0x000fe80000100a00 */
[----:B------:R-:W-:Y:S04]  /*1d60*/  STL.64 [R1+0x160], R56 ;  /* 0x0001603801007387 */ /* 0x000fe80000100a00 */
[----:B------:R1:W-:Y:S01]  /*1d70*/  STL.64 [R1+0x130], R42 ;  /* 0x0001302a01007387 */ /* 0x0003e20000100a00 */
[----:B------:R-:W-:Y:S01]  /*1d80*/  UMOV UR20, 0x812dea11 ;  /* 0x812dea1100147882 */ /* 0x000fe20000000000 */
[----:B------:R-:W-:-:S02]  /*1d90*/  UMOV UR21, 0x3d719799 ;  /* 0x3d71979900157882 */ /* 0x000fc40000000000 */
[----:B------:R0:W5:Y:S01]  /*1da0*/  LDG.E.64 R144, desc[UR4][R56.64] ;  /* 0x0000000438907981 */ /* 0x000162000c1e1b00 */
[----:B-1----:R-:W-:-:S08]  /*1db0*/  DFMA R42, -R24, R38, 1 ;  /* 0x3ff00000182a742b */ /* 0x002fd00000000126 */
[----:B------:R-:W-:-:S08]  /*1dc0*/  DFMA R42, R42, R42, R42 ;  /* 0x0000002a2a2a722b */ /* 0x000fd0000000002a */
[----:B------:R-:W-:-:S08]  /*1dd0*/  DFMA R42, R38, R42, R38 ;  /* 0x0000002a262a722b */ /* 0x000fd00000000026 */
[----:B------:R-:W-:-:S08]  /*1de0*/  DFMA R38, -R24, R42, 1 ;  /* 0x3ff000001826742b */ /* 0x000fd0000000012a */
[----:B------:R-:W-:-:S08]  /*1df0*/  DFMA R38, R42, R38, R42 ;  /* 0x000000262a26722b */ /* 0x000fd0000000002a */
[----:B------:R-:W-:Y:S02]  /*1e00*/  DMUL R134, R38, 3 ;  /* 0x4008000026867828 */ /* 0x000fe40000000000 */
[----:B------:R-:W-:-:S06]  /*1e10*/  DSETP.GEU.AND P0, PT, R54, UR20, PT ;  /* 0x0000001436007e2a */ /* 0x000fcc000bf0e000 */
[----:B------:R-:W-:Y:S02]  /*1e20*/  DFMA R42, -R24, R134, 3 ;  /* 0x40080000182a742b */ /* 0x000fe40000000186 */
[----:B------:R-:W-:Y:S01]  /*1e30*/  DSETP.GEU.AND P1, PT, |R2|, UR20, PT ;  /* 0x0000001402007e2a */ /* 0x000fe2000bf2e200 */
[----:B0-----:R-:W-:Y:S02]  /*1e40*/  FSEL R56, R52, RZ, P0 ;  /* 0x000000ff34387208 */ /* 0x001fe40000000000 */
[----:B------:R-:W-:-:S03]  /*1e50*/  FSEL R57, R53, RZ, P0 ;  /* 0x000000ff35397208 */ /* 0x000fc60000000000 */
[----:B------:R-:W-:Y:S01]  /*1e60*/  DFMA R134, R38, R42, R134 ;  /* 0x0000002a2686722b */ /* 0x000fe20000000086 */
[----:B------:R-:W-:Y:S02]  /*1e70*/  FSEL R140, R2, RZ, P1 ;  /* 0x000000ff028c7208 */ /* 0x000fe40000800000 */
[----:B------:R-:W-:Y:S02]  /*1e80*/  FSEL R141, R3, RZ, P1 ;  /* 0x000000ff038d7208 */ /* 0x000fe40000800000 */
[----:B------:R-:W-:Y:S02]  /*1e90*/  FSEL R2, R34, RZ, P0 ;  /* 0x000000ff22027208 */ /* 0x000fe40000000000 */
[----:B------:R-:W-:Y:S02]  /*1ea0*/  FSEL R3, R35, RZ, P0 ;  /* 0x000000ff23037208 */ /* 0x000fe40000000000 */
[----:B------:R-:W-:Y:S02]  /*1eb0*/  FSEL R42, R4, RZ, P0 ;  /* 0x000000ff042a7208 */ /* 0x000fe40000000000 */
[----:B------:R-:W-:Y:S01]  /*1ec0*/  FSEL R43, R5, RZ, P0 ;  /* 0x000000ff052b7208 */ /* 0x000fe20000000000 */
[----:B------:R0:W-:Y:S01]  /*1ed0*/  STL.64 [R1+0x68], R56 ;  /* 0x0000683801007387 */ /* 0x0001e20000100a00 */
[----:B------:R-:W-:-:S03]  /*1ee0*/  FFMA R38, RZ, R25, R135 ;  /* 0x00000019ff267223 */ /* 0x000fc60000000087 */
[----:B------:R0:W-:Y:S04]  /*1ef0*/  STL.64 [R1+0x78], R2 ;  /* 0x0000780201007387 */ /* 0x0001e80000100a00 */
[----:B------:R0:W-:Y:S01]  /*1f00*/  STL.64 [R1+0x70], R42 ;  /* 0x0000702a01007387 */ /* 0x0001e20000100a00 */
[----:B------:R-:W-:Y:S01]  /*1f10*/  FSETP.GT.AND P2, PT, |R38|, 1.469367938527859385e-39, PT ;  /* 0x001000002600780b */ /* 0x000fe20003f44200 */
[----:B------:R-:W-:-:S12]  /*1f20*/  BSSY.RECONVERGENT B2, `(.L_x_281) ;  /* 0x000000a000027945 */ /* 0x000fd80003800200 */
[----:B0-----:R-:W-:Y:S05]  /*1f30*/  @P2 BRA `(.L_x_282) ;  /* 0x0000000000202947 */ /* 0x001fea0003800000 */
[----:B------:R-:W-:Y:S01]  /*1f40*/  MOV R236, RZ ;  /* 0x000000ff00ec7202 */ /* 0x000fe20000000f00 */
[----:B------:R-:W-:Y:S01]  /*1f50*/  IMAD.MOV.U32 R5, RZ, RZ, 0x40080000 ;  /* 0x40080000ff057424 */ /* 0x000fe200078e00ff */
[----:B------:R-:W-:Y:S01]  /*1f60*/  MOV R3, R25 ;  /* 0x0000001900037202 */ /* 0x000fe20000000f00 */
[----:B------:R-:W-:Y:S01]  /*1f70*/  IMAD.MOV.U32 R4, RZ, RZ, R24 ;  /* 0x000000ffff047224 */ /* 0x000fe200078e0018 */
[----:B------:R-:W-:-:S07]  /*1f80*/  MOV R2, 0x1fa0 ;  /* 0x00001fa000027802 */ /* 0x000fce0000000f00 */
[----:B-----5:R-:W-:Y:S05]  /*1f90*/  CALL.REL.NOINC `($__internal_6_$__cuda_sm20_div_rn_f64_full) ;  /* 0x0000007c00347944 */ /* 0x020fea0003c00000 */
[----:B------:R-:W-:Y:S02]  /*1fa0*/  IMAD.MOV.U32 R134, RZ, RZ, R3 ;  /* 0x000000ffff867224 */ /* 0x000fe400078e0003 */
[----:B------:R-:W-:-:S07]  /*1fb0*/  IMAD.MOV.U32 R135, RZ, RZ, R4 ;  /* 0x000000ffff877224 */ /* 0x000fce00078e0004 */
.L_x_282:
[----:B------:R-:W-:Y:S05]  /*1fc0*/  BSYNC.RECONVERGENT B2 ;  /* 0x0000000000027941 */ /* 0x000fea0003800200 */
.L_x_281:
[----:B------:R-:W0:Y:S01]  /*1fd0*/  MUFU.RCP64H R5, 3 ;  /* 0x4008000000057908 */ /* 0x000e220000001800 */
[----:B------:R-:W-:Y:S01]  /*1fe0*/  MOV R34, 0x0 ;  /* 0x0000000000227802 */ /* 0x000fe20000000f00 */
[----:B------:R-:W-:Y:S01]  /*1ff0*/  IMAD.MOV.U32 R35, RZ, RZ, 0x40080000 ;  /* 0x40080000ff237424 */ /* 0x000fe200078e00ff */
[----:B------:R-:W-:Y:S01]  /*2000*/  BSSY.RECONVERGENT B2, `(.L_x_283) ;  /* 0x0000020000027945 */ /* 0x000fe20003800200 */
[----:B------:R-:W-:-:S06]  /*2010*/  IMAD.MOV.U32 R4, RZ, RZ, 0x1 ;  /* 0x00000001ff047424 */ /* 0x000fcc00078e00ff */
[----:B0-----:R-:W-:-:S08]  /*2020*/  DFMA R2, R4, -R34, 1 ;  /* 0x3ff000000402742b */ /* 0x001fd00000000822 */
[----:B------:R-:W-:Y:S02]  /*2030*/  DFMA R38, R2, R2, R2 ;  /* 0x000000020226722b */ /* 0x000fe40000000002 */
[----:B------:R-:W-:-:S06]  /*2040*/  DADD R2, R160, -R158 ;  /* 0x00000000a0027229 */ /* 0x000fcc000000089e */
[----:B------:R-:W-:Y:S02]  /*2050*/  DFMA R38, R4, R38, R4 ;  /* 0x000000260426722b */ /* 0x000fe40000000004 */
[----:B------:R-:W-:Y:S02]  /*2060*/  DFMA R4, R200, R140, UR6 ;  /* 0x00000006c8047e2b */ /* 0x000fe4000800008c */
[----:B------:R-:W-:-:S04]  /*2070*/  DADD R2, R174, R2 ;  /* 0x00000000ae027229 */ /* 0x000fc80000000002 */
[----:B------:R-:W-:Y:S02]  /*2080*/  DFMA R34, R38, -R34, 1 ;  /* 0x3ff000002622742b */ /* 0x000fe40000000822 */
[----:B------:R-:W-:Y:S02]  /*2090*/  DMUL R236, R4, 0.5 ;  /* 0x3fe0000004ec7828 */ /* 0x000fe40000000000 */
[----:B------:R-:W-:-:S04]  /*20a0*/  DADD R2, -R154, R2 ;  /* 0x000000009a027229 */ /* 0x000fc80000000102 */
[----:B------:R-:W-:-:S04]  /*20b0*/  DFMA R38, R38, R34, R38 ;  /* 0x000000222626722b */ /* 0x000fc80000000026 */
[----:B------:R-:W-:Y:S01]  /*20c0*/  DADD R2, R172, R2 ;  /* 0x00000000ac027229 */ /* 0x000fe20000000002 */
[----:B------:R-:W-:-:S03]  /*20d0*/  FSETP.GEU.AND P1, PT, |R237|, 6.5827683646048100446e-37, PT ;  /* 0x03600000ed00780b */ /* 0x000fc60003f2e200 */
[----:B------:R-:W-:-:S04]  /*20e0*/  DMUL R4, R38, R236 ;  /* 0x000000ec26047228 */ /* 0x000fc80000000000 */
[----:B------:R-:W-:-:S04]  /*20f0*/  DADD R2, -R152, R2 ;  /* 0x0000000098027229 */ /* 0x000fc80000000102 */
[----:B------:R-:W-:-:S04]  /*2100*/  DFMA R34, R4, -3, R236 ;  /* 0xc00800000422782b */ /* 0x000fc800000000ec */
[----:B------:R-:W-:-:S04]  /*2110*/  DADD R2, R170, R2 ;  /* 0x00000000aa027229 */ /* 0x000fc80000000002 */
[----:B------:R-:W-:-:S04]  /*2120*/  DFMA R4, R38, R34, R4 ;  /* 0x000000222604722b */ /* 0x000fc80000000004 */
[----:B------:R-:W-:-:S06]  /*2130*/  DADD R2, -R150, R2 ;  /* 0x0000000096027229 */ /* 0x000fcc0000000102 */
[----:B------:R-:W-:Y:S02]  /*2140*/  FFMA R34, RZ, 2.125, R5 ;  /* 0x40080000ff227823 */ /* 0x000fe40000000005 */
[----:B------:R-:W-:-:S03]  /*2150*/  DADD R2, R168, R2 ;  /* 0x00000000a8027229 */ /* 0x000fc60000000002 */
[----:B------:R-:W-:-:S05]  /*2160*/  FSETP.GT.AND P0, PT, |R34|, 1.469367938527859385e-39, PT ;  /* 0x001000002200780b */ /* 0x000fca0003f04200 */
[----:B------:R-:W-:-:S08]  /*2170*/  DADD R34, -R148, R2 ;  /* 0x0000000094227229 */ /* 0x000fd00000000102 */
[----:B------:R-:W-:Y:S05]  /*2180*/  @P0 BRA P1, `(.L_x_284) ;  /* 0x00000000001c0947 */ /* 0x000fea0000800000 */
[----:B------:R-:W-:Y:S01]  /*2190*/  MOV R5, R237 ;  /* 0x000000ed00057202 */ /* 0x000fe20000000f00 */
[----:B------:R-:W-:Y:S01]  /*21a0*/  IMAD.MOV.U32 R4, RZ, RZ, RZ ;  /* 0x000000ffff047224 */ /* 0x000fe200078e00ff */
[----:B------:R-:W-:Y:S01]  /*21b0*/  MOV R2, 0x21e0 ;  /* 0x000021e000027802 */ /* 0x000fe20000000f00 */
[----:B------:R-:W-:-:S07]  /*21c0*/  IMAD.MOV.U32 R3, RZ, RZ, 0x40080000 ;  /* 0x40080000ff037424 */ /* 0x000fce00078e00ff */
[----:B-----5:R-:W-:Y:S05]  /*21d0*/  CALL.REL.NOINC `($__internal_6_$__cuda_sm20_div_rn_f64_full) ;  /* 0x0000007800a47944 */ /* 0x020fea0003c00000 */
[----:B------:R-:W-:Y:S01]  /*21e0*/  MOV R5, R4 ;  /* 0x0000000400057202 */ /* 0x000fe20000000f00 */
[----:B------:R-:W-:-:S07]  /*21f0*/  IMAD.MOV.U32 R4, RZ, RZ, R3 ;  /* 0x000000ffff047224 */ /* 0x000fce00078e0003 */
.L_x_284:
[----:B------:R-:W-:Y:S05]  /*2200*/  BSYNC.RECONVERGENT B2 ;  /* 0x0000000000027941 */ /* 0x000fea0003800200 */
.L_x_283:
        /* <DEDUP_REMOVED lines=28> */
[----:B-----5:R-:W-:-:S09]  /*23d0*/  DADD R34, -R144, R38 ;  /* 0x0000000090227229 */ /* 0x020fd20000000126 */
[----:B------:R-:W-:Y:S05]  /*23e0*/  @P0 BRA P1, `(.L_x_286) ;  /* 0x00000000001c0947 */ /* 0x000fea0000800000 */
[----:B------:R-:W-:Y:S01]  /*23f0*/  IMAD.MOV.U32 R5, RZ, RZ, R237 ;  /* 0x000000ffff057224 */ /* 0x000fe200078e00ed */
[----:B------:R-:W-:Y:S01]  /*2400*/  MOV R4, RZ ;  /* 0x000000ff00047202 */ /* 0x000fe20000000f00 */
[----:B------:R-:W-:Y:S01]  /*2410*/  IMAD.MOV.U32 R3, RZ, RZ, 0x40080000 ;  /* 0x40080000ff037424 */ /* 0x000fe200078e00ff */
[----:B------:R-:W-:-:S07]  /*2420*/  MOV R2, 0x2440 ;  /* 0x0000244000027802 */ /* 0x000fce0000000f00 */
[----:B------:R-:W-:Y:S05]  /*2430*/  CALL.REL.NOINC `($__internal_6_$__cuda_sm20_div_rn_f64_full) ;  /* 0x00000078000c7944 */ /* 0x000fea0003c00000 */
[----:B------:R-:W-:Y:S01]  /*2440*/  IMAD.MOV.U32 R2, RZ, RZ, R3 ;  /* 0x000000ffff027224 */ /* 0x000fe200078e0003 */
[----:B------:R-:W-:-:S07]  /*2450*/  MOV R3, R4 ;  /* 0x0000000400037202 */ /* 0x000fce0000000f00 */
.L_x_286:
[----:B------:R-:W-:Y:S05]  /*2460*/  BSYNC.RECONVERGENT B2 ;  /* 0x0000000000027941 */ /* 0x000fea0003800200 */
.L_x_285:
        /* <DEDUP_REMOVED lines=30> */
[----:B------:R-:W-:Y:S01]  /*2650*/  IMAD.MOV.U32 R5, RZ, RZ, R237 ;  /* 0x000000ffff057224 */ /* 0x000fe200078e00ed */
[----:B------:R-:W-:Y:S01]  /*2660*/  MOV R3, 0x40080000 ;  /* 0x4008000000037802 */ /* 0x000fe20000000f00 */
[----:B------:R-:W-:Y:S01]  /*2670*/  IMAD.MOV.U32 R4, RZ, RZ, RZ ;  /* 0x000000ffff047224 */ /* 0x000fe200078e00ff */
[----:B------:R-:W-:-:S07]  /*2680*/  MOV R2, 0x26a0 ;  /* 0x000026a000027802 */ /* 0x000fce0000000f00 */
[----:B------:R-:W-:Y:S05]  /*2690*/  CALL.REL.NOINC `($__internal_6_$__cuda_sm20_div_rn_f64_full) ;  /* 0x0000007400747944 */ /* 0x000fea0003c00000 */
[----:B------:R-:W-:Y:S02]  /*26a0*/  IMAD.MOV.U32 R5, RZ, RZ, R4 ;  /* 0x000000ffff057224 */ /* 0x000fe400078e0004 */
[----:B------:R-:W-:-:S07]  /*26b0*/  IMAD.MOV.U32 R4, RZ, RZ, R3 ;  /* 0x000000ffff047224 */ /* 0x000fce00078e0003 */
.L_x_288:
[----:B------:R-:W-:Y:S05]  /*26c0*/  BSYNC.RECONVERGENT B2 ;  /* 0x0000000000027941 */ /* 0x000fea0003800200 */
.L_x_287:
[----:B------:R-:W2:Y:S01]  /*26d0*/  LDL.64 R38, [R1+0x210] ;  /* 0x0002100001267983 */ /* 0x000ea20000100a00 */
[----:B------:R-:W-:Y:S01]  /*26e0*/  DADD R2, R6, R158 ;  /* 0x0000000006027229 */ /* 0x000fe2000000009e */
[----:B------:R-:W0:Y:S01]  /*26f0*/  LDC.64 R244, c[0x0][0x410] ;  /* 0x00010400fff47b82 */ /* 0x000e220000000a00 */
        /* <DEDUP_REMOVED lines=9> */
[----:B------:R1:W-:Y:S01]  /*2790*/  STL.64 [R1+0x228], R182 ;  /* 0x000228b601007387 */ /* 0x0003e20000100a00 */
[----:B------:R-:W-:Y:S01]  /*27a0*/  DFMA R4, R200, R138, R56 ;  /* 0x0000008ac804722b */ /* 0x000fe20000000038 */
[----:B------:R-:W-:Y:S01]  /*27b0*/  UMOV UR22, 0x55555555 ;  /* 0x5555555500167882 */ /* 0x000fe20000000000 */
[----:B------:R-:W-:Y:S01]  /*27c0*/  DMUL R58, R138, UR6 ;  /* 0x000000068a3a7c28 */ /* 0x000fe20008000000 */
[----:B------:R-:W-:Y:S01]  /*27d0*/  STL.64 [R1+0x220], R180 ;  /* 0x000220b401007387 */ /* 0x000fe20000100a00 */
[----:B------:R-:W-:Y:S01]  /*27e0*/  DADD R2, R142, R2 ;  /* 0x000000008e027229 */ /* 0x000fe20000000002 */
[----:B------:R-:W-:Y:S01]  /*27f0*/  UMOV UR23, 0x3fc55555 ;  /* 0x3fc5555500177882 */ /* 0x000fe20000000000 */
[----:B------:R-:W-:Y:S01]  /*2800*/  DMUL R128, R136, R136 ;  /* 0x0000008888807228 */ /* 0x000fe20000000000 */
[----:B------:R3:W-:Y:S01]  /*2810*/  STL.64 [R1+0x218], R162 ;  /* 0x000218a201007387 */ /* 0x0007e20000100a00 */
[----:B------:R-:W-:Y:S01]  /*2820*/  DFMA R4, R196, R134, R4 ;  /* 0x00000086c404722b */ /* 0x000fe20000000004 */
[----:B------:R-:W-:Y:S01]  /*2830*/  UMOV UR24, 0x55555555 ;  /* 0x5555555500187882 */ /* 0x000fe20000000000 */
[----:B------:R-:W-:Y:S01]  /*2840*/  DADD R52, R136, R136 ;  /* 0x0000000088347229 */ /* 0x000fe20000000088 */
[----:B------:R-:W-:Y:S01]  /*2850*/  UMOV UR25, 0x3fa55555 ;  /* 0x3fa5555500197882 */ /* 0x000fe20000000000 */
[----:B------:R-:W-:Y:S01]  /*2860*/  DADD R2, R178, R2 ;  /* 0x00000000b2027229 */ /* 0x000fe20000000002 */
[----:B-1----:R-:W1:Y:S01]  /*2870*/  LDC.64 R182, c[0x0][0x3d0] ;  /* 0x0000f400ffb67b82 */ /* 0x002e620000000a00 */
[----:B0-----:R-:W-:-:S02]  /*2880*/  DMUL R34, R136, R244 ;  /* 0x000000f488227228 */ /* 0x001fc40000000000 */
[----:B------:R-:W-:Y:S02]  /*2890*/  DADD R234, R138, R138 ;  /* 0x000000008aea7229 */ /* 0x000fe4000000008a */
[----:B------:R-:W-:Y:S01]  /*28a0*/  DMUL R126, R134, R134 ;  /* 0x00000086867e7228 */ /* 0x000fe20000000000 */
[----:B---3--:R-:W-:Y:S01]  /*28b0*/  MOV R162, 0x55555555 ;  /* 0x5555555500a27802 */ /* 0x008fe20000000f00 */
[----:B------:R-:W-:Y:S01]  /*28c0*/  DADD R2, R156, R2 ;  /* 0x000000009c027229 */ /* 0x000fe20000000002 */
[----:B------:R-:W0:Y:S01]  /*28d0*/  LDC.64 R180, c[0x0][0x418] ;  /* 0x00010600ffb47b82 */ /* 0x000e220000000a00 */
[C---:B------:R-:W-:Y:S01]  /*28e0*/  DADD R232, R132.reuse, -R52 ;  /* 0x0000000084e87229 */ /* 0x040fe20000000834 */
[----:B------:R-:W-:Y:S01]  /*28f0*/  IMAD.MOV.U32 R163, RZ, RZ, 0x3fd55555 ;  /* 0x3fd55555ffa37424 */ /* 0x000fe200078e00ff */
[C-C-:B------:R-:W-:Y:S02]  /*2900*/  DADD R60, R132.reuse, -R234.reuse ;  /* 0x00000000843c7229 */ /* 0x140fe400000008ea */
[----:B------:R-:W-:-:S02]  /*2910*/  DADD R54, R132, R234 ;  /* 0x0000000084367229 */ /* 0x000fc400000000ea */
[----:B------:R-:W-:Y:S02]  /*2920*/  DADD R2, R176, R2 ;  /* 0x00000000b0027229 */ /* 0x000fe40000000002 */
[----:B------:R-:W-:Y:S02]  /*2930*/  DADD R98, R132, R128 ;  /* 0x0000000084627229 */ /* 0x000fe40000000080 */
[C---:B------:R-:W-:Y:S02]  /*2940*/  DADD R232, R128.reuse, R232 ;  /* 0x0000000080e87229 */ /* 0x040fe400000000e8 */
[----:B------:R-:W-:Y:S02]  /*2950*/  DADD R236, R128, R60 ;  /* 0x0000000080ec7229 */ /* 0x000fe4000000003c */
[----:B------:R-:W-:Y:S02]  /*2960*/  DADD R2, R154, R2 ;  /* 0x000000009a027229 */ /* 0x000fe40000000002 */
[----:B------:R-:W-:-:S02]  /*2970*/  DADD R42, R128, R54 ;  /* 0x00000000802a7229 */ /* 0x000fc40000000036 */
[C---:B------:R-:W-:Y:S02]  /*2980*/  DADD R68, R134.reuse, -2 ;  /* 0xc000000086447429 */ /* 0x040fe40000000000 */
[----:B------:R-:W-:Y:S02]  /*2990*/  DADD R230, R134, 2 ;  /* 0x4000000086e67429 */ /* 0x000fe40000000000 */
[----:B------:R-:W-:Y:S02]  /*29a0*/  DADD R2, R174, R2 ;  /* 0x00000000ae027229 */ /* 0x000fe40000000002 */
[C---:B------:R-:W-:Y:S02]  /*29b0*/  DADD R226, R126.reuse, R98 ;  /* 0x000000007ee27229 */ /* 0x040fe40000000062 */
[C---:B------:R-:W-:Y:S02]  /*29c0*/  DADD R124, R126.reuse, R236 ;  /* 0x000000007e7c7229 */ /* 0x040fe400000000ec */
[----:B------:R-:W-:-:S02]  /*29d0*/  DADD R122, R126, R232 ;  /* 0x000000007e7a7229 */ /* 0x000fc400000000e8 */
[----:B------:R-:W-:Y:S02]  /*29e0*/  DADD R2, R152, R2 ;  /* 0x0000000098027229 */ /* 0x000fe40000000002 */
[----:B------:R-:W-:Y:S02]  /*29f0*/  DFMA R120, R134, R68, R98 ;  /* 0x000000448678722b */ /* 0x000fe40000000062 */
[----:B------:R-:W-:Y:S02]  /*2a00*/  DADD R118, R126, R42 ;  /* 0x000000007e767229 */ /* 0x000fe4000000002a */
[----:B------:R-:W-:Y:S02]  /*2a10*/  DFMA R98, R134, R230, R98 ;  /* 0x000000e68662722b */ /* 0x000fe40000000062 */
[----:B------:R-:W-:Y:S02]  /*2a20*/  DADD R2, R172, R2 ;  /* 0x00000000ac027229 */ /* 0x000fe40000000002 */
[----:B------:R-:W-:Y:S01]  /*2a30*/  DMUL R86, R24, UR22 ;  /* 0x0000001618567c28 */ /* 0x000fe20008000000 */
[----:B------:R-:W-:Y:S01]  /*2a40*/  UMOV UR22, 0x1c71c71c ;  /* 0x1c71c71c00167882 */ /* 0x000fe20000000000 */
[----:B------:R-:W-:Y:S01]  /*2a50*/  UMOV UR23, 0x3fac71c7 ;  /* 0x3fac71c700177882 */ /* 0x000fe20000000000 */
[----:B------:R-:W-:-:S02]  /*2a60*/  DFMA R84, R124, R162, -R132 ;  /* 0x000000a27c54722b */ /* 0x000fc40000000884 */
[-C--:B------:R-:W-:Y:S02]  /*2a70*/  DFMA R78, R122, R162.reuse, -R128 ;  /* 0x000000a27a4e722b */ /* 0x080fe40000000880 */
[----:B------:R-:W-:Y:S02]  /*2a80*/  DADD R2, R150, R2 ;  /* 0x0000000096027229 */ /* 0x000fe40000000002 */
[-C--:B------:R-:W-:Y:S02]  /*2a90*/  DFMA R80, R118, R162.reuse, -R132 ;  /* 0x000000a27650722b */ /* 0x080fe40000000884 */
[----:B------:R-:W-:Y:S02]  /*2aa0*/  DFMA R72, R120, R162, -R126 ;  /* 0x000000a27848722b */ /* 0x000fe4000000087e */
[----:B------:R-:W-:Y:S02]  /*2ab0*/  DADD R246, R136, -1 ;  /* 0xbff0000088f67429 */ /* 0x000fe40000000000 */
[----:B------:R-:W-:-:S02]  /*2ac0*/  DADD R2, R170, R2 ;  /* 0x00000000aa027229 */ /* 0x000fc40000000002 */
[--C-:B------:R-:W-:Y:S02]  /*2ad0*/  DADD R106, R60, -R52.reuse ;  /* 0x000000003c6a7229 */ /* 0x100fe40000000834 */
[----:B------:R-:W-:Y:S02]  /*2ae0*/  DADD R104, R54, R52 ;  /* 0x0000000036687229 */ /* 0x000fe40000000034 */
[----:B------:R-:W-:Y:S02]  /*2af0*/  DADD R238, R138, -1 ;  /* 0xbff000008aee7429 */ /* 0x000fe40000000000 */
[----:B------:R-:W-:Y:S02]  /*2b00*/  DADD R2, R148, R2 ;  /* 0x0000000094027229 */ /* 0x000fe40000000002 */
[----:B------:R-:W-:Y:S02]  /*2b10*/  DMUL R242, R246, R244 ;  /* 0x000000f4f6f27228 */ /* 0x000fe40000000000 */
[----:B------:R-:W-:-:S02]  /*2b20*/  DADD R250, R138, R136 ;  /* 0x000000008afa7229 */ /* 0x000fc40000000088 */
[----:B------:R-:W-:Y:S02]  /*2b30*/  DADD R106, R128, R106 ;  /* 0x00000000806a7229 */ /* 0x000fe4000000006a */
[----:B------:R-:W-:Y:S02]  /*2b40*/  DADD R2, R168, R2 ;  /* 0x00000000a8027229 */ /* 0x000fe40000000002 */
[----:B------:R-:W-:Y:S02]  /*2b50*/  DADD R104, R128, R104 ;  /* 0x0000000080687229 */ /* 0x000fe40000000068 */
[----:B------:R-:W-:Y:S02]  /*2b60*/  DADD R184, R134, -1 ;  /* 0xbff0000086b87429 */ /* 0x000fe40000000000 */
[----:B------:R-:W-:Y:S02]  /*2b70*/  DADD R70, R138, R134 ;  /* 0x000000008a467229 */ /* 0x000fe40000000086 */
[----:B------:R-:W-:-:S02]  /*2b80*/  DADD R2, R146, R2 ;  /* 0x0000000092027229 */ /* 0x000fc40000000002 */
[----:B------:R-:W-:Y:S02]  /*2b90*/  DFMA R90, R238, UR6, R34 ;  /* 0x00000006ee5a7c2b */ /* 0x000fe40008000022 */
[----:B------:R-:W-:Y:S02]  /*2ba0*/  DMUL R114, R250, R250 ;  /* 0x000000fafa727228 */ /* 0x000fe40000000000 */
[----:B------:R-:W-:Y:S02]  /*2bb0*/  DADD R106, R126, R106 ;  /* 0x000000007e6a7229 */ /* 0x000fe4000000006a */
[----:B------:R-:W-:Y:S02]  /*2bc0*/  DADD R2, R166, R2 ;  /* 0x00000000a6027229 */ /* 0x000fe40000000002 */
[----:B------:R-:W-:Y:S02]  /*2bd0*/  DADD R104, R126, R104 ;  /* 0x000000007e687229 */ /* 0x000fe40000000068 */
[----:B------:R-:W-:-:S02]  /*2be0*/  DFMA R112, R134, R68, R236 ;  /* 0x000000448670722b */ /* 0x000fc400000000ec */
[----:B------:R-:W-:Y:S02]  /*2bf0*/  DFMA R110, R134, R230, R42 ;  /* 0x000000e6866e722b */ /* 0x000fe4000000002a */
[----:B------:R-:W-:Y:S02]  /*2c00*/  DADD R2, R144, R2 ;  /* 0x0000000090027229 */ /* 0x000fe40000000002 */
[----:B------:R-:W-:Y:S02]  /*2c10*/  DMUL R108, R70, R70 ;  /* 0x00000046466c7228 */ /* 0x000fe40000000000 */
[----:B0-----:R-:W-:Y:S02]  /*2c20*/  DFMA R68, R184, R180, R90 ;  /* 0x000000b4b844722b */ /* 0x001fe4000000005a */
[----:B------:R-:W-:Y:S02]  /*2c30*/  DFMA R94, R106, R162, -R114 ;  /* 0x000000a26a5e722b */ /* 0x000fe40000000872 */
[----:B------:R-:W-:-:S02]  /*2c40*/  DADD R2, R164, R2 ;  /* 0x00000000a4027229 */ /* 0x000fc40000000002 */
[-C--:B------:R-:W-:Y:S02]  /*2c50*/  DFMA R88, R104, R162.reuse, -R114 ;  /* 0x000000a26858722b */ /* 0x080fe40000000872 */
[-C--:B------:R-:W-:Y:S02]  /*2c60*/  DFMA R100, R110, R162.reuse, -R108 ;  /* 0x000000a26e64722b */ /* 0x080fe4000000086c */
[----:B------:R-:W-:Y:S02]  /*2c70*/  DADD R248, R58, R244 ;  /* 0x000000003af87229 */ /* 0x000fe400000000f4 */
[----:B------:R-:W-:-:S06]  /*2c80*/  DFMA R228, R112, R162, -R108 ;  /* 0x000000a270e4722b */ /* 0x000fcc000000086c */
[----:B------:R-:W-:Y:S02]  /*2c90*/  DADD R248, R34, R248 ;  /* 0x0000000022f87229 */ /* 0x000fe400000000f8 */
[----:B--2---:R-:W-:Y:S02]  /*2ca0*/  DFMA R130, R4, R38, R2 ;  /* 0x000000260482722b */ /* 0x004fe40000000002 */
[----:B------:R-:W-:Y:S01]  /*2cb0*/  DADD R4, R132, -UR20 ;  /* 0x8000001484047e29 */ /* 0x000fe20008000000 */
[----:B------:R-:W-:Y:S01]  /*2cc0*/  UMOV UR21, 0x3fb55555 ;  /* 0x3fb5555500157882 */ /* 0x000fe20000000000 */
[----:B------:R-:W-:Y:S02]  /*2cd0*/  DADD R2, R58, R34 ;  /* 0x000000003a027229 */ /* 0x000fe40000000022 */
[----:B------:R-:W-:Y:S02]  /*2ce0*/  DADD R38, R132, R52 ;  /* 0x0000000084267229 */ /* 0x000fe40000000034 */
[----:B------:R-:W-:-:S02]  /*2cf0*/  DMUL R62, R24, UR20 ;  /* 0x00000014183e7c28 */ /* 0x000fc40008000000 */
[----:B------:R-:W-:Y:S02]  /*2d00*/  DADD R4, R4, R128 ;  /* 0x0000000004047229 */ /* 0x000fe40000000080 */
[----:B------:R-:W-:Y:S02]  /*2d10*/  DFMA R66, R134, R180, R2 ;  /* 0x000000b48642722b */ /* 0x000fe40000000002 */
[----:B------:R-:W-:Y:S02]  /*2d20*/  DADD R38, R128, R38 ;  /* 0x0000000080267229 */ /* 0x000fe40000000026 */
[----:B------:R-:W-:Y:S01]  /*2d30*/  DMUL R82, R130, UR22 ;  /* 0x0000001682527c28 */ /* 0x000fe20008000000 */
[----:B------:R-:W-:Y:S01]  /*2d40*/  UMOV UR23, 0x3fcc71c7 ;  /* 0x3fcc71c700177882 */ /* 0x000fe20000000000 */
[----:B------:R-:W-:Y:S01]  /*2d50*/  DADD R64, R4, R126 ;  /* 0x0000000004407229 */ /* 0x000fe2000000007e */
[----:B------:R-:W-:Y:S01]  /*2d60*/  STL.64 [R1+0x48], R66 ;  /* 0x0000484201007387 */ /* 0x000fe20000100a00 */
[----:B------:R-:W-:-:S02]  /*2d70*/  DMUL R4, R66, 0.25 ;  /* 0x3fd0000042047828 */ /* 0x000fc40000000000 */
[----:B------:R-:W-:Y:S02]  /*2d80*/  DADD R116, R126, R38 ;  /* 0x000000007e747229 */ /* 0x000fe40000000026 */
[C-C-:B------:R-:W-:Y:S01]  /*2d90*/  DFMA R84, -R62.reuse, R84, R82.reuse ;  /* 0x000000543e54722b */ /* 0x140fe20000000152 */
[----:B------:R0:W-:Y:S01]  /*2da0*/  STL.64 [R1+0x88], R64 ;  /* 0x0000884001007387 */ /* 0x0001e20000100a00 */
[----:B------:R-:W-:Y:S02]  /*2db0*/  DFMA R78, -R62, R78, R82 ;  /* 0x0000004e3e4e722b */ /* 0x000fe40000000152 */
[----:B------:R-:W-:Y:S02]  /*2dc0*/  DMUL R4, R4, R64 ;  /* 0x0000004004047228 */ /* 0x000fe40000000000 */
[----:B------:R-:W-:Y:S02]  /*2dd0*/  DFMA R74, R116, R162, -R128 ;  /* 0x000000a2744a722b */ /* 0x000fe40000000880 */
[----:B------:R-:W-:-:S02]  /*2de0*/  DFMA R80, -R62, R80, R82 ;  /* 0x000000503e50722b */ /* 0x000fc40000000152 */
[----:B------:R-:W-:Y:S02]  /*2df0*/  DFMA R72, -R62, R72, R82 ;  /* 0x000000483e48722b */ /* 0x000fe40000000152 */
[-C--:B------:R-:W-:Y:S02]  /*2e00*/  DFMA R4, R130, R162.reuse, -R4 ;  /* 0x000000a28204722b */ /* 0x080fe40000000804 */
[----:B0-----:R-:W-:Y:S02]  /*2e10*/  DFMA R64, R98, R162, -R126 ;  /* 0x000000a26240722b */ /* 0x001fe4000000087e */
[----:B------:R-:W-:Y:S02]  /*2e20*/  DFMA R74, -R62, R74, R82 ;  /* 0x0000004a3e4a722b */ /* 0x000fe40000000152 */
[----:B------:R-:W-:Y:S02]  /*2e30*/  DADD R240, -R132, -UR22 ;  /* 0x8000001684f07e29 */ /* 0x000fe40008000100 */
[----:B------:R-:W-:-:S02]  /*2e40*/  DFMA R86, -R86, R226, R4 ;  /* 0x000000e25656722b */ /* 0x000fc40000000104 */
[----:B------:R-:W-:Y:S01]  /*2e50*/  DMUL R4, R24, UR24 ;  /* 0x0000001818047c28 */ /* 0x000fe20008000000 */
[----:B------:R-:W-:Y:S01]  /*2e60*/  UMOV UR24, 0x1c71c71c ;  /* 0x1c71c71c00187882 */ /* 0x000fe20000000000 */
[----:B------:R-:W-:Y:S01]  /*2e70*/  DFMA R82, -R62, R64, R82 ;  /* 0x000000403e52722b */ /* 0x000fe20000000152 */
[----:B------:R-:W-:Y:S01]  /*2e80*/  UMOV UR25, 0x3f9c71c7 ;  /* 0x3f9c71c700197882 */ /* 0x000fe20000000000 */
[----:B------:R-:W-:Y:S02]  /*2e90*/  DADD R24, R244, UR6 ;  /* 0x00000006f4187e29 */ /* 0x000fe40008000000 */
[----:B------:R-:W-:Y:S02]  /*2ea0*/  DADD R64, R180, UR6 ;  /* 0x00000006b4407e29 */ /* 0x000fe40008000000 */
[----:B------:R-:W-:Y:S02]  /*2eb0*/  DFMA R66, R238, UR6, R242 ;  /* 0x00000006ee427c2b */ /* 0x000fe400080000f2 */
[----:B------:R-:W-:-:S02]  /*2ec0*/  DFMA R62, R136, -R234, R240 ;  /* 0x800000ea883e722b */ /* 0x000fc400000000f0 */
[C---:B------:R-:W-:Y:S02]  /*2ed0*/  DADD R24, R58.reuse, R24 ;  /* 0x000000003a187229 */ /* 0x040fe40000000018 */
[----:B------:R-:W-:Y:S02]  /*2ee0*/  DADD R64, R58, R64 ;  /* 0x000000003a407229 */ /* 0x000fe40000000040 */
[C---:B------:R-:W-:Y:S02]  /*2ef0*/  DFMA R96, R134.reuse, -R234, R240 ;  /* 0x800000ea8660722b */ /* 0x040fe400000000f0 */
[----:B------:R-:W-:Y:S02]  /*2f00*/  DFMA R66, R134, R180, R66 ;  /* 0x000000b48642722b */ /* 0x000fe40000000042 */
[C---:B------:R-:W-:Y:S02]  /*2f10*/  DADD R24, R34.reuse, R24 ;  /* 0x0000000022187229 */ /* 0x040fe40000000018 */
[----:B------:R-:W-:-:S02]  /*2f20*/  DADD R64, R34, R64 ;  /* 0x0000000022407229 */ /* 0x000fc40000000040 */
[----:B------:R-:W-:Y:S01]  /*2f30*/  DADD R62, -R128, R62 ;  /* 0x00000000803e7229 */ /* 0x000fe2000000013e */
[----:B------:R0:W-:Y:S01]  /*2f40*/  STL.64 [R1+0x108], R66 ;  /* 0x0001084201007387 */ /* 0x0001e20000100a00 */
[----:B------:R-:W-:Y:S02]  /*2f50*/  DADD R96, -R126, R96 ;  /* 0x000000007e607229 */ /* 0x000fe40000000160 */
[CC--:B------:R-:W-:Y:S01]  /*2f60*/  DFMA R76, R134.reuse, R180.reuse, R24 ;  /* 0x000000b4864c722b */ /* 0x0c0fe20000000018 */
[----:B------:R-:W-:Y:S01]  /*2f70*/  STL.64 [R1+0x118], R68 ;  /* 0x0001184401007387 */ /* 0x000fe20000100a00 */
[----:B------:R-:W-:Y:S02]  /*2f80*/  DFMA R186, R134, R180, R64 ;  /* 0x000000b486ba722b */ /* 0x000fe40000000040 */
[----:B------:R-:W-:Y:S02]  /*2f90*/  DMUL R24, R130, UR24 ;  /* 0x0000001882187c28 */ /* 0x000fe40008000000 */
[----:B------:R-:W-:Y:S01]  /*2fa0*/  DMUL R64, R66, 0.0625 ;  /* 0x3fb0000042407828 */ /* 0x000fe20000000000 */
[----:B------:R2:W-:Y:S01]  /*2fb0*/  STL.64 [R1+0x100], R76 ;  /* 0x0001004c01007387 */ /* 0x0005e20000100a00 */
[----:B------:R-:W-:-:S02]  /*2fc0*/  DFMA R92, R106, R162, R62 ;  /* 0x000000a26a5c722b */ /* 0x000fc4000000003e */
[----:B0-----:R-:W-:Y:S01]  /*2fd0*/  DMUL R66, R186, 0.0625 ;  /* 0x3fb00000ba427828 */ /* 0x001fe20000000000 */
[----:B------:R0:W-:Y:S01]  /*2fe0*/  STL.64 [R1+0xf8], R186 ;  /* 0x0000f8ba01007387 */ /* 0x0001e20000100a00 */
[----:B------:R-:W-:Y:S02]  /*2ff0*/  DFMA R94, -R4, R94, R24 ;  /* 0x0000005e045e722b */ /* 0x000fe40000000118 */
[----:B------:R-:W-:Y:S02]  /*3000*/  DFMA R62, R104, R162, R62 ;  /* 0x000000a2683e722b */ /* 0x000fe4000000003e */
[----:B------:R-:W-:Y:S02]  /*3010*/  DFMA R88, -R4, R88, R24 ;  /* 0x000000580458722b */ /* 0x000fe40000000118 */
[----:B------:R-:W-:Y:S02]  /*3020*/  DFMA R102, R112, R162, R96 ;  /* 0x000000a27066722b */ /* 0x000fe40000000060 */
[----:B--2---:R-:W-:-:S02]  /*3030*/  DMUL R76, R76, 0.0625 ;  /* 0x3fb000004c4c7828 */ /* 0x004fc40000000000 */
[----:B------:R-:W-:Y:S02]  /*3040*/  DFMA R96, R110, R162, R96 ;  /* 0x000000a26e60722b */ /* 0x000fe40000000060 */
[----:B0-----:R-:W-:Y:S02]  /*3050*/  DADD R186, R58, UR6 ;  /* 0x000000063aba7e29 */ /* 0x001fe40008000000 */
[----:B------:R-:W-:Y:S02]  /*3060*/  DFMA R100, -R4, R100, R24 ;  /* 0x000000640464722b */ /* 0x000fe40000000118 */
[----:B------:R-:W-:Y:S02]  /*3070*/  DFMA R64, -R64, R92, R94 ;  /* 0x0000005c4040722b */ /* 0x000fe4000000015e */
[----:B------:R-:W-:Y:S02]  /*3080*/  DFMA R62, -R76, R62, R88 ;  /* 0x0000003e4c3e722b */ /* 0x000fe40000000158 */
[----:B------:R-:W-:-:S02]  /*3090*/  DADD R92, R34, R186 ;  /* 0x00000000225c7229 */ /* 0x000fc400000000ba */
[----:B------:R-:W-:Y:S02]  /*30a0*/  DADD R76, R58, R242 ;  /* 0x000000003a4c7229 */ /* 0x000fe400000000f2 */
[----:B------:R-:W-:Y:S02]  /*30b0*/  DFMA R66, -R66, R96, R100 ;  /* 0x000000604242722b */ /* 0x000fe40000000164 */
[----:B------:R-:W-:Y:S02]  /*30c0*/  DFMA R96, R134, R180, R90 ;  /* 0x000000b48660722b */ /* 0x000fe4000000005a */
[----:B------:R-:W-:Y:S02]  /*30d0*/  DMUL R68, R68, 0.0625 ;  /* 0x3fb0000044447828 */ /* 0x000fe40000000000 */
[----:B------:R-:W-:Y:S02]  /*30e0*/  DFMA R228, -R4, R228, R24 ;  /* 0x000000e404e4722b */ /* 0x000fe40000000118 */
[----:B------:R-:W-:Y:S01]  /*30f0*/  DADD R244, -R128, -UR22 ;  /* 0x8000001680f47e29 */ /* 0x000fe20008000100 */
[----:B------:R0:W-:Y:S01]  /*3100*/  STL.64 [R1+0x60], R96 ;  /* 0x0000606001007387 */ /* 0x0001e20000100a00 */
[----:B------:R-:W-:-:S02]  /*3110*/  DFMA R92, R134, R180, R92 ;  /* 0x000000b4865c722b */ /* 0x000fc4000000005c */
[CC--:B------:R-:W-:Y:S02]  /*3120*/  DFMA R90, R134.reuse, R180.reuse, R248 ;  /* 0x000000b4865a722b */ /* 0x0c0fe400000000f8 */
[-C--:B------:R-:W-:Y:S02]  /*3130*/  DFMA R94, R134, R180.reuse, R76 ;  /* 0x000000b4865e722b */ /* 0x080fe4000000004c */
[----:B------:R-:W-:Y:S01]  /*3140*/  DFMA R2, R184, R180, R2 ;  /* 0x000000b4b802722b */ /* 0x000fe20000000002 */
[----:B------:R-:W-:Y:S01]  /*3150*/  STL.64 [R1+0xa0], R92 ;  /* 0x0000a05c01007387 */ /* 0x000fe20000100a00 */
[----:B------:R-:W-:Y:S02]  /*3160*/  DFMA R186, R124, R162, R240 ;  /* 0x000000a27cba722b */ /* 0x000fe400000000f0 */
[----:B------:R-:W-:Y:S01]  /*3170*/  DFMA R68, -R68, R102, R228 ;  /* 0x000000664444722b */ /* 0x000fe200000001e4 */
[----:B------:R2:W-:Y:S01]  /*3180*/  STL.64 [R1+0xc0], R90 ;  /* 0x0000c05a01007387 */ /* 0x0005e20000100a00 */
[----:B------:R-:W-:-:S02]  /*3190*/  DFMA R184, R122, R162, R244 ;  /* 0x000000a27ab8722b */ /* 0x000fc400000000f4 */
[----:B------:R-:W-:Y:S01]  /*31a0*/  DADD R88, -R126, -UR22 ;  /* 0x800000167e587e29 */ /* 0x000fe20008000100 */
[----:B------:R3:W-:Y:S01]  /*31b0*/  STL.64 [R1+0xb0], R94 ;  /* 0x0000b05e01007387 */ /* 0x0007e20000100a00 */
[-C--:B------:R-:W-:Y:S02]  /*31c0*/  DFMA R248, R118, R162.reuse, R240 ;  /* 0x000000a276f8722b */ /* 0x080fe400000000f0 */
[-C--:B------:R-:W-:Y:S01]  /*31d0*/  DFMA R228, R116, R162.reuse, R244 ;  /* 0x000000a274e4722b */ /* 0x080fe200000000f4 */
[----:B------:R4:W-:Y:S01]  /*31e0*/  STL.64 [R1+0xa8], R2 ;  /* 0x0000a80201007387 */ /* 0x0009e20000100a00 */
[----:B0-----:R-:W-:Y:S02]  /*31f0*/  DMUL R96, R96, 0.125 ;  /* 0x3fc0000060607828 */ /* 0x001fe40000000000 */
[----:B------:R-:W-:Y:S01]  /*3200*/  DFMA R100, R120, R162, R88 ;  /* 0x000000a27864722b */ /* 0x000fe20000000058 */
[----:B------:R-:W-:Y:S01]  /*3210*/  STL.64 [R1+0x80], R186 ;  /* 0x000080ba01007387 */ /* 0x000fe20000100a00 */
[----:B--2---:R-:W-:-:S02]  /*3220*/  DMUL R90, R90, 0.125 ;  /* 0x3fc000005a5a7828 */ /* 0x004fc40000000000 */
[----:B------:R-:W-:Y:S01]  /*3230*/  DMUL R92, R92, 0.125 ;  /* 0x3fc000005c5c7828 */ /* 0x000fe20000000000 */
[----:B------:R-:W-:Y:S01]  /*3240*/  STL.64 [R1+0xd0], R184 ;  /* 0x0000d0b801007387 */ /* 0x000fe20000100a00 */
[----:B---3--:R-:W-:Y:S02]  /*3250*/  DMUL R94, R94, 0.125 ;  /* 0x3fc000005e5e7828 */ /* 0x008fe40000000000 */
[----:B-1----:R-:W-:Y:S01]  /*3260*/  DADD R102, -R182, UR8 ;  /* 0x00000008b6667e29 */ /* 0x002fe20008000100 */
[----:B------:R-:W-:Y:S01]  /*3270*/  STL.64 [R1+0xb8], R248 ;  /* 0x0000b8f801007387 */ /* 0x000fe20000100a00 */
[----:B----4-:R-:W-:Y:S02]  /*3280*/  DMUL R2, R2, 0.125 ;  /* 0x3fc0000002027828 */ /* 0x010fe40000000000 */
[----:B------:R-:W-:Y:S01]  /*3290*/  DFMA R74, -R90, R228, R74 ;  /* 0x000000e45a4a722b */ /* 0x000fe2000000014a */
[----:B------:R0:W-:Y:S01]  /*32a0*/  STL.64 [R1+0xe8], R228 ;  /* 0x0000e8e401007387 */ /* 0x0001e20000100a00 */
[----:B------:R-:W-:-:S02]  /*32b0*/  DFMA R84, -R96, R186, R84 ;  /* 0x000000ba6054722b */ /* 0x000fc40000000154 */
[----:B------:R-:W-:Y:S01]  /*32c0*/  DFMA R78, -R94, R184, R78 ;  /* 0x000000b85e4e722b */ /* 0x000fe2000000014e */
[----:B------:R1:W-:Y:S01]  /*32d0*/  STL.64 [R1+0xe0], R100 ;  /* 0x0000e06401007387 */ /* 0x0003e20000100a00 */
[----:B------:R-:W-:Y:S02]  /*32e0*/  DFMA R80, -R92, R248, R80 ;  /* 0x000000f85c50722b */ /* 0x000fe40000000150 */
[----:B0-----:R-:W-:Y:S01]  /*32f0*/  DADD R228, R140, R140 ;  /* 0x000000008ce47229 */ /* 0x001fe2000000008c */
[----:B------:R0:W5:Y:S01]  /*3300*/  LDL.LU.64 R186, [R1+0x238] ;  /* 0x0002380001ba7983 */ /* 0x0001620000300a00 */
[----:B------:R-:W-:Y:S02]  /*3310*/  DFMA R72, -R2, R100, R72 ;  /* 0x000000640248722b */ /* 0x000fe40000000148 */
[----:B------:R-:W-:Y:S01]  /*3320*/  DMUL R96, R102, UR20 ;  /* 0x0000001466607c28 */ /* 0x000fe20008000000 */
[----:B------:R0:W5:Y:S01]  /*3330*/  LDL.LU.64 R184, [R1+0x230] ;  /* 0x0002300001b87983 */ /* 0x0001620000300a00 */
[----:B------:R-:W-:-:S02]  /*3340*/  DFMA R94, R200, -R138, -R56 ;  /* 0x8000008ac85e722b */ /* 0x000fc40000000838 */
[----:B-1----:R-:W-:Y:S02]  /*3350*/  DADD R100, R182, -UR8 ;  /* 0x80000008b6647e29 */ /* 0x002fe40008000000 */
[----:B------:R-:W-:Y:S02]  /*3360*/  DMUL R92, R124, R228 ;  /* 0x000000e47c5c7228 */ /* 0x000fe40000000000 */
[----:B------:R-:W-:Y:S02]  /*3370*/  DMUL R248, R200, R138 ;  /* 0x0000008ac8f87228 */ /* 0x000fe40000000000 */
[C---:B------:R-:W-:Y:S02]  /*3380*/  DFMA R90, R226.reuse, -0.5, R162 ;  /* 0xbfe00000e25a782b */ /* 0x040fe400000000a2 */
[----:B------:R-:W-:Y:S02]  /*3390*/  DMUL R2, R226, R96 ;  /* 0x00000060e2027228 */ /* 0x000fe40000000000 */
[----:B------:R-:W-:-:S02]  /*33a0*/  DFMA R94, -R196, R134, R94 ;  /* 0x00000086c45e722b */ /* 0x000fc4000000015e */
[----:B------:R-:W-:Y:S02]  /*33b0*/  DFMA R92, R132, R100, R92 ;  /* 0x00000064845c722b */ /* 0x000fe4000000005c */
[----:B------:R-:W-:Y:S02]  /*33c0*/  DFMA R50, R50, 0.5, -R248 ;  /* 0x3fe000003232782b */ /* 0x000fe400000008f8 */
[----:B------:R-:W-:Y:S02]  /*33d0*/  DFMA R90, R140, R90, -R2 ;  /* 0x0000005a8c5a722b */ /* 0x000fe40000000802 */
[----:B------:R-:W-:Y:S02]  /*33e0*/  DMUL R94, R94, -0.5 ;  /* 0xbfe000005e5e7828 */ /* 0x000fe40000000000 */
[----:B------:R-:W-:Y:S02]  /*33f0*/  DMUL R92, R92, R162 ;  /* 0x000000a25c5c7228 */ /* 0x000fe40000000000 */
[----:B------:R-:W-:-:S02]  /*3400*/  DADD R96, -R56, R50 ;  /* 0x0000000038607229 */ /* 0x000fc40000000132 */
[----:B------:R-:W-:Y:S02]  /*3410*/  DADD R182, R58, R180 ;  /* 0x000000003ab67229 */ /* 0x000fe400000000b4 */
[----:B------:R-:W-:Y:S02]  /*3420*/  DMUL R50, R228, R122 ;  /* 0x0000007ae4327228 */ /* 0x000fe40000000000 */
[----:B------:R-:W-:Y:S02]  /*3430*/  DMUL R2, R140, 4 ;  /* 0x401000008c027828 */ /* 0x000fe40000000000 */
[----:B------:R-:W-:Y:S02]  /*3440*/  DFMA R162, R94, R90, R86 ;  /* 0x0000005a5ea2722b */ /* 0x000fe40000000056 */
[----:B------:R-:W-:Y:S01]  /*3450*/  DFMA R86, -R196, R134, R96 ;  /* 0x00000086c456722b */ /* 0x000fe20000000160 */
[----:B------:R-:W-:Y:S01]  /*3460*/  IMAD.MOV.U32 R96, RZ, RZ, R92 ;  /* 0x000000ffff607224 */ /* 0x000fe200078e005c */
[----:B------:R-:W-:Y:S01]  /*3470*/  MOV R97, R93 ;  /* 0x0000005d00617202 */ /* 0x000fe20000000f00 */
[----:B------:R-:W-:Y:S01]  /*3480*/  DADD R94, R34, R182 ;  /* 0x00000000225e7229 */ /* 0x000fe200000000b6 */
[----:B------:R0:W5:Y:S01]  /*3490*/  LDL.LU.64 R182, [R1+0x228] ;  /* 0x0002280001b67983 */ /* 0x0001620000300a00 */
[----:B------:R-:W-:Y:S01]  /*34a0*/  DFMA R90, R128, R100, R50 ;  /* 0x00000064805a722b */ /* 0x000fe20000000032 */
[----:B------:R-:W-:-:S02]  /*34b0*/  UMOV UR20, 0x1c71c71c ;  /* 0x1c71c71c00147882 */ /* 0x000fc40000000000 */
[----:B------:R-:W-:Y:S01]  /*34c0*/  DFMA R50, R132, R228, -R96 ;  /* 0x000000e48432722b */ /* 0x000fe20000000860 */
[----:B------:R1:W-:Y:S01]  /*34d0*/  STL.64 [R1+0x38], R92 ;  /* 0x0000385c01007387 */ /* 0x0003e20000100a00 */
[----:B------:R-:W-:Y:S01]  /*34e0*/  IMAD.MOV.U32 R96, RZ, RZ, 0x55555555 ;  /* 0x55555555ff607424 */ /* 0x000fe200078e00ff */
[----:B------:R-:W-:Y:S01]  /*34f0*/  UMOV UR21, 0x3fbc71c7 ;  /* 0x3fbc71c700157882 */ /* 0x000fe20000000000 */
[----:B------:R-:W-:Y:S01]  /*3500*/  IMAD.MOV.U32 R97, RZ, RZ, 0x3fd55555 ;  /* 0x3fd55555ff617424 */ /* 0x000fe200078e00ff */
[----:B------:R-:W-:-:S05]  /*3510*/  DFMA R180, R134, R180, R94 ;  /* 0x000000b486b4722b */ /* 0x000fca000000005e */
[----:B------:R-:W-:Y:S02]  /*3520*/  DFMA R94, R98, R96, R88 ;  /* 0x00000060625e722b */ /* 0x000fe40000000058 */
[----:B-1----:R-:W-:Y:S01]  /*3530*/  DFMA R92, -R102, R124, R2 ;  /* 0x0000007c665c722b */ /* 0x002fe20000000102 */
[----:B------:R1:W-:Y:S01]  /*3540*/  STL.64 [R1+0x28], R180 ;  /* 0x000028b401007387 */ /* 0x0003e20000100a00 */
[----:B------:R-:W-:Y:S02]  /*3550*/  DFMA R88, R36, 0.5, -R248 ;  /* 0x3fe000002458782b */ /* 0x000fe400000008f8 */
[----:B------:R-:W-:-:S04]  /*3560*/  DMUL R90, R90, R96 ;  /* 0x000000605a5a7228 */ /* 0x000fc80000000000 */
[----:B------:R-:W-:Y:S02]  /*3570*/  DFMA R50, R92, UR20, R50 ;  /* 0x000000145c327c2b */ /* 0x000fe40008000032 */
[----:B------:R-:W-:Y:S02]  /*3580*/  DMUL R92, R86, 0.0625 ;  /* 0x3fb00000565c7828 */ /* 0x000fe40000000000 */
[----:B------:R-:W-:Y:S02]  /*3590*/  DMUL R86, R180, 0.125 ;  /* 0x3fc00000b4567828 */ /* 0x000fe40000000000 */
[----:B------:R-:W-:Y:S01]  /*35a0*/  DADD R88, -R56, R88 ;  /* 0x0000000038587229 */ /* 0x000fe20000000158 */
[----:B-1----:R0:W5:Y:S01]  /*35b0*/  LDL.LU.64 R180, [R1+0x220] ;  /* 0x0002200001b47983 */ /* 0x0021620000300a00 */
[----:B------:R-:W-:Y:S02]  /*35c0*/  DADD R40, R40, -R248 ;  /* 0x0000000028287229 */ /* 0x000fe400000008f8 */
[----:B------:R-:W-:Y:S01]  /*35d0*/  DFMA R84, -R92, R50, R84 ;  /* 0x000000325c54722b */ /* 0x000fe20000000154 */
[----:B------:R-:W-:Y:S01]  /*35e0*/  STL.64 [R1+0x90], R94 ;  /* 0x0000905e01007387 */ /* 0x000fe20000100a00 */
[----:B------:R-:W-:-:S02]  /*35f0*/  DFMA R36, -R86, R94, R82 ;  /* 0x0000005e5624722b */ /* 0x000fc40000000152 */
[----:B------:R-:W-:Y:S01]  /*3600*/  DFMA R82, -R102, R122, R2 ;  /* 0x0000007a6652722b */ /* 0x000fe20000000102 */
[----:B------:R-:W-:Y:S01]  /*3610*/  STL.64 [R1+0x30], R90 ;  /* 0x0000305a01007387 */ /* 0x000fe20000100a00 */
[----:B------:R-:W-:Y:S02]  /*3620*/  DFMA R50, R128, R228, -R90 ;  /* 0x000000e48032722b */ /* 0x000fe4000000085a */
[----:B------:R-:W-:Y:S01]  /*3630*/  DFMA R88, -R196, R134, R88 ;  /* 0x00000086c458722b */ /* 0x000fe20000000158 */
[----:B------:R1:W-:Y:S01]  /*3640*/  STL.64 [R1+0x198], R84 ;  /* 0x0001985401007387 */ /* 0x0003e20000100a00 */
[----:B------:R-:W-:Y:S02]  /*3650*/  DADD R40, -R56, R40 ;  /* 0x0000000038287229 */ /* 0x000fe40000000128 */
[----:B------:R-:W-:Y:S02]  /*3660*/  DADD R44, R44, -R248 ;  /* 0x000000002c2c7229 */ /* 0x000fe400000008f8 */
[----:B------:R-:W-:-:S02]  /*3670*/  DFMA R50, R82, UR20, R50 ;  /* 0x0000001452327c2b */ /* 0x000fc40008000032 */
[----:B------:R-:W-:Y:S02]  /*3680*/  DMUL R88, R88, 0.0625 ;  /* 0x3fb0000058587828 */ /* 0x000fe40000000000 */
[----:B------:R-:W-:Y:S02]  /*3690*/  DFMA R40, -R196, R134, R40 ;  /* 0x00000086c428722b */ /* 0x000fe40000000128 */
[----:B------:R-:W-:Y:S02]  /*36a0*/  DADD R44, -R56, R44 ;  /* 0x00000000382c7229 */ /* 0x000fe4000000012c */
[----:B-1----:R-:W-:Y:S02]  /*36b0*/  DMUL R84, R228, R118 ;  /* 0x00000076e4547228 */ /* 0x002fe40000000000 */
[----:B------:R-:W-:Y:S02]  /*36c0*/  DFMA R78, -R88, R50, R78 ;  /* 0x00000032584e722b */ /* 0x000fe4000000014e */
[----:B------:R-:W-:-:S02]  /*36d0*/  DFMA R50, -R102, R118, R2 ;  /* 0x000000766632722b */ /* 0x000fc40000000102 */
[----:B------:R-:W-:Y:S02]  /*36e0*/  DMUL R40, R40, 0.0625 ;  /* 0x3fb0000028287828 */ /* 0x000fe40000000000 */
[----:B------:R-:W-:Y:S02]  /*36f0*/  DFMA R84, R132, R100, R84 ;  /* 0x000000648454722b */ /* 0x000fe40000000054 */
[--C-:B------:R-:W-:Y:S02]  /*3700*/  DFMA R48, R48, 0.5, -R248.reuse ;  /* 0x3fe000003030782b */ /* 0x100fe400000008f8 */
[----:B------:R-:W-:Y:S02]  /*3710*/  DADD R46, R46, -R248 ;  /* 0x000000002e2e7229 */ /* 0x000fe400000008f8 */
[----:B------:R-:W-:Y:S02]  /*3720*/  DMUL R94, R228, R112 ;  /* 0x00000070e45e7228 */ /* 0x000fe40000000000 */
[----:B------:R-:W-:-:S02]  /*3730*/  DMUL R86, R84, R96 ;  /* 0x0000006054567228 */ /* 0x000fc40000000000 */
[C---:B------:R-:W-:Y:S02]  /*3740*/  DADD R48, -R56.reuse, R48 ;  /* 0x0000000038307229 */ /* 0x040fe40000000130 */
[----:B------:R-:W-:Y:S02]  /*3750*/  DADD R46, -R56, R46 ;  /* 0x00000000382e7229 */ /* 0x000fe4000000012e */
[----:B------:R-:W-:Y:S01]  /*3760*/  DMUL R92, R102, R112 ;  /* 0x00000070665c7228 */ /* 0x000fe20000000000 */
[----:B------:R-:W-:Y:S01]  /*3770*/  STL.64 [R1+0x10], R86 ;  /* 0x0000105601007387 */ /* 0x000fe20000100a00 */
[----:B------:R-:W-:Y:S02]  /*3780*/  DADD R30, R30, -R248 ;  /* 0x000000001e1e7229 */ /* 0x000fe400000008f8 */
[CC--:B------:R-:W-:Y:S01]  /*3790*/  DFMA R48, -R196.reuse, R134.reuse, R48 ;  /* 0x00000086c430722b */ /* 0x0c0fe20000000130 */
[----:B------:R1:W-:Y:S01]  /*37a0*/  STL.64 [R1+0x1c0], R78 ;  /* 0x0001c04e01007387 */ /* 0x0003e20000100a00 */
[----:B------:R-:W-:-:S02]  /*37b0*/  DFMA R46, -R196, R134, R46 ;  /* 0x00000086c42e722b */ /* 0x000fc4000000012e */
[----:B------:R-:W-:Y:S02]  /*37c0*/  DMUL R90, R102, R110 ;  /* 0x0000006e665a7228 */ /* 0x000fe40000000000 */
[----:B------:R-:W-:Y:S02]  /*37d0*/  DADD R30, -R56, R30 ;  /* 0x00000000381e7229 */ /* 0x000fe4000000011e */
[----:B------:R-:W-:Y:S02]  /*37e0*/  DMUL R48, R48, 0.0625 ;  /* 0x3fb0000030307828 */ /* 0x000fe40000000000 */
[----:B------:R-:W-:Y:S02]  /*37f0*/  DMUL R46, R46, 0.0625 ;  /* 0x3fb000002e2e7828 */ /* 0x000fe40000000000 */
[----:B------:R-:W-:Y:S02]  /*3800*/  DFMA R28, R28, 0.5, -R248 ;  /* 0x3fe000001c1c782b */ /* 0x000fe400000008f8 */
[----:B-1----:R-:W-:-:S02]  /*3810*/  DFMA R78, R132, R228, -R86 ;  /* 0x000000e4844e722b */ /* 0x002fc40000000856 */
[-C--:B------:R-:W-:Y:S02]  /*3820*/  DMUL R88, R228, R106.reuse ;  /* 0x0000006ae4587228 */ /* 0x080fe40000000000 */
[----:B------:R-:W-:Y:S02]  /*3830*/  DMUL R86, R102, R106 ;  /* 0x0000006a66567228 */ /* 0x000fe40000000000 */
[----:B------:R-:W-:Y:S02]  /*3840*/  DMUL R250, R250, -R250 ;  /* 0x800000fafafa7228 */ /* 0x000fe40000000000 */
[----:B------:R-:W-:Y:S02]  /*3850*/  DFMA R78, R50, UR20, R78 ;  /* 0x00000014324e7c2b */ /* 0x000fe4000800004e */
[----:B------:R-:W-:Y:S02]  /*3860*/  DMUL R50, R228, R116 ;  /* 0x00000074e4327228 */ /* 0x000fe40000000000 */
[----:B------:R-:W-:-:S02]  /*3870*/  DADD R26, R26, -R248 ;  /* 0x000000001a1a7229 */ /* 0x000fc400000008f8 */
[----:B------:R-:W-:Y:S02]  /*3880*/  DFMA R22, R22, 0.5, -R248 ;  /* 0x3fe000001616782b */ /* 0x000fe400000008f8 */
[----:B------:R-:W-:Y:S02]  /*3890*/  DFMA R80, -R40, R78, R80 ;  /* 0x0000004e2850722b */ /* 0x000fe40000000150 */
[----:B------:R-:W-:Y:S02]  /*38a0*/  DFMA R50, R128, R100, R50 ;  /* 0x000000648032722b */ /* 0x000fe40000000032 */
[C---:B------:R-:W-:Y:S02]  /*38b0*/  DMUL R40, R228.reuse, R120 ;  /* 0x00000078e4287228 */ /* 0x040fe40000000000 */
[-C--:B------:R-:W-:Y:S01]  /*38c0*/  DMUL R78, R228, R98.reuse ;  /* 0x00000062e44e7228 */ /* 0x080fe20000000000 */
[----:B------:R1:W-:Y:S01]  /*38d0*/  STL.64 [R1+0x1a0], R80 ;  /* 0x0001a05001007387 */ /* 0x0003e20000100a00 */
[----:B------:R-:W-:-:S02]  /*38e0*/  DMUL R98, R102, R98 ;  /* 0x0000006266627228 */ /* 0x000fc40000000000 */
[----:B------:R-:W-:Y:S02]  /*38f0*/  DMUL R82, R50, R96 ;  /* 0x0000006032527228 */ /* 0x000fe40000000000 */
[----:B------:R-:W-:Y:S02]  /*3900*/  DFMA R50, -R196, R134, R44 ;  /* 0x00000086c432722b */ /* 0x000fe4000000012c */
[----:B------:R-:W-:Y:S02]  /*3910*/  DFMA R44, -R102, R116, R2 ;  /* 0x00000074662c722b */ /* 0x000fe40000000102 */
[CC--:B------:R-:W-:Y:S01]  /*3920*/  DFMA R40, R126.reuse, R100.reuse, R40 ;  /* 0x000000647e28722b */ /* 0x0c0fe20000000028 */
[----:B------:R2:W-:Y:S01]  /*3930*/  STL.64 [R1+0x8], R82 ;  /* 0x0000085201007387 */ /* 0x0005e20000100a00 */
[----:B------:R-:W-:Y:S02]  /*3940*/  DFMA R78, R126, R100, R78 ;  /* 0x000000647e4e722b */ /* 0x000fe4000000004e */
[----:B-1----:R-:W-:-:S02]  /*3950*/  DFMA R80, R128, R228, -R82 ;  /* 0x000000e48050722b */ /* 0x002fc40000000852 */
[----:B------:R-:W-:Y:S02]  /*3960*/  DMUL R50, R50, 0.0625 ;  /* 0x3fb0000032327828 */ /* 0x000fe40000000000 */
[-C--:B------:R-:W-:Y:S02]  /*3970*/  DMUL R100, R40, R96.reuse ;  /* 0x0000006028647228 */ /* 0x080fe40000000000 */
[----:B------:R-:W-:Y:S02]  /*3980*/  DMUL R96, R78, R96 ;  /* 0x000000604e607228 */ /* 0x000fe40000000000 */
[----:B------:R-:W-:Y:S02]  /*3990*/  DFMA R44, R44, UR20, R80 ;  /* 0x000000142c2c7c2b */ /* 0x000fe40008000050 */
[----:B------:R-:W-:Y:S02]  /*39a0*/  DADD R26, -R56, R26 ;  /* 0x00000000381a7229 */ /* 0x000fe4000000011a */
[----:B--2---:R-:W-:-:S02]  /*39b0*/  DMUL R82, R102, R104 ;  /* 0x0000006866527228 */ /* 0x004fc40000000000 */
[----:B------:R-:W-:Y:S02]  /*39c0*/  DADD R80, R134, -2 ;  /* 0xc000000086507429 */ /* 0x000fe40000000000 */
[----:B------:R-:W-:Y:S02]  /*39d0*/  DFMA R40, -R50, R44, R74 ;  /* 0x0000002c3228722b */ /* 0x000fe4000000014a */
[CC--:B------:R-:W-:Y:S02]  /*39e0*/  DFMA R44, R126.reuse, R228.reuse, -R100 ;  /* 0x000000e47e2c722b */ /* 0x0c0fe40000000864 */
[----:B------:R-:W-:Y:S02]  /*39f0*/  DFMA R50, R126, R228, -R96 ;  /* 0x000000e47e32722b */ /* 0x000fe40000000860 */
[----:B------:R-:W-:Y:S01]  /*3a00*/  DFMA R26, -R196, R134, R26 ;  /* 0x00000086c41a722b */ /* 0x000fe2000000011a */
[----:B------:R1:W-:Y:S01]  /*3a10*/  STL.64 [R1+0x1b0], R40 ;  /* 0x0001b02801007387 */ /* 0x0003e20000100a00 */
[----:B------:R-:W-:-:S02]  /*3a20*/  DADD R74, R134, -1 ;  /* 0xbff00000864a7429 */ /* 0x000fc40000000000 */
[----:B------:R-:W-:Y:S02]  /*3a30*/  DFMA R80, R134, R80, R232 ;  /* 0x000000508650722b */ /* 0x000fe400000000e8 */
[----:B------:R-:W-:Y:S02]  /*3a40*/  DADD R22, -R56, R22 ;  /* 0x0000000038167229 */ /* 0x000fe40000000116 */
[----:B------:R-:W-:Y:S02]  /*3a50*/  DMUL R26, R26, 0.03125 ;  /* 0x3fa000001a1a7828 */ /* 0x000fe40000000000 */
[--C-:B------:R-:W-:Y:S02]  /*3a60*/  DFMA R20, R20, 0.5, -R248.reuse ;  /* 0x3fe000001414782b */ /* 0x100fe400000008f8 */
[----:B------:R-:W-:Y:S02]  /*3a70*/  DFMA R12, R12, 0.5, -R248 ;  /* 0x3fe000000c0c782b */ /* 0x000fe400000008f8 */
[----:B-1----:R-:W-:-:S02]  /*3a80*/  DFMA R40, -R102, R120, R2 ;  /* 0x000000786628722b */ /* 0x002fc40000000102 */
[----:B------:R-:W-:Y:S02]  /*3a90*/  DFMA R22, -R196, R134, R22 ;  /* 0x00000086c416722b */ /* 0x000fe40000000116 */
[----:B------:R-:W-:Y:S02]  /*3aa0*/  DADD R20, -R56, R20 ;  /* 0x0000000038147229 */ /* 0x000fe40000000114 */
[----:B------:R-:W-:Y:S02]  /*3ab0*/  DFMA R16, R16, 0.5, -R248 ;  /* 0x3fe000001010782b */ /* 0x000fe400000008f8 */
[----:B------:R-:W-:Y:S02]  /*3ac0*/  DFMA R40, R40, UR20, R44 ;  /* 0x0000001428287c2b */ /* 0x000fe4000800002c */
[----:B------:R-:W-:Y:S02]  /*3ad0*/  DADD R44, R2, -R98 ;  /* 0x00000000022c7229 */ /* 0x000fe40000000862 */
[----:B------:R-:W-:-:S02]  /*3ae0*/  DMUL R22, R22, 0.03125 ;  /* 0x3fa0000016167828 */ /* 0x000fc40000000000 */
[----:B------:R-:W-:Y:S02]  /*3af0*/  DFMA R20, -R196, R134, R20 ;  /* 0x00000086c414722b */ /* 0x000fe40000000114 */
[----:B------:R-:W-:Y:S02]  /*3b00*/  DFMA R48, -R48, R40, R72 ;  /* 0x000000283030722b */ /* 0x000fe40000000148 */
[----:B------:R-:W-:Y:S01]  /*3b10*/  DFMA R44, R44, UR20, R50 ;  /* 0x000000142c2c7c2b */ /* 0x000fe20008000032 */
[----:B------:R-:W-:Y:S01]  /*3b20*/  MOV R50, 0x55555555 ;  /* 0x5555555500327802 */ /* 0x000fe20000000f00 */
[----:B------:R-:W-:Y:S01]  /*3b30*/  IMAD.MOV.U32 R51, RZ, RZ, 0x3fd55555 ;  /* 0x3fd55555ff337424 */ /* 0x000fe200078e00ff */
[----:B------:R-:W-:Y:S02]  /*3b40*/  DMUL R72, R102, R80 ;  /* 0x0000005066487228 */ /* 0x000fe40000000000 */
[----:B------:R1:W-:Y:S01]  /*3b50*/  STL.64 [R1+0x1c8], R48 ;  /* 0x0001c83001007387 */ /* 0x0003e20000100a00 */
[----:B------:R-:W-:-:S02]  /*3b60*/  DMUL R20, R20, 0.03125 ;  /* 0x3fa0000014147828 */ /* 0x000fc40000000000 */
[----:B------:R-:W-:Y:S02]  /*3b70*/  DFMA R40, -R46, R44, R36 ;  /* 0x0000002c2e28722b */ /* 0x000fe40000000124 */
[----:B------:R-:W-:Y:S01]  /*3b80*/  DFMA R36, R32, 0.5, -R248 ;  /* 0x3fe000002024782b */ /* 0x000fe200000008f8 */
[----:B------:R-:W2:Y:S01]  /*3b90*/  LDC.64 R46, c[0x0][0x410] ;  /* 0x00010400ff2e7b82 */ /* 0x000ea20000000a00 */
[----:B------:R-:W-:Y:S02]  /*3ba0*/  DMUL R32, R228, R108 ;  /* 0x0000006ce4207228 */ /* 0x000fe40000000000 */
[----:B------:R-:W-:Y:S01]  /*3bb0*/  DADD R44, R2, -R92 ;  /* 0x00000000022c7229 */ /* 0x000fe2000000085c */
[----:B------:R3:W-:Y:S01]  /*3bc0*/  STL.64 [R1+0x1d8], R40 ;  /* 0x0001d82801007387 */ /* 0x0007e20000100a00 */
[----:B------:R-:W-:Y:S02]  /*3bd0*/  DFMA R8, R8, 0.5, -R248 ;  /* 0x3fe000000808782b */ /* 0x000fe400000008f8 */
[----:B------:R-:W-:-:S02]  /*3be0*/  DADD R36, -R56, R36 ;  /* 0x0000000038247229 */ /* 0x000fc40000000124 */
[----:B-1----:R-:W-:Y:S02]  /*3bf0*/  DMUL R48, R70, -R70 ;  /* 0x8000004646307228 */ /* 0x002fe40000000000 */
[----:B------:R-:W-:Y:S02]  /*3c00*/  DFMA R70, R134, R230, R38 ;  /* 0x000000e68646722b */ /* 0x000fe40000000026 */
[----:B------:R-:W-:Y:S02]  /*3c10*/  DFMA R18, R18, 0.5, -R248 ;  /* 0x3fe000001212782b */ /* 0x000fe400000008f8 */
[----:B------:R-:W-:Y:S01]  /*3c20*/  DFMA R36, -R196, R134, R36 ;  /* 0x00000086c424722b */ /* 0x000fe20000000124 */
[----:B------:R1:W-:Y:S01]  /*3c30*/  STL.64 [R1+0x18], R48 ;  /* 0x0000183001007387 */ /* 0x0003e20000100a00 */
[----:B---3--:R-:W-:Y:S02]  /*3c40*/  DFMA R40, R102, R108, -R94 ;  /* 0x0000006c6628722b */ /* 0x008fe4000000085e */
[----:B------:R-:W-:-:S02]  /*3c50*/  DFMA R14, R14, 0.5, -R248 ;  /* 0x3fe000000e0e782b */ /* 0x000fc400000008f8 */
[----:B------:R-:W-:Y:S02]  /*3c60*/  DFMA R10, R10, 0.5, -R248 ;  /* 0x3fe000000a0a782b */ /* 0x000fe400000008f8 */
[----:B------:R-:W-:Y:S02]  /*3c70*/  DMUL R36, R36, 0.03125 ;  /* 0x3fa0000024247828 */ /* 0x000fe40000000000 */
[----:B------:R-:W-:Y:S02]  /*3c80*/  DFMA R40, R40, R50, R32 ;  /* 0x000000322828722b */ /* 0x000fe40000000020 */
[----:B------:R-:W-:Y:S02]  /*3c90*/  DADD R60, R60, R52 ;  /* 0x000000003c3c7229 */ /* 0x000fe40000000034 */
[----:B------:R-:W-:Y:S02]  /*3ca0*/  DADD R248, -R56, R12 ;  /* 0x0000000038f87229 */ /* 0x000fe4000000010c */
[----:B------:R-:W-:-:S02]  /*3cb0*/  DADD R54, R54, -R52 ;  /* 0x0000000036367229 */ /* 0x000fc40000000834 */
[----:B------:R-:W-:Y:S02]  /*3cc0*/  DFMA R40, R44, UR20, R40 ;  /* 0x000000142c287c2b */ /* 0x000fe40008000028 */
[----:B------:R-:W-:Y:S02]  /*3cd0*/  DMUL R44, R228, R110 ;  /* 0x0000006ee42c7228 */ /* 0x000fe40000000000 */
[C---:B------:R-:W-:Y:S02]  /*3ce0*/  DADD R60, R128.reuse, R60 ;  /* 0x00000000803c7229 */ /* 0x040fe4000000003c */
[----:B------:R-:W-:Y:S02]  /*3cf0*/  DADD R54, R128, R54 ;  /* 0x0000000080367229 */ /* 0x000fe40000000036 */
[----:B------:R-:W-:Y:S02]  /*3d00*/  DFMA R36, -R36, R40, R68 ;  /* 0x000000282424722b */ /* 0x000fe40000000144 */
[----:B------:R-:W-:Y:S01]  /*3d10*/  DFMA R44, R102, R48, R44 ;  /* 0x00000030662c722b */ /* 0x000fe2000000002c */
[----:B------:R-:W3:Y:S01]  /*3d20*/  LDC.64 R40, c[0x0][0x418] ;  /* 0x00010600ff287b82 */ /* 0x000ee20000000a00 */
[----:B------:R-:W-:-:S02]  /*3d30*/  DADD R60, R126, R60 ;  /* 0x000000007e3c7229 */ /* 0x000fc4000000003c */
[----:B------:R-:W-:Y:S01]  /*3d40*/  DADD R54, R126, R54 ;  /* 0x000000007e367229 */ /* 0x000fe20000000036 */
[----:B------:R4:W-:Y:S03]  /*3d50*/  STL.64 [R1+0x1e8], R36 ;  /* 0x0001e82401007387 */ /* 0x0009e60000100a00 */
[----:B------:R-:W-:Y:S01]  /*3d60*/  DMUL R44, R44, R50 ;  /* 0x000000322c2c7228 */ /* 0x000fe20000000000 */
[----:B-1----:R-:W1:Y:S06]  /*3d70*/  LDC.64 R48, c[0x0][0x418] ;  /* 0x00010600ff307b82 */ /* 0x002e6c0000000a00 */
[----:B------:R-:W-:Y:S01]  /*3d80*/  STL.64 [R1], R44 ;  /* 0x0000002c01007387 */ /* 0x000fe20000100a00 */
[----:B----4-:R-:W-:-:S02]  /*3d90*/  DFMA R36, -R196, R134, R30 ;  /* 0x00000086c424722b */ /* 0x010fc4000000011e */
[----:B------:R-:W-:Y:S02]  /*3da0*/  DADD R30, R32, -R44 ;  /* 0x00000000201e7229 */ /* 0x000fe4000000082c */
[----:B------:R-:W-:-:S04]  /*3db0*/  DADD R32, R2, -R90 ;  /* 0x0000000002207229 */ /* 0x000fc8000000085a */
[----:B------:R-:W-:Y:S02]  /*3dc0*/  DMUL R36, R36, 0.03125 ;  /* 0x3fa0000024247828 */ /* 0x000fe40000000000 */
[----:B---3--:R-:W-:Y:S02]  /*3dd0*/  DADD R40, R58, R40 ;  /* 0x000000003a287229 */ /* 0x008fe40000000028 */
[----:B------:R-:W-:Y:S02]  /*3de0*/  DFMA R30, R32, UR20, R30 ;  /* 0x00000014201e7c2b */ /* 0x000fe4000800001e */
[----:B-1----:R-:W-:Y:S02]  /*3df0*/  DFMA R76, R74, R48, R76 ;  /* 0x000000304a4c722b */ /* 0x002fe4000000004c */
[----:B------:R-:W-:-:S04]  /*3e00*/  DMUL R74, R228, R80 ;  /* 0x00000050e44a7228 */ /* 0x000fc80000000000 */
[----:B------:R-:W-:Y:S02]  /*3e10*/  DFMA R32, -R36, R30, R66 ;  /* 0x0000001e2420722b */ /* 0x000fe40000000142 */
[----:B------:R-:W-:Y:S02]  /*3e20*/  DADD R30, -R56, R28 ;  /* 0x00000000381e7229 */ /* 0x000fe4000000011c */
[----:B------:R-:W-:Y:S02]  /*3e30*/  DMUL R28, R228, R114 ;  /* 0x00000072e41c7228 */ /* 0x000fe40000000000 */
[----:B------:R-:W-:Y:S01]  /*3e40*/  DADD R36, R2, -R86 ;  /* 0x0000000002247229 */ /* 0x000fe20000000856 */
[----:B------:R1:W-:Y:S01]  /*3e50*/  STL.64 [R1+0x1e0], R32 ;  /* 0x0001e02001007387 */ /* 0x0003e20000100a00 */
[----:B------:R-:W-:Y:S02]  /*3e60*/  DADD R66, R136, R134 ;  /* 0x0000000088427229 */ /* 0x000fe40000000086 */
[----:B------:R-:W-:-:S02]  /*3e70*/  DFMA R30, -R196, R134, R30 ;  /* 0x00000086c41e722b */ /* 0x000fc4000000011e */
[----:B--2---:R-:W-:-:S04]  /*3e80*/  DFMA R246, R246, R46, R40 ;  /* 0x0000002ef6f6722b */ /* 0x004fc80000000028 */
[----:B------:R-:W-:Y:S02]  /*3e90*/  DMUL R78, R66, R66 ;  /* 0x00000042424e7228 */ /* 0x000fe40000000000 */
[----:B------:R-:W-:Y:S02]  /*3ea0*/  DMUL R30, R30, 0.03125 ;  /* 0x3fa000001e1e7828 */ /* 0x000fe40000000000 */
[----:B-1----:R-:W-:Y:S02]  /*3eb0*/  DFMA R32, R102, R114, -R88 ;  /* 0x000000726620722b */ /* 0x002fe40000000858 */
[----:B------:R-:W-:-:S06]  /*3ec0*/  DMUL R66, R66, -R66 ;  /* 0x8000004242427228 */ /* 0x000fcc0000000000 */
[----:B------:R-:W-:-:S08]  /*3ed0*/  DFMA R32, R32, R50, R28 ;  /* 0x000000322020722b */ /* 0x000fd0000000001c */
[----:B------:R-:W-:Y:S02]  /*3ee0*/  DFMA R32, R36, UR20, R32 ;  /* 0x0000001424207c2b */ /* 0x000fe40008000020 */
[----:B------:R-:W-:-:S06]  /*3ef0*/  DADD R36, R2, -R72 ;  /* 0x0000000002247229 */ /* 0x000fcc0000000848 */
[----:B------:R-:W-:Y:S02]  /*3f00*/  DFMA R32, -R30, R32, R64 ;  /* 0x000000201e20722b */ /* 0x000fe40000000140 */
[----:B------:R-:W-:-:S05]  /*3f10*/  DMUL R30, R228, R104 ;  /* 0x00000068e41e7228 */ /* 0x000fca0000000000 */
[----:B------:R1:W-:Y:S03]  /*3f20*/  STL.64 [R1+0x1d0], R32 ;  /* 0x0001d02001007387 */ /* 0x0003e60000100a00 */
[----:B------:R-:W-:-:S08]  /*3f30*/  DFMA R30, R102, R250, R30 ;  /* 0x000000fa661e722b */ /* 0x000fd0000000001e */
[----:B------:R-:W-:Y:S02]  /*3f40*/  DMUL R84, R30, R50 ;  /* 0x000000321e547228 */ /* 0x000fe40000000000 */
[----:B------:R-:W-:Y:S02]  /*3f50*/  DADD R30, R2, -R82 ;  /* 0x00000000021e7229 */ /* 0x000fe40000000852 */
[----:B-1----:R-:W-:-:S04]  /*3f60*/  DMUL R32, R76, 0.0625 ;  /* 0x3fb000004c207828 */ /* 0x002fc80000000000 */
[----:B------:R-:W-:-:S08]  /*3f70*/  DADD R28, R28, -R84 ;  /* 0x000000001c1c7229 */ /* 0x000fd00000000854 */
[----:B------:R-:W-:Y:S02]  /*3f80*/  DFMA R28, R30, UR20, R28 ;  /* 0x000000141e1c7c2b */ /* 0x000fe4000800001c */
[----:B------:R-:W-:-:S06]  /*3f90*/  DFMA R30, R80, R50, -R78 ;  /* 0x00000032501e722b */ /* 0x000fcc000000084e */
[----:B------:R-:W-:Y:S02]  /*3fa0*/  DFMA R26, -R26, R28, R62 ;  /* 0x0000001c1a1a722b */ /* 0x000fe4000000013e */
[----:B------:R-:W-:Y:S02]  /*3fb0*/  DFMA R28, -R134, R52, R244 ;  /* 0x00000034861c722b */ /* 0x000fe400000001f4 */
[----:B------:R-:W-:Y:S02]  /*3fc0*/  DFMA R30, -R4, R30, R24 ;  /* 0x0000001e041e722b */ /* 0x000fe40000000118 */
[----:B------:R-:W-:Y:S01]  /*3fd0*/  DMUL R62, R102, R70 ;  /* 0x00000046663e7228 */ /* 0x000fe20000000000 */
[----:B------:R1:W-:Y:S01]  /*3fe0*/  STL.64 [R1+0x1b8], R26 ;  /* 0x0001b81a01007387 */ /* 0x0003e20000100a00 */
[----:B------:R-:W-:Y:S02]  /*3ff0*/  DFMA R244, R134, R52, R244 ;  /* 0x0000003486f4722b */ /* 0x000fe400000000f4 */
[----:B------:R-:W-:-:S06]  /*4000*/  DADD R28, -R126, R28 ;  /* 0x000000007e1c7229 */ /* 0x000fcc000000011c */
[----:B------:R-:W-:Y:S02]  /*4010*/  DADD R244, -R126, R244 ;  /* 0x000000007ef47229 */ /* 0x000fe400000001f4 */
[-CC-:B-1----:R-:W-:Y:S02]  /*4020*/  DFMA R26, R80, R50.reuse, R28.reuse ;  /* 0x00000032501a722b */ /* 0x182fe4000000001c */
[----:B------:R-:W-:-:S06]  /*4030*/  DFMA R28, R70, R50, R28 ;  /* 0x00000032461c722b */ /* 0x000fcc000000001c */
[----:B------:R-:W-:Y:S02]  /*4040*/  DFMA R30, -R32, R26, R30 ;  /* 0x0000001a201e722b */ /* 0x000fe4000000011e */
[-C--:B------:R-:W-:Y:S02]  /*4050*/  DMUL R26, R228, R78.reuse ;  /* 0x0000004ee41a7228 */ /* 0x080fe40000000000 */
[----:B------:R-:W-:-:S08]  /*4060*/  DFMA R32, R102, R78, -R74 ;  /* 0x0000004e6620722b */ /* 0x000fd0000000084a */
[----:B------:R-:W-:-:S08]  /*4070*/  DFMA R32, R32, R50, R26 ;  /* 0x000000322020722b */ /* 0x000fd0000000001a */
[----:B------:R-:W-:Y:S02]  /*4080*/  DFMA R32, R36, UR20, R32 ;  /* 0x0000001424207c2b */ /* 0x000fe40008000020 */
[----:B------:R-:W-:-:S06]  /*4090*/  DADD R36, R136, 1 ;  /* 0x3ff0000088247429 */ /* 0x000fcc0000000000 */
[----:B------:R-:W-:Y:S02]  /*40a0*/  DFMA R30, -R22, R32, R30 ;  /* 0x00000020161e722b */ /* 0x000fe4000000011e */
[----:B------:R-:W-:Y:S02]  /*40b0*/  DADD R22, R46, R48 ;  /* 0x000000002e167229 */ /* 0x000fe40000000030 */
[----:B------:R-:W-:Y:S02]  /*40c0*/  DADD R32, -R56, R10 ;  /* 0x0000000038207229 */ /* 0x000fe4000000010a */
[----:B------:R-:W-:Y:S01]  /*40d0*/  DFMA R36, R36, R46, R58 ;  /* 0x0000002e2424722b */ /* 0x000fe2000000003a */
[----:B------:R1:W-:Y:S01]  /*40e0*/  STL.64 [R1+0x1a8], R30 ;  /* 0x0001a81e01007387 */ /* 0x0003e20000100a00 */
[----:B------:R-:W-:Y:S02]  /*40f0*/  DFMA R10, R136, R234, R240 ;  /* 0x000000ea880a722b */ /* 0x000fe400000000f0 */
[----:B------:R-:W-:-:S02]  /*4100*/  DADD R22, R58, R22 ;  /* 0x000000003a167229 */ /* 0x000fc40000000016 */
[C---:B------:R-:W-:Y:S02]  /*4110*/  DFMA R234, R134.reuse, R234, R240 ;  /* 0x000000ea86ea722b */ /* 0x040fe400000000f0 */
[----:B------:R-:W-:Y:S02]  /*4120*/  DADD R240, R134, -1 ;  /* 0xbff0000086f07429 */ /* 0x000fe40000000000 */
[----:B------:R-:W-:Y:S02]  /*4130*/  DADD R10, -R128, R10 ;  /* 0x00000000800a7229 */ /* 0x000fe4000000010a */
[----:B------:R-:W-:Y:S02]  /*4140*/  DADD R68, R34, R22 ;  /* 0x0000000022447229 */ /* 0x000fe40000000016 */
[----:B------:R-:W-:Y:S02]  /*4150*/  DFMA R22, R70, R50, -R78 ;  /* 0x000000324616722b */ /* 0x000fe4000000084e */
[----:B------:R-:W-:-:S04]  /*4160*/  DADD R234, -R126, R234 ;  /* 0x000000007eea7229 */ /* 0x000fc800000001ea */
[----:B------:R-:W-:Y:S02]  /*4170*/  DFMA R68, R134, R48, R68 ;  /* 0x000000308644722b */ /* 0x000fe40000000044 */
[----:B------:R-:W-:-:S06]  /*4180*/  DFMA R22, -R4, R22, R24 ;  /* 0x000000160416722b */ /* 0x000fcc0000000118 */
[----:B-1----:R-:W-:-:S08]  /*4190*/  DMUL R30, R68, 0.0625 ;  /* 0x3fb00000441e7828 */ /* 0x002fd00000000000 */
[----:B------:R-:W-:Y:S02]  /*41a0*/  DFMA R22, -R30, R28, R22 ;  /* 0x0000001c1e16722b */ /* 0x000fe40000000116 */
[----:B------:R-:W-:Y:S02]  /*41b0*/  DMUL R28, R228, R70 ;  /* 0x00000046e41c7228 */ /* 0x000fe40000000000 */
[----:B------:R-:W-:Y:S02]  /*41c0*/  DADD R30, -R56, R16 ;  /* 0x00000000381e7229 */ /* 0x000fe40000000110 */
[-CC-:B------:R-:W-:Y:S02]  /*41d0*/  DFMA R16, R60, R50.reuse, R10.reuse ;  /* 0x000000323c10722b */ /* 0x180fe4000000000a */
[----:B------:R-:W-:Y:S02]  /*41e0*/  DFMA R10, R54, R50, R10 ;  /* 0x00000032360a722b */ /* 0x000fe4000000000a */
[----:B------:R-:W-:-:S08]  /*41f0*/  DFMA R28, R102, R66, R28 ;  /* 0x00000042661c722b */ /* 0x000fd0000000001c */
[----:B------:R-:W-:Y:S02]  /*4200*/  DMUL R64, R28, R50 ;  /* 0x000000321c407228 */ /* 0x000fe40000000000 */
[----:B------:R-:W-:-:S06]  /*4210*/  DADD R28, R2, -R62 ;  /* 0x00000000021c7229 */ /* 0x000fcc000000083e */
[----:B------:R-:W-:-:S08]  /*4220*/  DADD R26, R26, -R64 ;  /* 0x000000001a1a7229 */ /* 0x000fd00000000840 */
[----:B------:R-:W-:Y:S02]  /*4230*/  DFMA R26, R28, UR20, R26 ;  /* 0x000000141c1a7c2b */ /* 0x000fe4000800001a */
[----:B------:R-:W-:-:S06]  /*4240*/  DADD R28, -R56, R14 ;  /* 0x00000000381c7229 */ /* 0x000fcc000000010e */
[----:B------:R-:W-:Y:S02]  /*4250*/  DFMA R20, -R20, R26, R22 ;  /* 0x0000001a1414722b */ /* 0x000fe40000000116 */
[C---:B------:R-:W-:Y:S02]  /*4260*/  DADD R22, -R56.reuse, R8 ;  /* 0x0000000038167229 */ /* 0x040fe40000000108 */
[----:B------:R-:W-:Y:S02]  /*4270*/  DADD R26, -R56, R18 ;  /* 0x00000000381a7229 */ /* 0x000fe40000000112 */
[----:B------:R-:W-:Y:S01]  /*4280*/  DFMA R56, R238, UR6, R46 ;  /* 0x00000006ee387c2b */ /* 0x000fe2000800002e */
[----:B------:R1:W-:Y:S01]  /*4290*/  STL.64 [R1+0x190], R20 ;  /* 0x0001901401007387 */ /* 0x0003e20000100a00 */
[----:B------:R-:W-:-:S06]  /*42a0*/  DADD R8, R138, -R136 ;  /* 0x000000008a087229 */ /* 0x000fcc0000000888 */
[----:B------:R-:W-:Y:S02]  /*42b0*/  DADD R56, R34, R56 ;  /* 0x0000000022387229 */ /* 0x000fe40000000038 */
[CC--:B------:R-:W-:Y:S02]  /*42c0*/  DMUL R58, R8.reuse, R8.reuse ;  /* 0x00000008083a7228 */ /* 0x0c0fe40000000000 */
[----:B------:R-:W-:-:S04]  /*42d0*/  DMUL R8, R8, -R8 ;  /* 0x8000000808087228 */ /* 0x000fc80000000000 */
[----:B------:R-:W-:Y:S02]  /*42e0*/  DFMA R56, R134, R48, R56 ;  /* 0x000000308638722b */ /* 0x000fe40000000038 */
[----:B------:R-:W-:Y:S02]  /*42f0*/  DFMA R14, R60, R50, -R58 ;  /* 0x000000323c0e722b */ /* 0x000fe4000000083a */
[----:B------:R-:W-:Y:S01]  /*4300*/  DFMA R48, R134, R230, R232 ;  /* 0x000000e68630722b */ /* 0x000fe200000000e8 */
[----:B------:R-:W-:Y:S01]  /*4310*/  IMAD.MOV.U32 R232, RZ, RZ, 0x55555555 ;  /* 0x55555555ffe87424 */ /* 0x000fe200078e00ff */
[----:B------:R-:W-:Y:S02]  /*4320*/  MOV R233, 0x3fd55555 ;  /* 0x3fd5555500e97802 */ /* 0x000fe40000000f00 */
[----:B------:R-:W-:Y:S02]  /*4330*/  DMUL R12, R56, 0.0625 ;  /* 0x3fb00000380c7828 */ /* 0x000fe40000000000 */
[----:B------:R-:W-:-:S08]  /*4340*/  DFMA R14, -R4, R14, R24 ;  /* 0x0000000e040e722b */ /* 0x000fd00000000118 */
[----:B------:R-:W-:Y:S02]  /*4350*/  DFMA R14, -R12, R16, R14 ;  /* 0x000000100c0e722b */ /* 0x000fe4000000010e */
[----:B------:R-:W-:Y:S02]  /*4360*/  DADD R16, R138, 1 ;  /* 0x3ff000008a107429 */ /* 0x000fe40000000000 */
[----:B------:R-:W-:Y:S02]  /*4370*/  DFMA R12, R54, R50, -R58 ;  /* 0x00000032360c722b */ /* 0x000fe4000000083a */
[C---:B------:R-:W-:Y:S02]  /*4380*/  DFMA R50, R134.reuse, R230, R236 ;  /* 0x000000e68632722b */ /* 0x040fe400000000ec */
[----:B------:R-:W-:Y:S02]  /*4390*/  DADD R236, R134, -2 ;  /* 0xc000000086ec7429 */ /* 0x000fe40000000000 */
[C---:B------:R-:W-:Y:S01]  /*43a0*/  DFMA R52, R16.reuse, UR6, R242 ;  /* 0x0000000610347c2b */ /* 0x040fe200080000f2 */
[----:B------:R-:W2:Y:S01]  /*43b0*/  LDC.64 R242, c[0x0][0x418] ;  /* 0x00010600fff27b82 */ /* 0x000ea20000000a00 */
[----:B------:R-:W-:-:S02]  /*43c0*/  DFMA R40, R16, UR6, R34 ;  /* 0x0000000610287c2b */ /* 0x000fc40008000022 */
[----:B------:R-:W-:Y:S02]  /*43d0*/  DADD R16, R138, -R134 ;  /* 0x000000008a107229 */ /* 0x000fe40000000886 */
[----:B------:R-:W-:Y:S02]  /*43e0*/  DFMA R12, -R4, R12, R24 ;  /* 0x0000000c040c722b */ /* 0x000fe40000000118 */
[CC--:B------:R-:W-:Y:S02]  /*43f0*/  DFMA R42, R134.reuse, R236.reuse, R42 ;  /* 0x000000ec862a722b */ /* 0x0c0fe4000000002a */
[----:B------:R-:W-:Y:S02]  /*4400*/  DFMA R38, R134, R236, R38 ;  /* 0x000000ec8626722b */ /* 0x000fe40000000026 */
[CC--:B------:R-:W-:Y:S01]  /*4410*/  DMUL R46, R16.reuse, R16.reuse ;  /* 0x00000010102e7228 */ /* 0x0c0fe20000000000 */
[----:B------:R-:W-:Y:S01]  /*4420*/  IMAD.MOV.U32 R236, RZ, RZ, R26 ;  /* 0x000000ffffec7224 */ /* 0x000fe200078e001a */
[----:B------:R-:W-:Y:S01]  /*4430*/  DMUL R16, R16, -R16 ;  /* 0x8000001010107228 */ /* 0x000fe20000000000 */
[----:B------:R-:W-:Y:S01]  /*4440*/  IMAD.MOV.U32 R237, RZ, RZ, R27 ;  /* 0x000000ffffed7224 */ /* 0x000fe200078e001b */
[----:B------:R-:W-:-:S02]  /*4450*/  DFMA R230, R42, R232, R234 ;  /* 0x000000e82ae6722b */ /* 0x000fc400000000ea */
[----:B------:R-:W-:Y:S02]  /*4460*/  DMUL R26, R228, R48 ;  /* 0x00000030e41a7228 */ /* 0x000fe40000000000 */
[-C--:B--2---:R-:W-:Y:S02]  /*4470*/  DFMA R52, R134, R242.reuse, R52 ;  /* 0x000000f28634722b */ /* 0x084fe40000000034 */
[----:B------:R-:W-:Y:S02]  /*4480*/  DFMA R238, R238, UR6, R242 ;  /* 0x00000006eeee7c2b */ /* 0x000fe400080000f2 */
[CC--:B------:R-:W-:Y:S02]  /*4490*/  DFMA R40, R240.reuse, R242.reuse, R40 ;  /* 0x000000f2f028722b */ /* 0x0c0fe40000000028 */
[-C--:B------:R-:W-:Y:S02]  /*44a0*/  DFMA R36, R240, R242.reuse, R36 ;  /* 0x000000f2f024722b */ /* 0x080fe40000000024 */
[----:B------:R-:W-:Y:S01]  /*44b0*/  DMUL R18, R52, 0.0625 ;  /* 0x3fb0000034127828 */ /* 0x000fe20000000000 */
[----:B------:R-:W-:Y:S01]  /*44c0*/  MOV R240, R28 ;  /* 0x0000001c00f07202 */ /* 0x000fe20000000f00 */
[----:B------:R-:W-:Y:S01]  /*44d0*/  DADD R44, R34, R238 ;  /* 0x00000000222c7229 */ /* 0x000fe200000000ee */
[----:B------:R-:W-:Y:S01]  /*44e0*/  IMAD.MOV.U32 R241, RZ, RZ, R29 ;  /* 0x000000fffff17224 */ /* 0x000fe200078e001d */
[----:B------:R-:W-:Y:S01]  /*44f0*/  DFMA R34, R134, R242, R246 ;  /* 0x000000f28622722b */ /* 0x000fe200000000f6 */
[----:B------:R-:W-:Y:S01]  /*4500*/  MOV R238, R22 ;  /* 0x0000001600ee7202 */ /* 0x000fe20000000f00 */
[----:B------:R-:W-:Y:S01]  /*4510*/  IMAD.MOV.U32 R239, RZ, RZ, R23 ;  /* 0x000000ffffef7224 */ /* 0x000fe200078e0017 */
[----:B------:R-:W-:Y:S01]  /*4520*/  DMUL R28, R228, R42 ;  /* 0x0000002ae41c7228 */ /* 0x000fe20000000000 */
[----:B------:R-:W-:Y:S01]  /*4530*/  IMAD.MOV.U32 R246, RZ, RZ, R30 ;  /* 0x000000fffff67224 */ /* 0x000fe200078e001e */
[----:B------:R-:W-:Y:S01]  /*4540*/  DFMA R12, -R18, R10, R12 ;  /* 0x0000000a120c722b */ /* 0x000fe2000000010c */
[----:B------:R-:W-:Y:S01]  /*4550*/  IMAD.MOV.U32 R247, RZ, RZ, R31 ;  /* 0x000000fffff77224 */ /* 0x000fe200078e001f */
[----:B------:R-:W-:-:S02]  /*4560*/  DFMA R44, R134, R242, R44 ;  /* 0x000000f2862c722b */ /* 0x000fc4000000002c */
[CC--:B------:R-:W-:Y:S01]  /*4570*/  DFMA R10, R50.reuse, R232.reuse, -R46 ;  /* 0x000000e8320a722b */ /* 0x0c0fe2000000082e */
[----:B------:R-:W-:Y:S01]  /*4580*/  IMAD.MOV.U32 R242, RZ, RZ, R32 ;  /* 0x000000fffff27224 */ /* 0x000fe200078e0020 */
[----:B------:R-:W-:Y:S01]  /*4590*/  DFMA R18, R50, R232, R234 ;  /* 0x000000e83212722b */ /* 0x000fe200000000ea */
[----:B------:R-:W-:Y:S01]  /*45a0*/  MOV R243, R33 ;  /* 0x0000002100f37202 */ /* 0x000fe20000000f00 */
[----:B------:R-:W-:Y:S02]  /*45b0*/  HFMA2 R235, -RZ, RZ, 1.9580078125, 85.3125 ;  /* 0x3fd55555ffeb7431 */ /* 0x000fe400000001ff */
[----:B------:R-:W-:Y:S01]  /*45c0*/  IMAD.MOV.U32 R234, RZ, RZ, 0x55555555 ;  /* 0x55555555ffea7424 */ /* 0x000fe200078e00ff */
[----:B-1----:R-:W-:Y:S02]  /*45d0*/  DMUL R20, R44, 0.0625 ;  /* 0x3fb000002c147828 */ /* 0x002fe40000000000 */
[----:B------:R-:W-:Y:S02]  /*45e0*/  DFMA R10, -R4, R10, R24 ;  /* 0x0000000a040a722b */ /* 0x000fe40000000118 */
[----:B------:R-:W-:-:S02]  /*45f0*/  DMUL R22, R34, 0.0625 ;  /* 0x3fb0000022167828 */ /* 0x000fc40000000000 */
[----:B------:R-:W-:Y:S02]  /*4600*/  DMUL R30, R228, R50 ;  /* 0x00000032e41e7228 */ /* 0x000fe40000000000 */
[----:B------:R-:W-:Y:S02]  /*4610*/  DFMA R28, R102, R16, R28 ;  /* 0x00000010661c722b */ /* 0x000fe4000000001c */
[----:B------:R-:W-:Y:S02]  /*4620*/  DFMA R10, -R20, R18, R10 ;  /* 0x00000012140a722b */ /* 0x000fe4000000010a */
[----:B------:R-:W-:Y:S02]  /*4630*/  DFMA R18, R42, R232, -R46 ;  /* 0x000000e82a12722b */ /* 0x000fe4000000082e */
[----:B------:R-:W-:Y:S02]  /*4640*/  DMUL R20, R40, 0.0625 ;  /* 0x3fb0000028147828 */ /* 0x000fe40000000000 */
[----:B------:R-:W-:-:S02]  /*4650*/  DFMA R30, R102, R16, R30 ;  /* 0x00000010661e722b */ /* 0x000fc4000000001e */
[----:B------:R-:W-:Y:S02]  /*4660*/  DMUL R28, R28, R234 ;  /* 0x000000ea1c1c7228 */ /* 0x000fe40000000000 */
[----:B------:R-:W-:-:S04]  /*4670*/  DFMA R18, -R4, R18, R24 ;  /* 0x000000120412722b */ /* 0x000fc80000000118 */
[----:B------:R-:W-:-:S04]  /*4680*/  DMUL R30, R30, R234 ;  /* 0x000000ea1e1e7228 */ /* 0x000fc80000000000 */
[----:B------:R-:W-:Y:S02]  /*4690*/  DFMA R230, -R20, R230, R18 ;  /* 0x000000e614e6722b */ /* 0x000fe40000000112 */
[----:B------:R-:W-:Y:S02]  /*46a0*/  DADD R18, R136, -R134 ;  /* 0x0000000088127229 */ /* 0x000fe40000000886 */
[-CC-:B------:R-:W-:Y:S02]  /*46b0*/  DFMA R20, R48, R234.reuse, R244.reuse ;  /* 0x000000ea3014722b */ /* 0x180fe400000000f4 */
[----:B------:R-:W-:-:S04]  /*46c0*/  DFMA R244, R38, R234, R244 ;  /* 0x000000ea26f4722b */ /* 0x000fc800000000f4 */
[CC--:B------:R-:W-:Y:S02]  /*46d0*/  DMUL R32, R18.reuse, R18.reuse ;  /* 0x0000001212207228 */ /* 0x0c0fe40000000000 */
[----:B------:R-:W-:-:S06]  /*46e0*/  DMUL R18, R18, -R18 ;  /* 0x8000001212127228 */ /* 0x000fcc0000000000 */
[----:B------:R-:W-:Y:S02]  /*46f0*/  DFMA R232, R48, R234, -R32 ;  /* 0x000000ea30e8722b */ /* 0x000fe40000000820 */
[----:B------:R-:W-:-:S06]  /*4700*/  DFMA R26, R102, R18, R26 ;  /* 0x00000012661a722b */ /* 0x000fcc000000001a */
[----:B------:R-:W-:Y:S02]  /*4710*/  DFMA R232, -R4, R232, R24 ;  /* 0x000000e804e8722b */ /* 0x000fe40000000118 */
[----:B------:R-:W-:-:S06]  /*4720*/  DMUL R26, R26, R234 ;  /* 0x000000ea1a1a7228 */ /* 0x000fcc0000000000 */
[----:B------:R-:W-:Y:S02]  /*4730*/  DFMA R232, -R22, R20, R232 ;  /* 0x0000001416e8722b */ /* 0x000fe400000001e8 */
[----:B------:R-:W-:Y:S02]  /*4740*/  DFMA R20, R38, R234, -R32 ;  /* 0x000000ea2614722b */ /* 0x000fe40000000820 */
[----:B------:R-:W-:-:S06]  /*4750*/  DMUL R22, R228, R60 ;  /* 0x0000003ce4167228 */ /* 0x000fcc0000000000 */
[----:B------:R-:W-:Y:S02]  /*4760*/  DFMA R4, -R4, R20, R24 ;  /* 0x000000140404722b */ /* 0x000fe40000000118 */
[----:B------:R-:W-:Y:S02]  /*4770*/  DMUL R20, R36, 0.0625 ;  /* 0x3fb0000024147828 */ /* 0x000fe40000000000 */
[----:B------:R-:W-:Y:S02]  /*4780*/  DMUL R24, R228, R38 ;  /* 0x00000026e4187228 */ /* 0x000fe40000000000 */
[----:B------:R-:W-:-:S04]  /*4790*/  DFMA R22, R102, R8, R22 ;  /* 0x000000086616722b */ /* 0x000fc80000000016 */
[----:B------:R-:W-:Y:S02]  /*47a0*/  DFMA R4, -R20, R244, R4 ;  /* 0x000000f41404722b */ /* 0x000fe40000000104 */
[----:B------:R-:W-:Y:S02]  /*47b0*/  DMUL R20, R228, R54 ;  /* 0x00000036e4147228 */ /* 0x000fe40000000000 */
[----:B------:R-:W-:Y:S02]  /*47c0*/  DFMA R24, R102, R18, R24 ;  /* 0x000000126618722b */ /* 0x000fe40000000018 */
[----:B------:R-:W-:Y:S02]  /*47d0*/  DMUL R22, R22, R234 ;  /* 0x000000ea16167228 */ /* 0x000fe40000000000 */
[C---:B------:R-:W-:Y:S02]  /*47e0*/  DMUL R18, R102.reuse, R60 ;  /* 0x0000003c66127228 */ /* 0x040fe40000000000 */
[----:B------:R-:W-:-:S02]  /*47f0*/  DFMA R20, R102, R8, R20 ;  /* 0x000000086614722b */ /* 0x000fc40000000014 */
[----:B------:R-:W-:Y:S02]  /*4800*/  DMUL R24, R24, R234 ;  /* 0x000000ea18187228 */ /* 0x000fe40000000000 */
[----:B------:R-:W-:Y:S02]  /*4810*/  DFMA R8, -R196, R134, R248 ;  /* 0x00000086c408722b */ /* 0x000fe400000001f8 */
[----:B------:R-:W-:Y:S02]  /*4820*/  DADD R16, R2, -R18 ;  /* 0x0000000002107229 */ /* 0x000fe40000000812 */
[----:B------:R-:W-:Y:S02]  /*4830*/  DMUL R20, R20, R234 ;  /* 0x000000ea14147228 */ /* 0x000fe40000000000 */
[----:B------:R-:W-:Y:S02]  /*4840*/  DFMA R234, R228, R58, -R22 ;  /* 0x0000003ae4ea722b */ /* 0x000fe40000000816 */
[----:B------:R-:W-:-:S06]  /*4850*/  DMUL R8, R8, 0.03125 ;  /* 0x3fa0000008087828 */ /* 0x000fcc0000000000 */
[----:B------:R-:W-:Y:S02]  /*4860*/  DFMA R16, R16, UR20, R234 ;  /* 0x0000001410107c2b */ /* 0x000fe400080000ea */
[----:B------:R-:W-:-:S06]  /*4870*/  DFMA R234, R228, R58, -R20 ;  /* 0x0000003ae4ea722b */ /* 0x000fcc0000000814 */
[----:B------:R-:W-:Y:S02]  /*4880*/  DFMA R14, -R8, R16, R14 ;  /* 0x00000010080e722b */ /* 0x000fe4000000010e */
[----:B------:R-:W-:Y:S02]  /*4890*/  DMUL R16, R102, R54 ;  /* 0x0000003666107228 */ /* 0x000fe40000000000 */
[----:B------:R-:W-:-:S03]  /*48a0*/  DFMA R8, -R196, R134, R246 ;  /* 0x00000086c408722b */ /* 0x000fc600000001f6 */
[----:B------:R1:W-:Y:S05]  /*48b0*/  STL.64 [R1+0x58], R14 ;  /* 0x0000580e01007387 */ /* 0x0003ea0000100a00 */
[----:B------:R-:W-:Y:S02]  /*48c0*/  DMUL R8, R8, 0.03125 ;  /* 0x3fa0000008087828 */ /* 0x000fe40000000000 */
[----:B-1----:R-:W-:-:S08]  /*48d0*/  DADD R14, R2, -R16 ;  /* 0x00000000020e7229 */ /* 0x002fd00000000810 */
        /* <DEDUP_REMOVED lines=24> */
[----:B------:R-:W-:-:S08]  /*4a60*/  DFMA R230, R230, UR20, R234 ;  /* 0x00000014e6e67c2b */ /* 0x000fd000080000ea */
[----:B------:R-:W-:Y:S02]  /*4a70*/  DFMA R246, -R8, R230, R232 ;  /* 0x000000e608f6722b */ /* 0x000fe400000001e8 */
[----:B------:R-:W-:Y:S02]  /*4a80*/  DMUL R8, R102, R38 ;  /* 0x0000002666087228 */ /* 0x000fe40000000000 */
[----:B------:R-:W-:-:S06]  /*4a90*/  DFMA R230, -R196, R134, R242 ;  /* 0x00000086c4e6722b */ /* 0x000fcc00000001f2 */
[----:B------:R-:W-:Y:S02]  /*4aa0*/  DADD R244, R2, -R8 ;  /* 0x0000000002f47229 */ /* 0x000fe40000000808 */
[----:B------:R-:W-:Y:S02]  /*4ab0*/  DFMA R2, R228, R32, -R24 ;  /* 0x00000020e402722b */ /* 0x000fe40000000818 */
[----:B------:R-:W-:-:S06]  /*4ac0*/  DMUL R230, R230, 0.03125 ;  /* 0x3fa00000e6e67828 */ /* 0x000fcc0000000000 */
[----:B------:R-:W-:Y:S02]  /*4ad0*/  DFMA R244, R244, UR20, R2 ;  /* 0x00000014f4f47c2b */ /* 0x000fe40008000002 */
[----:B------:R-:W1:Y:S01]  /*4ae0*/  MUFU.RCP64H R3, R203 ;  /* 0x000000cb00037308 */ /* 0x000e620000001800 */
[----:B------:R-:W-:-:S05]  /*4af0*/  IMAD.MOV.U32 R2, RZ, RZ, 0x1 ;  /* 0x00000001ff027424 */ /* 0x000fca00078e00ff */
[----:B------:R-:W-:Y:S02]  /*4b00*/  DFMA R244, -R230, R244, R4 ;  /* 0x000000f4e6f4722b */ /* 0x000fe40000000104 */
[----:B-1----:R-:W-:-:S08]  /*4b10*/  DFMA R4, -R202, R2, 1 ;  /* 0x3ff00000ca04742b */ /* 0x002fd00000000102 */
[----:B------:R-:W-:-:S08]  /*4b20*/  DFMA R4, R4, R4, R4 ;  /* 0x000000040404722b */ /* 0x000fd00000000004 */
[----:B------:R-:W-:-:S08]  /*4b30*/  DFMA R4, R2, R4, R2 ;  /* 0x000000040204722b */ /* 0x000fd00000000002 */
[----:B------:R-:W-:-:S08]  /*4b40*/  DFMA R2, -R202, R4, 1 ;  /* 0x3ff00000ca02742b */ /* 0x000fd00000000104 */
[----:B------:R-:W-:Y:S02]  /*4b50*/  DFMA R4, R4, R2, R4 ;  /* 0x000000020404722b */ /* 0x000fe40000000004 */
[----:B------:R-:W-:Y:S01]  /*4b60*/  DADD R2, R6, -R162 ;  /* 0x0000000006027229 */ /* 0x000fe200000008a2 */
[----:B------:R0:W5:Y:S01]  /*4b70*/  LDL.LU.64 R162, [R1+0x218] ;  /* 0x0002180001a27983 */ /* 0x0001620000300a00 */
[----:B------:R-:W-:Y:S06]  /*4b80*/  BSSY.RECONVERGENT B2, `(.L_x_289) ;  /* 0x0000010000027945 */ /* 0x000fec0003800200 */
        /* <DEDUP_REMOVED lines=12> */
[----:B-----5:R-:W-:Y:S05]  /*4c50*/  CALL.REL.NOINC `($__internal_6_$__cuda_sm20_div_rn_f64_full) ;  /* 0x0000005000047944 */ /* 0x020fea0003c00000 */
[----:B------:R-:W-:Y:S01]  /*4c60*/  MOV R5, R4 ;  /* 0x0000000400057202 */ /* 0x000fe20000000f00 */
[----:B------:R-:W-:-:S07]  /*4c70*/  IMAD.MOV.U32 R4, RZ, RZ, R3 ;  /* 0x000000ffff047224 */ /* 0x000fce00078e0003 */
.L_x_290:
[----:B------:R-:W-:Y:S05]  /*4c80*/  BSYNC.RECONVERGENT B2 ;  /* 0x0000000000027941 */ /* 0x000fea0003800200 */
.L_x_289:
[----:B------:R-:W2:Y:S04]  /*4c90*/  LDL.LU.64 R230, [R1+0x68] ;  /* 0x0000680001e67983 */ /* 0x000ea80000300a00 */
[----:B------:R-:W3:Y:S04]  /*4ca0*/  LDL.LU.64 R242, [R1+0x70] ;  /* 0x0000700001f27983 */ /* 0x000ee80000300a00 */
[----:B------:R-:W4:Y:S04]  /*4cb0*/  LDL.LU.64 R240, [R1+0x78] ;  /* 0x0000780001f07983 */ /* 0x000f280000300a00 */
[----:B------:R-:W4:Y:S04]  /*4cc0*/  LDL.LU.64 R234, [R1+0x48] ;  /* 0x0000480001ea7983 */ /* 0x000f280000300a00 */
[----:B------:R-:W4:Y:S04]  /*4cd0*/  LDL.LU.64 R238, [R1+0x88] ;  /* 0x0000880001ee7983 */ /* 0x000f280000300a00 */
[----:B------:R-:W4:Y:S01]  /*4ce0*/  LDL.LU.64 R236, [R1+0x198] ;  /* 0x0001980001ec7983 */ /* 0x000f220000300a00 */
[----:B------:R-:W-:Y:S01]  /*4cf0*/  DADD R2, R6, -R4 ;  /* 0x0000000006027229 */ /* 0x000fe20000000804 */
[----:B------:R-:W-:Y:S01]  /*4d00*/  UMOV UR20, 0x55555555 ;  /* 0x5555555500147882 */ /* 0x000fe20000000000 */
[----:B------:R-:W-:Y:S01]  /*4d10*/  DMUL R6, R140, -4 ;  /* 0xc01000008c067828 */ /* 0x000fe20000000000 */
[----:B------:R-:W-:Y:S01]  /*4d20*/  UMOV UR21, 0x3fd55555 ;  /* 0x3fd5555500157882 */ /* 0x000fe20000000000 */
[----:B------:R-:W-:Y:S06]  /*4d30*/  BSSY.RECONVERGENT B2, `(.L_x_291) ;  /* 0x0000024000027945 */ /* 0x000fec0003800200 */
[----:B------:R-:W-:-:S08]  /*4d40*/  DFMA R4, R102, R226, R6 ;  /* 0x000000e26604722b */ /* 0x000fd00000000006 */
[----:B------:R-:W-:-:S08]  /*4d50*/  DMUL R4, R4, UR20 ;  /* 0x0000001404047c28 */ /* 0x000fd00008000000 */
[----:B------:R-:W-:Y:S02]  /*4d60*/  DFMA R232, R226, R228, R4 ;  /* 0x000000e4e2e8722b */ /* 0x000fe40000000004 */
[----:B--2---:R-:W-:Y:S02]  /*4d70*/  DMUL R230, R138, R230 ;  /* 0x000000e68ae67228 */ /* 0x004fe40000000000 */
[----:B---3--:R-:W-:Y:S02]  /*4d80*/  DMUL R228, R136, R242 ;  /* 0x000000f288e47228 */ /* 0x008fe40000000000 */
[----:B----4-:R-:W-:-:S06]  /*4d90*/  DMUL R226, R134, R240 ;  /* 0x000000f086e27228 */ /* 0x010fcc0000000000 */
[----:B------:R-:W-:Y:S02]  /*4da0*/  DADD R4, R230, R228 ;  /* 0x00000000e6047229 */ /* 0x000fe400000000e4 */
[----:B------:R-:W-:-:S06]  /*4db0*/  DADD R234, R234, R234 ;  /* 0x00000000eaea7229 */ /* 0x000fcc00000000ea */
[----:B------:R-:W-:-:S08]  /*4dc0*/  DADD R4, R4, R226 ;  /* 0x0000000004047229 */ /* 0x000fd000000000e2 */
[----:B------:R-:W-:Y:S02]  /*4dd0*/  DMUL R232, R4, R232 ;  /* 0x000000e804e87228 */ /* 0x000fe40000000000 */
[----:B------:R-:W0:Y:S01]  /*4de0*/  MUFU.RCP64H R5, R203 ;  /* 0x000000cb00057308 */ /* 0x000e220000001800 */
[----:B------:R-:W-:-:S05]  /*4df0*/  IMAD.MOV.U32 R4, RZ, RZ, 0x1 ;  /* 0x00000001ff047424 */ /* 0x000fca00078e00ff */
[----:B------:R-:W-:-:S08]  /*4e00*/  DFMA R232, R238, R234, R232 ;  /* 0x000000eaeee8722b */ /* 0x000fd000000000e8 */
[----:B------:R-:W-:Y:S02]  /*4e10*/  DFMA R2, R232, 0.25, R2 ;  /* 0x3fd00000e802782b */ /* 0x000fe40000000002 */
[----:B0-----:R-:W-:-:S05]  /*4e20*/  DFMA R234, -R202, R4, 1 ;  /* 0x3ff00000caea742b */ /* 0x001fca0000000104 */
[----:B------:R0:W-:Y:S03]  /*4e30*/  STG.E.64 desc[UR4][R194.64], R2 ;  /* 0x00000002c2007986 */ /* 0x0001e6000c101b04 */
[----:B------:R-:W-:-:S08]  /*4e40*/  DFMA R234, R234, R234, R234 ;  /* 0x000000eaeaea722b */ /* 0x000fd000000000ea */
[----:B------:R-:W-:-:S08]  /*4e50*/  DFMA R234, R4, R234, R4 ;  /* 0x000000ea04ea722b */ /* 0x000fd00000000004 */
[----:B------:R-:W-:-:S08]  /*4e60*/  DFMA R4, -R202, R234, 1 ;  /* 0x3ff00000ca04742b */ /* 0x000fd000000001ea */
[----:B------:R-:W-:Y:S02]  /*4e70*/  DFMA R234, R234, R4, R234 ;  /* 0x00000004eaea722b */ /* 0x000fe400000000ea */
[----:B------:R-:W-:-:S08]  /*4e80*/  DADD R4, R160, -R236 ;  /* 0x00000000a0047229 */ /* 0x000fd000000008ec */
[----:B------:R-:W-:Y:S02]  /*4e90*/  DMUL R236, R234, R4 ;  /* 0x00000004eaec7228 */ /* 0x000fe40000000000 */
[----:B------:R-:W-:-:S06]  /*4ea0*/  FSETP.GEU.AND P1, PT, |R5|, 6.5827683646048100446e-37, PT ;  /* 0x036000000500780b */ /* 0x000fcc0003f2e200 */
[----:B------:R-:W-:-:S08]  /*4eb0*/  DFMA R238, -R202, R236, R4 ;  /* 0x000000eccaee722b */ /* 0x000fd00000000104 */
[----:B------:R-:W-:-:S10]  /*4ec0*/  DFMA R234, R234, R238, R236 ;  /* 0x000000eeeaea722b */ /* 0x000fd400000000ec */
[----:B0-----:R-:W-:-:S05]  /*4ed0*/  FFMA R2, RZ, R203, R235 ;  /* 0x000000cbff027223 */ /* 0x001fca00000000eb */
[----:B------:R-:W-:-:S13]  /*4ee0*/  FSETP.GT.AND P0, PT, |R2|, 1.469367938527859385e-39, PT ;  /* 0x001000000200780b */ /* 0x000fda0003f04200 */
[----:B------:R-:W-:Y:S05]  /*4ef0*/  @P0 BRA P1, `(.L_x_292) ;  /* 0x00000000001c0947 */ /* 0x000fea0000800000 */
[----:B------:R-:W-:Y:S01]  /*4f00*/  MOV R236, R4 ;  /* 0x0000000400ec7202 */ /* 0x000fe20000000f00 */
[----:B------:R-:W-:Y:S01]  /*4f10*/  IMAD.MOV.U32 R4, RZ, RZ, R202 ;  /* 0x000000ffff047224 */ /* 0x000fe200078e00ca */
[----:B------:R-:W-:Y:S01]  /*4f20*/  MOV R2, 0x4f50 ;  /* 0x00004f5000027802 */ /* 0x000fe20000000f00 */
[----:B------:R-:W-:-:S07]  /*4f30*/  IMAD.MOV.U32 R3, RZ, RZ, R203 ;  /* 0x000000ffff037224 */ /* 0x000fce00078e00cb */
[----:B-----5:R-:W-:Y:S05]  /*4f40*/  CALL.REL.NOINC `($__internal_6_$__cuda_sm20_div_rn_f64_full) ;  /* 0x0000004c00487944 */ /* 0x020fea0003c00000 */
[----:B------:R-:W-:Y:S01]  /*4f50*/  MOV R234, R3 ;  /* 0x0000000300ea7202 */ /* 0x000fe20000000f00 */
[----:B------:R-:W-:-:S07]  /*4f60*/  IMAD.MOV.U32 R235, RZ, RZ, R4 ;  /* 0x000000ffffeb7224 */ /* 0x000fce00078e0004 */
.L_x_292:
[----:B------:R-:W-:Y:S05]  /*4f70*/  BSYNC.RECONVERGENT B2 ;  /* 0x0000000000027941 */ /* 0x000fea0003800200 */
.L_x_291:
[----:B------:R-:W2:Y:S04]  /*4f80*/  LDL.LU.64 R2, [R1+0x98] ;  /* 0x0000980001027983 */ /* 0x000ea80000300a00 */
[----:B------:R-:W3:Y:S04]  /*4f90*/  LDL.LU.64 R4, [R1+0x38] ;  /* 0x0000380001047983 */ /* 0x000ee80000300a00 */
[----:B------:R-:W4:Y:S04]  /*4fa0*/  LDL.LU.64 R238, [R1+0x60] ;  /* 0x0000600001ee7983 */ /* 0x000f280000300a00 */
[----:B------:R-:W4:Y:S04]  /*4fb0*/  LDL.LU.64 R232, [R1+0x80] ;  /* 0x0000800001e87983 */ /* 0x000f280000300a00 */
[----:B------:R-:W4:Y:S01]  /*4fc0*/  LDL.LU.64 R194, [R1+0x1a0] ;  /* 0x0001a00001c27983 */ /* 0x000f220000300a00 */
[----:B------:R-:W-:-:S03]  /*4fd0*/  DADD R234, R160, -R234 ;  /* 0x00000000a0ea7229 */ /* 0x000fc600000008ea */
[----:B------:R-:W4:Y:S01]  /*4fe0*/  LDL.LU.64 R236, [R1+0xd8] ;  /* 0x0000d80001ec7983 */ /* 0x000f220000300a00 */
[----:B------:R-:W-:Y:S02]  /*4ff0*/  DMUL R160, R140, -2 ;  /* 0xc00000008ca07828 */ /* 0x000fe40000000000 */
[----:B------:R-:W-:Y:S01]  /*5000*/  DFMA R124, R102, R124, R6 ;  /* 0x0000007c667c722b */ /* 0x000fe20000000006 */
[----:B------:R-:W-:Y:S01]  /*5010*/  UMOV UR20, 0x1c71c71c ;  /* 0x1c71c71c00147882 */ /* 0x000fe20000000000 */
[----:B------:R-:W-:Y:S01]  /*5020*/  UMOV UR21, 0x3fbc71c7 ;  /* 0x3fbc71c700157882 */ /* 0x000fe20000000000 */
[----:B------:R-:W-:Y:S01]  /*5030*/  BSSY.RECONVERGENT B2, `(.L_x_293) ;  /* 0x0000022000027945 */ /* 0x000fe20003800200 */
[----:B--2---:R-:W-:Y:S02]  /*5040*/  DFMA R2, R2, 0.25, -R230 ;  /* 0x3fd000000202782b */ /* 0x004fe400000008e6 */
[----:B---3--:R-:W-:-:S06]  /*5050*/  DFMA R4, R132, R160, R4 ;  /* 0x000000a08404722b */ /* 0x008fcc0000000004 */
[----:B------:R-:W-:Y:S02]  /*5060*/  DADD R2, -R228, R2 ;  /* 0x00000000e4027229 */ /* 0x000fe40000000102 */
[----:B------:R-:W-:-:S06]  /*5070*/  DFMA R4, R124, UR20, R4 ;  /* 0x000000147c047c2b */ /* 0x000fcc0008000004 */
[----:B------:R-:W-:-:S08]  /*5080*/  DADD R2, -R226, R2 ;  /* 0x00000000e2027229 */ /* 0x000fd00000000102 */
[----:B------:R-:W-:Y:S02]  /*5090*/  DMUL R4, R2, R4 ;  /* 0x0000000402047228 */ /* 0x000fe40000000000 */
[----:B------:R-:W0:Y:S01]  /*50a0*/  MUFU.RCP64H R3, R203 ;  /* 0x000000cb00037308 */ /* 0x000e220000001800 */
[----:B----4-:R-:W-:Y:S01]  /*50b0*/  DADD R124, R238, R238 ;  /* 0x00000000ee7c7229 */ /* 0x010fe200000000ee */
[----:B------:R-:W-:-:S07]  /*50c0*/  IMAD.MOV.U32 R2, RZ, RZ, 0x1 ;  /* 0x00000001ff027424 */ /* 0x000fce00078e00ff */
[----:B------:R-:W-:Y:S02]  /*50d0*/  DFMA R4, R232, R124, -R4 ;  /* 0x0000007ce804722b */ /* 0x000fe40000000804 */
[----:B0-----:R-:W-:-:S08]  /*50e0*/  DFMA R124, -R202, R2, 1 ;  /* 0x3ff00000ca7c742b */ /* 0x001fd00000000102 */
[----:B------:R-:W-:-:S08]  /*50f0*/  DFMA R124, R124, R124, R124 ;  /* 0x0000007c7c7c722b */ /* 0x000fd0000000007c */
[----:B------:R-:W-:-:S08]  /*5100*/  DFMA R124, R2, R124, R2 ;  /* 0x0000007c027c722b */ /* 0x000fd00000000002 */
[----:B------:R-:W-:-:S08]  /*5110*/  DFMA R2, -R202, R124, 1 ;  /* 0x3ff00000ca02742b */ /* 0x000fd0000000017c */
[----:B------:R-:W-:Y:S02]  /*5120*/  DFMA R124, R124, R2, R124 ;  /* 0x000000027c7c722b */ /* 0x000fe4000000007c */
[----:B------:R-:W-:-:S08]  /*5130*/  DADD R2, R158, -R194 ;  /* 0x000000009e027229 */ /* 0x000fd000000008c2 */
[----:B------:R-:W-:-:S08]  /*5140*/  DMUL R194, R124, R2 ;  /* 0x000000027cc27228 */ /* 0x000fd00000000000 */
[----:B------:R-:W-:Y:S02]  /*5150*/  DFMA R232, -R202, R194, R2 ;  /* 0x000000c2cae8722b */ /* 0x000fe40000000102 */
[----:B------:R-:W-:-:S06]  /*5160*/  DFMA R4, R4, 0.125, R234 ;  /* 0x3fc000000404782b */ /* 0x000fcc00000000ea */
[----:B------:R-:W-:Y:S01]  /*5170*/  DFMA R124, R124, R232, R194 ;  /* 0x000000e87c7c722b */ /* 0x000fe200000000c2 */
[----:B------:R0:W-:Y:S01]  /*5180*/  STG.E.64 desc[UR4][R236.64], R4 ;  /* 0x00000004ec007986 */ /* 0x0001e2000c101b04 */
[----:B------:R-:W-:-:S08]  /*5190*/  FSETP.GEU.AND P1, PT, |R3|, 6.5827683646048100446e-37, PT ;  /* 0x036000000300780b */ /* 0x000fd00003f2e200 */
[----:B0-----:R-:W-:-:S05]  /*51a0*/  FFMA R4, RZ, R203, R125 ;  /* 0x000000cbff047223 */ /* 0x001fca000000007d */
[----:B------:R-:W-:-:S13]  /*51b0*/  FSETP.GT.AND P0, PT, |R4|, 1.469367938527859385e-39, PT ;  /* 0x001000000400780b */ /* 0x000fda0003f04200 */
[----:B------:R-:W-:Y:S05]  /*51c0*/  @P0 BRA P1, `(.L_x_294) ;  /* 0x0000000000200947 */ /* 0x000fea0000800000 */
[----:B------:R-:W-:Y:S01]  /*51d0*/  MOV R236, R2 ;  /* 0x0000000200ec7202 */ /* 0x000fe20000000f00 */
[----:B------:R-:W-:Y:S01]  /*51e0*/  IMAD.MOV.U32 R5, RZ, RZ, R3 ;  /* 0x000000ffff057224 */ /* 0x000fe200078e0003 */
[----:B------:R-:W-:Y:S01]  /*51f0*/  MOV R3, R203 ;  /* 0x000000cb00037202 */ /* 0x000fe20000000f00 */
[----:B------:R-:W-:Y:S01]  /*5200*/  IMAD.MOV.U32 R4, RZ, RZ, R202 ;  /* 0x000000ffff047224 */ /* 0x000fe200078e00ca */
[----:B------:R-:W-:-:S07]  /*5210*/  MOV R2, 0x5230 ;  /* 0x0000523000027802 */ /* 0x000fce0000000f00 */
[----:B-----5:R-:W-:Y:S05]  /*5220*/  CALL.REL.NOINC `($__internal_6_$__cuda_sm20_div_rn_f64_full) ;  /* 0x0000004800907944 */ /* 0x020fea0003c00000 */
[----:B------:R-:W-:Y:S02]  /*5230*/  IMAD.MOV.U32 R124, RZ, RZ, R3 ;  /* 0x000000ffff7c7224 */ /* 0x000fe400078e0003 */
[----:B------:R-:W-:-:S07]  /*5240*/  IMAD.MOV.U32 R125, RZ, RZ, R4 ;  /* 0x000000ffff7d7224 */ /* 0x000fce00078e0004 */
.L_x_294:
[----:B------:R-:W-:Y:S05]  /*5250*/  BSYNC.RECONVERGENT B2 ;  /* 0x0000000000027941 */ /* 0x000fea0003800200 */
.L_x_293:
[----:B------:R-:W2:Y:S04]  /*5260*/  LDL.LU.64 R4, [R1+0x10] ;  /* 0x0000100001047983 */ /* 0x000ea80000300a00 */
[----:B------:R-:W3:Y:S04]  /*5270*/  LDL.LU.64 R2, [R1+0xc8] ;  /* 0x0000c80001027983 */ /* 0x000ee80000300a00 */
[----:B------:R-:W4:Y:S04]  /*5280*/  LDL.LU.64 R234, [R1+0xa0] ;  /* 0x0000a00001ea7983 */ /* 0x000f280000300a00 */
[----:B------:R-:W4:Y:S04]  /*5290*/  LDL.LU.64 R232, [R1+0xb8] ;  /* 0x0000b80001e87983 */ /* 0x000f280000300a00 */
[----:B------:R-:W4:Y:S01]  /*52a0*/  LDL.LU.64 R194, [R1+0x1c0] ;  /* 0x0001c00001c27983 */ /* 0x000f220000300a00 */
[----:B------:R-:W-:Y:S01]  /*52b0*/  DFMA R118, R102, R118, R6 ;  /* 0x000000766676722b */ /* 0x000fe20000000006 */
[----:B------:R-:W-:Y:S01]  /*52c0*/  UMOV UR20, 0x1c71c71c ;  /* 0x1c71c71c00147882 */ /* 0x000fe20000000000 */
[----:B------:R-:W-:Y:S01]  /*52d0*/  UMOV UR21, 0x3fbc71c7 ;  /* 0x3fbc71c700157882 */ /* 0x000fe20000000000 */
[----:B------:R-:W-:Y:S01]  /*52e0*/  DADD R124, R158, -R124 ;  /* 0x000000009e7c7229 */ /* 0x000fe2000000087c */
[----:B------:R-:W-:Y:S01]  /*52f0*/  BSSY.RECONVERGENT B2, `(.L_x_295) ;  /* 0x0000022000027945 */ /* 0x000fe20003800200 */
[----:B--2---:R-:W-:-:S02]  /*5300*/  DFMA R132, R132, R160, R4 ;  /* 0x000000a08484722b */ /* 0x004fc40000000004 */
[----:B---3--:R-:W-:-:S06]  /*5310*/  DADD R2, R2, -R230 ;  /* 0x0000000002027229 */ /* 0x008fcc00000008e6 */
[----:B------:R-:W-:Y:S02]  /*5320*/  DFMA R132, R118, UR20, R132 ;  /* 0x0000001476847c2b */ /* 0x000fe40008000084 */
[----:B------:R-:W-:Y:S02]  /*5330*/  DADD R4, -R228, R2 ;  /* 0x00000000e4047229 */ /* 0x000fe40000000102 */
[----:B------:R-:W0:Y:S01]  /*5340*/  MUFU.RCP64H R3, R203 ;  /* 0x000000cb00037308 */ /* 0x000e220000001800 */
[----:B------:R-:W-:-:S05]  /*5350*/  MOV R2, 0x1 ;  /* 0x0000000100027802 */ /* 0x000fca0000000f00 */
[----:B------:R-:W-:-:S08]  /*5360*/  DADD R4, -R226, R4 ;  /* 0x00000000e2047229 */ /* 0x000fd00000000104 */
[----:B------:R-:W-:Y:S02]  /*5370*/  DMUL R4, R4, R132 ;  /* 0x0000008404047228 */ /* 0x000fe40000000000 */
[----:B0-----:R-:W-:-:S08]  /*5380*/  DFMA R118, -R202, R2, 1 ;  /* 0x3ff00000ca76742b */ /* 0x001fd00000000102 */
[----:B------:R-:W-:-:S08]  /*5390*/  DFMA R118, R118, R118, R118 ;  /* 0x000000767676722b */ /* 0x000fd00000000076 */
[----:B------:R-:W-:Y:S02]  /*53a0*/  DFMA R2, R2, R118, R2 ;  /* 0x000000760202722b */ /* 0x000fe40000000002 */
[----:B----4-:R-:W-:-:S08]  /*53b0*/  DADD R118, R234, R234 ;  /* 0x00000000ea767229 */ /* 0x010fd000000000ea */
[----:B------:R-:W-:Y:S02]  /*53c0*/  DFMA R4, R232, R118, -R4 ;  /* 0x00000076e804722b */ /* 0x000fe40000000804 */
[----:B------:R-:W-:-:S06]  /*53d0*/  DFMA R118, -R202, R2, 1 ;  /* 0x3ff00000ca76742b */ /* 0x000fcc0000000102 */
[----:B------:R-:W-:Y:S02]  /*53e0*/  DFMA R4, R4, 0.125, R124 ;  /* 0x3fc000000404782b */ /* 0x000fe4000000007c */
[----:B------:R-:W-:Y:S02]  /*53f0*/  DFMA R118, R2, R118, R2 ;  /* 0x000000760276722b */ /* 0x000fe40000000002 */
[----:B------:R-:W-:-:S03]  /*5400*/  DADD R2, R178, -R194 ;  /* 0x00000000b2027229 */ /* 0x000fc600000008c2 */
[----:B-----5:R0:W-:Y:S05]  /*5410*/  STG.E.64 desc[UR4][R162.64], R4 ;  /* 0x00000004a2007986 */ /* 0x0201ea000c101b04 */
[----:B------:R-:W-:Y:S02]  /*5420*/  DMUL R132, R118, R2 ;  /* 0x0000000276847228 */ /* 0x000fe40000000000 */
[----:B------:R-:W-:-:S06]  /*5430*/  FSETP.GEU.AND P1, PT, |R3|, 6.5827683646048100446e-37, PT ;  /* 0x036000000300780b */ /* 0x000fcc0003f2e200 */
[----:B------:R-:W-:-:S08]  /*5440*/  DFMA R158, -R202, R132, R2 ;  /* 0x00000084ca9e722b */ /* 0x000fd00000000102 */
[----:B------:R-:W-:-:S10]  /*5450*/  DFMA R118, R118, R158, R132 ;  /* 0x0000009e7676722b */ /* 0x000fd40000000084 */
[----:B0-----:R-:W-:-:S05]  /*5460*/  FFMA R4, RZ, R203, R119 ;  /* 0x000000cbff047223 */ /* 0x001fca0000000077 */
[----:B------:R-:W-:-:S13]  /*5470*/  FSETP.GT.AND P0, PT, |R4|, 1.469367938527859385e-39, PT ;  /* 0x001000000400780b */ /* 0x000fda0003f04200 */
[----:B------:R-:W-:Y:S05]  /*5480*/  @P0 BRA P1, `(.L_x_296) ;  /* 0x0000000000200947 */ /* 0x000fea0000800000 */
[----:B------:R-:W-:Y:S01]  /*5490*/  IMAD.MOV.U32 R236, RZ, RZ, R2 ;  /* 0x000000ffffec7224 */ /* 0x000fe200078e0002 */
[----:B------:R-:W-:Y:S01]  /*54a0*/  MOV R4, R202 ;  /* 0x000000ca00047202 */ /* 0x000fe20000000f00 */
[----:B------:R-:W-:Y:S01]  /*54b0*/  IMAD.MOV.U32 R5, RZ, RZ, R3 ;  /* 0x000000ffff057224 */ /* 0x000fe200078e0003 */
[----:B------:R-:W-:Y:S01]  /*54c0*/  MOV R2, 0x54f0 ;  /* 0x000054f000027802 */ /* 0x000fe20000000f00 */
[----:B------:R-:W-:-:S07]  /*54d0*/  IMAD.MOV.U32 R3, RZ, RZ, R203 ;  /* 0x000000ffff037224 */ /* 0x000fce00078e00cb */
[----:B------:R-:W-:Y:S05]  /*54e0*/  CALL.REL.NOINC `($__internal_6_$__cuda_sm20_div_rn_f64_full) ;  /* 0x0000004400e07944 */ /* 0x000fea0003c00000 */
[----:B------:R-:W-:Y:S01]  /*54f0*/  IMAD.MOV.U32 R118, RZ, RZ, R3 ;  /* 0x000000ffff767224 */ /* 0x000fe200078e0003 */
[----:B------:R-:W-:-:S07]  /*5500*/  MOV R119, R4 ;  /* 0x0000000400777202 */ /* 0x000fce0000000f00 */
.L_x_296:
[----:B------:R-:W-:Y:S05]  /*5510*/  BSYNC.RECONVERGENT B2 ;  /* 0x0000000000027941 */ /* 0x000fea0003800200 */
.L_x_295:
[----:B------:R-:W2:Y:S04]  /*5520*/  LDL.LU.64 R2, [R1+0xf0] ;  /* 0x0000f00001027983 */ /* 0x000ea80000300a00 */
[----:B------:R-:W3:Y:S04]  /*5530*/  LDL.LU.64 R4, [R1+0x30] ;  /* 0x0000300001047983 */ /* 0x000ee80000300a00 */
[----:B------:R-:W4:Y:S04]  /*5540*/  LDL.LU.64 R162, [R1+0xb0] ;  /* 0x0000b00001a27983 */ /* 0x000f280000300a00 */
[----:B------:R-:W5:Y:S04]  /*5550*/  LDL.LU.64 R132, [R1+0xd0] ;  /* 0x0000d00001847983 */ /* 0x000f680000300a00 */
[----:B------:R-:W5:Y:S04]  /*5560*/  LDL.LU.64 R124, [R1+0x1b0] ;  /* 0x0001b000017c7983 */ /* 0x000f680000300a00 */
[----:B------:R-:W5:Y:S01]  /*5570*/  LDL.LU.64 R158, [R1+0x130] ;  /* 0x00013000019e7983 */ /* 0x000f620000300a00 */
[----:B------:R-:W-:Y:S01]  /*5580*/  DFMA R122, R102, R122, R6 ;  /* 0x0000007a667a722b */ /* 0x000fe20000000006 */
[----:B------:R-:W-:Y:S01]  /*5590*/  UMOV UR20, 0x1c71c71c ;  /* 0x1c71c71c00147882 */ /* 0x000fe20000000000 */
[----:B------:R-:W-:Y:S01]  /*55a0*/  UMOV UR21, 0x3fbc71c7 ;  /* 0x3fbc71c700157882 */ /* 0x000fe20000000000 */
[----:B------:R-:W-:Y:S01]  /*55b0*/  DADD R118, R178, -R118 ;  /* 0x00000000b2767229 */ /* 0x000fe20000000876 */
[----:B------:R-:W-:Y:S01]  /*55c0*/  BSSY.RECONVERGENT B2, `(.L_x_297) ;  /* 0x0000022000027945 */ /* 0x000fe20003800200 */
[----:B--2---:R-:W-:-:S02]  /*55d0*/  DFMA R2, R2, 0.25, -R230 ;  /* 0x3fd000000202782b */ /* 0x004fc400000008e6 */
[----:B---3--:R-:W-:-:S06]  /*55e0*/  DFMA R4, R128, R160, R4 ;  /* 0x000000a08004722b */ /* 0x008fcc0000000004 */
[----:B------:R-:W-:Y:S02]  /*55f0*/  DADD R2, -R228, R2 ;  /* 0x00000000e4027229 */ /* 0x000fe40000000102 */
[----:B------:R-:W-:Y:S02]  /*5600*/  DFMA R4, R122, UR20, R4 ;  /* 0x000000147a047c2b */ /* 0x000fe40008000004 */
[----:B----4-:R-:W-:-:S04]  /*5610*/  DADD R122, R162, R162 ;  /* 0x00000000a27a7229 */ /* 0x010fc800000000a2 */
[----:B------:R-:W-:-:S08]  /*5620*/  DADD R2, -R226, R2 ;  /* 0x00000000e2027229 */ /* 0x000fd00000000102 */
[----:B------:R-:W-:Y:S02]  /*5630*/  DMUL R4, R2, R4 ;  /* 0x0000000402047228 */ /* 0x000fe40000000000 */
[----:B------:R-:W0:Y:S01]  /*5640*/  MUFU.RCP64H R3, R203 ;  /* 0x000000cb00037308 */ /* 0x000e220000001800 */
[----:B------:R-:W-:-:S05]  /*5650*/  IMAD.MOV.U32 R2, RZ, RZ, 0x1 ;  /* 0x00000001ff027424 */ /* 0x000fca00078e00ff */
[----:B-----5:R-:W-:-:S08]  /*5660*/  DFMA R4, R132, R122, -R4 ;  /* 0x0000007a8404722b */ /* 0x020fd00000000804 */
[----:B------:R-:W-:Y:S02]  /*5670*/  DFMA R4, R4, 0.125, R118 ;  /* 0x3fc000000404782b */ /* 0x000fe40000000076 */
        /* <DEDUP_REMOVED lines=20> */
[----:B------:R-:W-:Y:S01]  /*57c0*/  MOV R122, R3 ;  /* 0x00000003007a7202 */ /* 0x000fe20000000f00 */
[----:B------:R-:W-:-:S07]  /*57d0*/  IMAD.MOV.U32 R123, RZ, RZ, R4 ;  /* 0x000000ffff7b7224 */ /* 0x000fce00078e0004 */
.L_x_298:
[----:B------:R-:W-:Y:S05]  /*57e0*/  BSYNC.RECONVERGENT B2 ;  /* 0x0000000000027941 */ /* 0x000fea0003800200 */
.L_x_297:
[----:B------:R-:W2:Y:S04]  /*57f0*/  LDL.LU.64 R2, [R1+0x110] ;  /* 0x0001100001027983 */ /* 0x000ea80000300a00 */
[----:B------:R-:W3:Y:S04]  /*5800*/  LDL.LU.64 R4, [R1+0x8] ;  /* 0x0000080001047983 */ /* 0x000ee80000300a00 */
[----:B------:R-:W4:Y:S04]  /*5810*/  LDL.LU.64 R132, [R1+0xc0] ;  /* 0x0000c00001847983 */ /* 0x000f280000300a00 */
[----:B------:R-:W5:Y:S04]  /*5820*/  LDL.LU.64 R124, [R1+0xe8] ;  /* 0x0000e800017c7983 */ /* 0x000f680000300a00 */
[----:B------:R-:W5:Y:S01]  /*5830*/  LDL.LU.64 R118, [R1+0x1c8] ;  /* 0x0001c80001767983 */ /* 0x000f620000300a00 */
[----:B------:R-:W-:Y:S01]  /*5840*/  DFMA R116, R102, R116, R6 ;  /* 0x000000746674722b */ /* 0x000fe20000000006 */
[----:B------:R-:W-:Y:S01]  /*5850*/  UMOV UR20, 0x1c71c71c ;  /* 0x1c71c71c00147882 */ /* 0x000fe20000000000 */
[----:B------:R-:W-:Y:S01]  /*5860*/  UMOV UR21, 0x3fbc71c7 ;  /* 0x3fbc71c700157882 */ /* 0x000fe20000000000 */
[----:B------:R-:W-:Y:S01]  /*5870*/  DADD R122, R142, -R122 ;  /* 0x000000008e7a7229 */ /* 0x000fe2000000087a */
[----:B------:R-:W-:Y:S01]  /*5880*/  BSSY.RECONVERGENT B2, `(.L_x_299) ;  /* 0x0000022000027945 */ /* 0x000fe20003800200 */
[----:B--2---:R-:W-:-:S02]  /*5890*/  DADD R2, R2, -R230 ;  /* 0x0000000002027229 */ /* 0x004fc400000008e6 */
        /* <DEDUP_REMOVED lines=8> */
[----:B-----5:R-:W-:Y:S02]  /*5920*/  DFMA R4, R124, R116, -R4 ;  /* 0x000000747c04722b */ /* 0x020fe40000000804 */
[----:B0-----:R-:W-:-:S06]  /*5930*/  DFMA R116, -R202, R2, 1 ;  /* 0x3ff00000ca74742b */ /* 0x001fcc0000000102 */
[----:B------:R-:W-:Y:S02]  /*5940*/  DFMA R4, R4, 0.125, R122 ;  /* 0x3fc000000404782b */ /* 0x000fe4000000007a */
[----:B------:R-:W-:-:S05]  /*5950*/  DFMA R116, R116, R116, R116 ;  /* 0x000000747474722b */ /* 0x000fca0000000074 */
[----:B------:R0:W-:Y:S03]  /*5960*/  STG.E.64 desc[UR4][R192.64], R4 ;  /* 0x00000004c0007986 */ /* 0x0001e6000c101b04 */
        /* <DEDUP_REMOVED lines=16> */
[----:B------:R-:W-:Y:S05]  /*5a70*/  CALL.REL.NOINC `($__internal_6_$__cuda_sm20_div_rn_f64_full) ;  /* 0x00000040007c7944 */ /* 0x000fea0003c00000 */
[----:B------:R-:W-:Y:S02]  /*5a80*/  IMAD.MOV.U32 R116, RZ, RZ, R3 ;  /* 0x000000ffff747224 */ /* 0x000fe400078e0003 */
[----:B------:R-:W-:-:S07]  /*5a90*/  IMAD.MOV.U32 R117, RZ, RZ, R4 ;  /* 0x000000ffff757224 */ /* 0x000fce00078e0004 */
.L_x_300:
[----:B------:R-:W-:Y:S05]  /*5aa0*/  BSYNC.RECONVERGENT B2 ;  /* 0x0000000000027941 */ /* 0x000fea0003800200 */
.L_x_299:
[----:B------:R-:W2:Y:S04]  /*5ab0*/  LDL.LU.64 R2, [R1+0x140] ;  /* 0x0001400001027983 */ /* 0x000ea80000300a00 */
[----:B------:R-:W3:Y:S04]  /*5ac0*/  LDL.LU.64 R4, [R1+0xa8] ;  /* 0x0000a80001047983 */ /* 0x000ee80000300a00 */
[----:B------:R-:W4:Y:S04]  /*5ad0*/  LDL.LU.64 R124, [R1+0xe0] ;  /* 0x0000e000017c7983 */ /* 0x000f280000300a00 */
[----:B------:R-:W5:Y:S04]  /*5ae0*/  LDL.LU.64 R118, [R1+0x1d8] ;  /* 0x0001d80001767983 */ /* 0x000f680000300a00 */
[----:B------:R-:W5:Y:S01]  /*5af0*/  LDL.LU.64 R122, [R1+0x158] ;  /* 0x00015800017a7983 */ /* 0x000f620000300a00 */
[----:B------:R-:W-:Y:S01]  /*5b00*/  DFMA R100, R126, R160, R100 ;  /* 0x000000a07e64722b */ /* 0x000fe20000000064 */
[----:B------:R-:W-:Y:S01]  /*5b10*/  UMOV UR20, 0x1c71c71c ;  /* 0x1c71c71c00147882 */ /* 0x000fe20000000000 */
[----:B------:R-:W-:Y:S01]  /*5b20*/  DFMA R120, R102, R120, R6 ;  /* 0x000000786678722b */ /* 0x000fe20000000006 */
[----:B------:R-:W-:Y:S01]  /*5b30*/  UMOV UR21, 0x3fbc71c7 ;  /* 0x3fbc71c700157882 */ /* 0x000fe20000000000 */
[----:B------:R-:W-:Y:S01]  /*5b40*/  DADD R116, R176, -R116 ;  /* 0x00000000b0747229 */ /* 0x000fe20000000874 */
[----:B------:R-:W-:Y:S05]  /*5b50*/  BSSY.RECONVERGENT B2, `(.L_x_301) ;  /* 0x0000021000027945 */ /* 0x000fea0003800200 */
[----:B------:R-:W-:-:S02]  /*5b60*/  DFMA R100, R120, UR20, R100 ;  /* 0x0000001478647c2b */ /* 0x000fc40008000064 */
[----:B--2---:R-:W-:Y:S02]  /*5b70*/  DFMA R2, R2, 0.25, -R230 ;  /* 0x3fd000000202782b */ /* 0x004fe400000008e6 */
[----:B---3--:R-:W-:-:S06]  /*5b80*/  DADD R4, R4, R4 ;  /* 0x0000000004047229 */ /* 0x008fcc0000000004 */
[----:B------:R-:W-:-:S08]  /*5b90*/  DADD R2, -R228, R2 ;  /* 0x00000000e4027229 */ /* 0x000fd00000000102 */
[----:B------:R-:W-:-:S08]  /*5ba0*/  DADD R2, -R226, R2 ;  /* 0x00000000e2027229 */ /* 0x000fd00000000102 */
[----:B------:R-:W-:Y:S02]  /*5bb0*/  DMUL R100, R2, R100 ;  /* 0x0000006402647228 */ /* 0x000fe40000000000 */
[----:B------:R-:W0:Y:S01]  /*5bc0*/  MUFU.RCP64H R3, R203 ;  /* 0x000000cb00037308 */ /* 0x000e220000001800 */
[----:B------:R-:W-:-:S05]  /*5bd0*/  MOV R2, 0x1 ;  /* 0x0000000100027802 */ /* 0x000fca0000000f00 */
[----:B----4-:R-:W-:-:S08]  /*5be0*/  DFMA R4, R124, R4, -R100 ;  /* 0x000000047c04722b */ /* 0x010fd00000000864 */
[----:B------:R-:W-:Y:S02]  /*5bf0*/  DFMA R4, R4, 0.125, R116 ;  /* 0x3fc000000404782b */ /* 0x000fe40000000074 */
[----:B0-----:R-:W-:-:S05]  /*5c00*/  DFMA R100, -R202, R2, 1 ;  /* 0x3ff00000ca64742b */ /* 0x001fca0000000102 */
[----:B-----5:R0:W-:Y:S03]  /*5c10*/  STG.E.64 desc[UR4][R122.64], R4 ;  /* 0x000000047a007986 */ /* 0x0201e6000c101b04 */
        /* <DEDUP_REMOVED lines=20> */
.L_x_302:
[----:B------:R-:W-:Y:S05]  /*5d60*/  BSYNC.RECONVERGENT B2 ;  /* 0x0000000000027941 */ /* 0x000fea0003800200 */
.L_x_301:
[----:B------:R-:W2:Y:S04]  /*5d70*/  LDL.LU.64 R2, [R1+0x138] ;  /* 0x0001380001027983 */ /* 0x000ea80000300a00 */
[----:B------:R-:W3:Y:S04]  /*5d80*/  LDL.LU.64 R120, [R1+0x28] ;  /* 0x0000280001787983 */ /* 0x000ee80000300a00 */
[----:B------:R-:W4:Y:S04]  /*5d90*/  LDL.LU.64 R118, [R1+0x90] ;  /* 0x0000900001767983 */ /* 0x000f280000300a00 */
[----:B------:R-:W5:Y:S01]  /*5da0*/  LDL.LU.64 R116, [R1+0x1d0] ;  /* 0x0001d00001747983 */ /* 0x000f620000300a00 */
[----:B------:R-:W-:Y:S01]  /*5db0*/  DFMA R96, R126, R160, R96 ;  /* 0x000000a07e60722b */ /* 0x000fe20000000060 */
[----:B------:R-:W-:Y:S01]  /*5dc0*/  UMOV UR20, 0x1c71c71c ;  /* 0x1c71c71c00147882 */ /* 0x000fe20000000000 */
[----:B------:R-:W-:Y:S01]  /*5dd0*/  DADD R98, R98, R6 ;  /* 0x0000000062627229 */ /* 0x000fe20000000006 */
[----:B------:R-:W-:Y:S01]  /*5de0*/  UMOV UR21, 0x3fbc71c7 ;  /* 0x3fbc71c700157882 */ /* 0x000fe20000000000 */
[----:B------:R-:W-:Y:S01]  /*5df0*/  DADD R100, R156, -R100 ;  /* 0x000000009c647229 */ /* 0x000fe20000000864 */
[----:B------:R-:W-:Y:S05]  /*5e00*/  BSSY.RECONVERGENT B2, `(.L_x_303) ;  /* 0x0000021000027945 */ /* 0x000fea0003800200 */
[----:B------:R-:W-:-:S02]  /*5e10*/  DFMA R96, R98, UR20, R96 ;  /* 0x0000001462607c2b */ /* 0x000fc40008000060 */
[----:B--2---:R-:W-:-:S08]  /*5e20*/  DADD R2, R2, -R230 ;  /* 0x0000000002027229 */ /* 0x004fd000000008e6 */
[----:B------:R-:W-:-:S08]  /*5e30*/  DADD R2, -R228, R2 ;  /* 0x00000000e4027229 */ /* 0x000fd00000000102 */
[----:B------:R-:W-:-:S08]  /*5e40*/  DADD R2, -R226, R2 ;  /* 0x00000000e2027229 */ /* 0x000fd00000000102 */
[----:B------:R-:W-:Y:S02]  /*5e50*/  DMUL R4, R2, R96 ;  /* 0x0000006002047228 */ /* 0x000fe40000000000 */
[----:B------:R-:W0:Y:S01]  /*5e60*/  MUFU.RCP64H R3, R203 ;  /* 0x000000cb00037308 */ /* 0x000e220000001800 */
[----:B---3--:R-:W-:Y:S01]  /*5e70*/  DADD R96, R120, R120 ;  /* 0x0000000078607229 */ /* 0x008fe20000000078 */
[----:B------:R-:W-:-:S07]  /*5e80*/  IMAD.MOV.U32 R2, RZ, RZ, 0x1 ;  /* 0x00000001ff027424 */ /* 0x000fce00078e00ff */
[----:B----4-:R-:W-:Y:S02]  /*5e90*/  DFMA R4, R118, R96, -R4 ;  /* 0x000000607604722b */ /* 0x010fe40000000804 */
[----:B0-----:R-:W-:-:S06]  /*5ea0*/  DFMA R96, -R202, R2, 1 ;  /* 0x3ff00000ca60742b */ /* 0x001fcc0000000102 */
[----:B------:R-:W-:Y:S02]  /*5eb0*/  DFMA R4, R4, 0.125, R100 ;  /* 0x3fc000000404782b */ /* 0x000fe40000000064 */
[----:B------:R-:W-:-:S05]  /*5ec0*/  DFMA R96, R96, R96, R96 ;  /* 0x000000606060722b */ /* 0x000fca0000000060 */
[----:B------:R0:W-:Y:S03]  /*5ed0*/  STG.E.64 desc[UR4][R190.64], R4 ;  /* 0x00000004be007986 */ /* 0x0001e6000c101b04 */
[----:B------:R-:W-:-:S08]  /*5ee0*/  DFMA R96, R2, R96, R2 ;  /* 0x000000600260722b */ /* 0x000fd00000000002 */
[----:B------:R-:W-:-:S08]  /*5ef0*/  DFMA R2, -R202, R96, 1 ;  /* 0x3ff00000ca02742b */ /* 0x000fd00000000160 */
[----:B------:R-:W-:Y:S02]  /*5f00*/  DFMA R96, R96, R2, R96 ;  /* 0x000000026060722b */ /* 0x000fe40000000060 */
[----:B-----5:R-:W-:-:S08]  /*5f10*/  DADD R2, R174, -R116 ;  /* 0x00000000ae027229 */ /* 0x020fd00000000874 */
        /* <DEDUP_REMOVED lines=15> */
.L_x_304:
[----:B------:R-:W-:Y:S05]  /*6010*/  BSYNC.RECONVERGENT B2 ;  /* 0x0000000000027941 */ /* 0x000fea0003800200 */
.L_x_303:
[----:B------:R-:W2:Y:S04]  /*6020*/  LDL.LU.64 R4, [R1+0x128] ;  /* 0x0001280001047983 */ /* 0x000ea80000300a00 */
[----:B------:R-:W3:Y:S04]  /*6030*/  LDL.LU.64 R116, [R1+0x108] ;  /* 0x0001080001747983 */ /* 0x000ee80000300a00 */
[----:B------:R-:W4:Y:S04]  /*6040*/  LDL.LU.64 R98, [R1+0x1b8] ;  /* 0x0001b80001627983 */ /* 0x000f280000300a00 */
[----:B------:R-:W5:Y:S01]  /*6050*/  LDL.LU.64 R100, [R1+0x150] ;  /* 0x0001500001647983 */ /* 0x000f620000300a00 */
[----:B------:R-:W-:Y:S01]  /*6060*/  DFMA R2, R102, R250, R88 ;  /* 0x000000fa6602722b */ /* 0x000fe20000000058 */
[----:B------:R-:W-:Y:S01]  /*6070*/  UMOV UR20, 0x55555555 ;  /* 0x5555555500147882 */ /* 0x000fe20000000000 */
[----:B------:R-:W-:Y:S01]  /*6080*/  UMOV UR21, 0x3fd55555 ;  /* 0x3fd5555500157882 */ /* 0x000fe20000000000 */
[----:B------:R-:W-:Y:S01]  /*6090*/  DADD R86, R86, R6 ;  /* 0x0000000056567229 */ /* 0x000fe20000000006 */
[----:B------:R-:W-:Y:S01]  /*60a0*/  BSSY.RECONVERGENT B2, `(.L_x_305) ;  /* 0x000002a000027945 */ /* 0x000fe20003800200 */
[----:B------:R-:W-:-:S03]  /*60b0*/  DADD R96, R174, -R96 ;  /* 0x00000000ae607229 */ /* 0x000fc60000000860 */
[----:B------:R-:W-:Y:S01]  /*60c0*/  DMUL R2, R2, UR20 ;  /* 0x0000001402027c28 */ /* 0x000fe20008000000 */
[----:B------:R-:W-:Y:S01]  /*60d0*/  UMOV UR20, 0x1c71c71c ;  /* 0x1c71c71c00147882 */ /* 0x000fe20000000000 */
[----:B------:R-:W-:-:S06]  /*60e0*/  UMOV UR21, 0x3fbc71c7 ;  /* 0x3fbc71c700157882 */ /* 0x000fcc0000000000 */
[----:B------:R-:W-:-:S08]  /*60f0*/  DFMA R2, R114, R160, R2 ;  /* 0x000000a07202722b */ /* 0x000fd00000000002 */
[----:B------:R-:W-:Y:S01]  /*6100*/  DFMA R2, R86, UR20, R2 ;  /* 0x0000001456027c2b */ /* 0x000fe20008000002 */
[----:B------:R-:W-:Y:S01]  /*6110*/  UMOV UR21, 0x3fcc71c7 ;  /* 0x3fcc71c700157882 */ /* 0x000fe20000000000 */
[----:B--2---:R-:W-:Y:S02]  /*6120*/  DFMA R4, R4, 0.25, -R230 ;  /* 0x3fd000000404782b */ /* 0x004fe400000008e6 */
[----:B---3--:R-:W-:-:S06]  /*6130*/  DMUL R86, R116, -2 ;  /* 0xc000000074567828 */ /* 0x008fcc0000000000 */
[----:B------:R-:W-:-:S08]  /*6140*/  DADD R4, -R228, R4 ;  /* 0x00000000e4047229 */ /* 0x000fd00000000104 */
[----:B------:R-:W-:-:S08]  /*6150*/  DADD R4, -R226, R4 ;  /* 0x00000000e2047229 */ /* 0x000fd00000000104 */
[----:B------:R-:W-:Y:S02]  /*6160*/  DMUL R2, R4, R2 ;  /* 0x0000000204027228 */ /* 0x000fe40000000000 */
[----:B------:R-:W-:Y:S01]  /*6170*/  DADD R4, R114, UR20 ;  /* 0x0000001472047e29 */ /* 0x000fe20008000000 */
[----:B------:R-:W-:Y:S01]  /*6180*/  UMOV UR20, 0x55555555 ;  /* 0x5555555500147882 */ /* 0x000fe20000000000 */
[----:B------:R-:W-:-:S06]  /*6190*/  UMOV UR21, 0x3fd55555 ;  /* 0x3fd5555500157882 */ /* 0x000fcc0000000000 */
[----:B------:R-:W-:Y:S02]  /*61a0*/  DFMA R106, R106, -UR20, R4 ;  /* 0x800000146a6a7c2b */ /* 0x000fe40008000004 */
[----:B------:R-:W0:Y:S01]  /*61b0*/  MUFU.RCP64H R5, R203 ;  /* 0x000000cb00057308 */ /* 0x000e220000001800 */
[----:B------:R-:W-:-:S05]  /*61c0*/  IMAD.MOV.U32 R4, RZ, RZ, 0x1 ;  /* 0x00000001ff047424 */ /* 0x000fca00078e00ff */
[----:B------:R-:W-:-:S08]  /*61d0*/  DFMA R2, R86, R106, -R2 ;  /* 0x0000006a5602722b */ /* 0x000fd00000000802 */
[----:B------:R-:W-:Y:S02]  /*61e0*/  DFMA R2, R2, 0.0625, R96 ;  /* 0x3fb000000202782b */ /* 0x000fe40000000060 */
        /* <DEDUP_REMOVED lines=17> */
[----:B------:R-:W-:-:S07]  /*6300*/  IMAD.MOV.U32 R3, RZ, RZ, R203 ;  /* 0x000000ffff037224 */ /* 0x000fce00078e00cb */
[----:B------:R-:W-:Y:S05]  /*6310*/  CALL.REL.NOINC `($__internal_6_$__cuda_sm20_div_rn_f64_full) ;  /* 0x0000003800547944 */ /* 0x000fea0003c00000 */
[----:B------:R-:W-:Y:S01]  /*6320*/  MOV R86, R3 ;  /* 0x0000000300567202 */ /* 0x000fe20000000f00 */
[----:B------:R-:W-:-:S07]  /*6330*/  IMAD.MOV.U32 R87, RZ, RZ, R4 ;  /* 0x000000ffff577224 */ /* 0x000fce00078e0004 */
.L_x_306:
[----:B------:R-:W-:Y:S05]  /*6340*/  BSYNC.RECONVERGENT B2 ;  /* 0x0000000000027941 */ /* 0x000fea0003800200 */
.L_x_305:
[----:B------:R-:W2:Y:S04]  /*6350*/  LDL.LU.64 R4, [R1+0x120] ;  /* 0x0001200001047983 */ /* 0x000ea80000300a00 */
[----:B------:R-:W3:Y:S04]  /*6360*/  LDL.LU.64 R88, [R1+0x100] ;  /* 0x0001000001587983 */ /* 0x000ee80000300a00 */
[----:B------:R-:W4:Y:S01]  /*6370*/  LDL.LU.64 R96, [R1+0x58] ;  /* 0x0000580001607983 */ /* 0x000f220000300a00 */
[----:B------:R-:W0:Y:S01]  /*6380*/  MUFU.RCP64H R3, R203 ;  /* 0x000000cb00037308 */ /* 0x000e220000001800 */
[----:B------:R-:W-:Y:S01]  /*6390*/  DFMA R84, R114, R160, R84 ;  /* 0x000000a07254722b */ /* 0x000fe20000000054 */
[----:B------:R-:W-:Y:S01]  /*63a0*/  IMAD.MOV.U32 R2, RZ, RZ, 0x1 ;  /* 0x00000001ff027424 */ /* 0x000fe200078e00ff */
[----:B------:R-:W-:Y:S01]  /*63b0*/  DADD R82, R82, R6 ;  /* 0x0000000052527229 */ /* 0x000fe20000000006 */
[----:B------:R-:W-:Y:S01]  /*63c0*/  UMOV UR20, 0x1c71c71c ;  /* 0x1c71c71c00147882 */ /* 0x000fe20000000000 */
[----:B------:R-:W-:Y:S01]  /*63d0*/  UMOV UR21, 0x3fbc71c7 ;  /* 0x3fbc71c700157882 */ /* 0x000fe20000000000 */
[----:B------:R-:W-:Y:S01]  /*63e0*/  DADD R86, R154, -R86 ;  /* 0x000000009a567229 */ /* 0x000fe20000000856 */
[----:B------:R-:W-:Y:S04]  /*63f0*/  BSSY.RECONVERGENT B2, `(.L_x_307) ;  /* 0x0000023000027945 */ /* 0x000fe80003800200 */
[----:B------:R-:W-:Y:S01]  /*6400*/  DFMA R82, R82, UR20, R84 ;  /* 0x0000001452527c2b */ /* 0x000fe20008000054 */
[----:B------:R-:W-:-:S02]  /*6410*/  UMOV UR21, 0x3fcc71c7 ;  /* 0x3fcc71c700157882 */ /* 0x000fc40000000000 */
[----:B------:R-:W-:Y:S01]  /*6420*/  DADD R114, -R114, -UR20 ;  /* 0x8000001472727e29 */ /* 0x000fe20008000100 */
[----:B------:R-:W-:Y:S01]  /*6430*/  UMOV UR20, 0x55555555 ;  /* 0x5555555500147882 */ /* 0x000fe20000000000 */
[----:B------:R-:W-:-:S06]  /*6440*/  UMOV UR21, 0x3fd55555 ;  /* 0x3fd5555500157882 */ /* 0x000fcc0000000000 */
[----:B------:R-:W-:Y:S02]  /*6450*/  DFMA R114, R104, UR20, R114 ;  /* 0x0000001468727c2b */ /* 0x000fe40008000072 */
[----:B--2---:R-:W-:-:S08]  /*6460*/  DADD R4, R4, -R230 ;  /* 0x0000000004047229 */ /* 0x004fd000000008e6 */
[----:B------:R-:W-:Y:S02]  /*6470*/  DADD R84, -R228, R4 ;  /* 0x00000000e4547229 */ /* 0x000fe40000000104 */
[----:B0-----:R-:W-:-:S06]  /*6480*/  DFMA R4, -R202, R2, 1 ;  /* 0x3ff00000ca04742b */ /* 0x001fcc0000000102 */
[----:B------:R-:W-:Y:S02]  /*6490*/  DADD R84, -R226, R84 ;  /* 0x00000000e2547229 */ /* 0x000fe40000000154 */
[----:B------:R-:W-:-:S06]  /*64a0*/  DFMA R4, R4, R4, R4 ;  /* 0x000000040404722b */ /* 0x000fcc0000000004 */
[----:B------:R-:W-:Y:S02]  /*64b0*/  DMUL R82, R84, R82 ;  /* 0x0000005254527228 */ /* 0x000fe40000000000 */
[----:B------:R-:W-:Y:S02]  /*64c0*/  DFMA R4, R2, R4, R2 ;  /* 0x000000040204722b */ /* 0x000fe40000000002 */
[----:B---3--:R-:W-:-:S08]  /*64d0*/  DADD R2, R88, R88 ;  /* 0x0000000058027229 */ /* 0x008fd00000000058 */
[----:B------:R-:W-:Y:S02]  /*64e0*/  DFMA R82, R2, R114, -R82 ;  /* 0x000000720252722b */ /* 0x000fe40000000852 */
[----:B------:R-:W-:-:S06]  /*64f0*/  DFMA R2, -R202, R4, 1 ;  /* 0x3ff00000ca02742b */ /* 0x000fcc0000000104 */
[----:B------:R-:W-:Y:S02]  /*6500*/  DFMA R82, R82, 0.0625, R86 ;  /* 0x3fb000005252782b */ /* 0x000fe40000000056 */
[----:B------:R-:W-:Y:S02]  /*6510*/  DFMA R88, R4, R2, R4 ;  /* 0x000000020458722b */ /* 0x000fe40000000004 */
[----:B----4-:R-:W-:-:S03]  /*6520*/  DADD R4, R172, -R96 ;  /* 0x00000000ac047229 */ /* 0x010fc60000000860 */
[----:B------:R0:W-:Y:S05]  /*6530*/  STG.E.64 desc[UR4][R188.64], R82 ;  /* 0x00000052bc007986 */ /* 0x0001ea000c101b04 */
        /* <DEDUP_REMOVED lines=14> */
.L_x_308:
[----:B------:R-:W-:Y:S05]  /*6620*/  BSYNC.RECONVERGENT B2 ;  /* 0x0000000000027941 */ /* 0x000fea0003800200 */
.L_x_307:
[----:B------:R-:W2:Y:S04]  /*6630*/  LDL.LU.64 R88, [R1+0x50] ;  /* 0x0000500001587983 */ /* 0x000ea80000300a00 */
[----:B------:R-:W3:Y:S01]  /*6640*/  LDL.LU.64 R86, [R1+0x188] ;  /* 0x0001880001567983 */ /* 0x000ee20000300a00 */
[----:B------:R-:W0:Y:S01]  /*6650*/  MUFU.RCP64H R5, R203 ;  /* 0x000000cb00057308 */ /* 0x000e220000001800 */
[----:B------:R-:W-:Y:S01]  /*6660*/  IMAD.MOV.U32 R4, RZ, RZ, 0x1 ;  /* 0x00000001ff047424 */ /* 0x000fe200078e00ff */
[----:B------:R-:W-:Y:S01]  /*6670*/  DFMA R222, R222, 0.25, -R230 ;  /* 0x3fd00000dede782b */ /* 0x000fe200000008e6 */
[----:B------:R-:W-:Y:S01]  /*6680*/  UMOV UR20, 0x1c71c71c ;  /* 0x1c71c71c00147882 */ /* 0x000fe20000000000 */
[----:B------:R-:W-:Y:S01]  /*6690*/  DFMA R22, R58, R160, R22 ;  /* 0x000000a03a16722b */ /* 0x000fe20000000016 */
[----:B------:R-:W-:Y:S01]  /*66a0*/  UMOV UR21, 0x3fbc71c7 ;  /* 0x3fbc71c700157882 */ /* 0x000fe20000000000 */
[----:B------:R-:W-:Y:S01]  /*66b0*/  DADD R18, R18, R6 ;  /* 0x0000000012127229 */ /* 0x000fe20000000006 */
[----:B------:R-:W-:Y:S01]  /*66c0*/  BSSY.RECONVERGENT B2, `(.L_x_309) ;  /* 0x0000023000027945 */ /* 0x000fe20003800200 */
[----:B------:R-:W-:-:S02]  /*66d0*/  DADD R56, R56, R56 ;  /* 0x0000000038387229 */ /* 0x000fc40000000038 */
[----:B------:R-:W-:Y:S02]  /*66e0*/  DADD R222, -R228, R222 ;  /* 0x00000000e4de7229 */ /* 0x000fe400000001de */
[----:B------:R-:W-:Y:S02]  /*66f0*/  DADD R2, R172, -R2 ;  /* 0x00000000ac027229 */ /* 0x000fe40000000802 */
[----:B------:R-:W-:Y:S01]  /*6700*/  DFMA R22, R18, UR20, R22 ;  /* 0x0000001412167c2b */ /* 0x000fe20008000016 */
[----:B------:R-:W-:Y:S01]  /*6710*/  UMOV UR21, 0x3fcc71c7 ;  /* 0x3fcc71c700157882 */ /* 0x000fe20000000000 */
[----:B0-----:R-:W-:Y:S02]  /*6720*/  DFMA R82, -R202, R4, 1 ;  /* 0x3ff00000ca52742b */ /* 0x001fe40000000104 */
[----:B------:R-:W-:Y:S02]  /*6730*/  DADD R222, -R226, R222 ;  /* 0x00000000e2de7229 */ /* 0x000fe400000001de */
[----:B------:R-:W-:Y:S01]  /*6740*/  DADD R18, -R58, -UR20 ;  /* 0x800000143a127e29 */ /* 0x000fe20008000100 */
[----:B------:R-:W-:Y:S01]  /*6750*/  UMOV UR20, 0x55555555 ;  /* 0x5555555500147882 */ /* 0x000fe20000000000 */
[----:B------:R-:W-:-:S02]  /*6760*/  UMOV UR21, 0x3fd55555 ;  /* 0x3fd5555500157882 */ /* 0x000fc40000000000 */
[----:B------:R-:W-:Y:S02]  /*6770*/  DFMA R82, R82, R82, R82 ;  /* 0x000000525252722b */ /* 0x000fe40000000052 */
[----:B------:R-:W-:Y:S02]  /*6780*/  DMUL R22, R222, R22 ;  /* 0x00000016de167228 */ /* 0x000fe40000000000 */
[----:B------:R-:W-:-:S04]  /*6790*/  DFMA R60, R60, UR20, R18 ;  /* 0x000000143c3c7c2b */ /* 0x000fc80008000012 */
[----:B------:R-:W-:-:S04]  /*67a0*/  DFMA R82, R4, R82, R4 ;  /* 0x000000520452722b */ /* 0x000fc80000000004 */
[----:B------:R-:W-:-:S04]  /*67b0*/  DFMA R22, R56, R60, -R22 ;  /* 0x0000003c3816722b */ /* 0x000fc80000000816 */
[----:B------:R-:W-:-:S04]  /*67c0*/  DFMA R4, -R202, R82, 1 ;  /* 0x3ff00000ca04742b */ /* 0x000fc80000000152 */
[----:B------:R-:W-:-:S04]  /*67d0*/  DFMA R22, R22, 0.0625, R2 ;  /* 0x3fb000001616782b */ /* 0x000fc80000000002 */
        /* <DEDUP_REMOVED lines=17> */
.L_x_310:
[----:B------:R-:W-:Y:S05]  /*68f0*/  BSYNC.RECONVERGENT B2 ;  /* 0x0000000000027941 */ /* 0x000fea0003800200 */
.L_x_309:
[----:B------:R-:W2:Y:S01]  /*6900*/  LDL.LU.64 R56, [R1+0x1e8] ;  /* 0x0001e80001387983 */ /* 0x000ea20000300a00 */
        /* <DEDUP_REMOVED lines=8> */
[----:B------:R-:W-:Y:S02]  /*6990*/  DADD R52, R52, R52 ;  /* 0x0000000034347229 */ /* 0x000fe40000000034 */
[----:B------:R-:W-:-:S02]  /*69a0*/  DADD R220, -R228, R220 ;  /* 0x00000000e4dc7229 */ /* 0x000fc400000001dc */
[----:B------:R-:W-:Y:S02]  /*69b0*/  DADD R2, R152, -R2 ;  /* 0x0000000098027229 */ /* 0x000fe40000000802 */
[----:B------:R-:W-:Y:S01]  /*69c0*/  DFMA R16, R16, UR20, R20 ;  /* 0x0000001410107c2b */ /* 0x000fe20008000014 */
[----:B------:R-:W-:Y:S01]  /*69d0*/  UMOV UR20, 0x55555555 ;  /* 0x5555555500147882 */ /* 0x000fe20000000000 */
[----:B------:R-:W-:Y:S01]  /*69e0*/  UMOV UR21, 0x3fd55555 ;  /* 0x3fd5555500157882 */ /* 0x000fe20000000000 */
[----:B0-----:R-:W-:Y:S02]  /*69f0*/  DFMA R22, -R202, R4, 1 ;  /* 0x3ff00000ca16742b */ /* 0x001fe40000000104 */
[----:B------:R-:W-:Y:S02]  /*6a00*/  DADD R220, -R226, R220 ;  /* 0x00000000e2dc7229 */ /* 0x000fe400000001dc */
[----:B------:R-:W-:-:S04]  /*6a10*/  DFMA R18, R54, UR20, R18 ;  /* 0x0000001436127c2b */ /* 0x000fc80008000012 */
[----:B------:R-:W-:Y:S02]  /*6a20*/  DFMA R22, R22, R22, R22 ;  /* 0x000000161616722b */ /* 0x000fe40000000016 */
[----:B------:R-:W-:-:S06]  /*6a30*/  DMUL R16, R220, R16 ;  /* 0x00000010dc107228 */ /* 0x000fcc0000000000 */
[----:B------:R-:W-:Y:S02]  /*6a40*/  DFMA R22, R4, R22, R4 ;  /* 0x000000160416722b */ /* 0x000fe40000000004 */
[----:B------:R-:W-:-:S06]  /*6a50*/  DFMA R16, R52, R18, -R16 ;  /* 0x000000123410722b */ /* 0x000fcc0000000810 */
[----:B------:R-:W-:Y:S02]  /*6a60*/  DFMA R4, -R202, R22, 1 ;  /* 0x3ff00000ca04742b */ /* 0x000fe40000000116 */
[----:B------:R-:W-:-:S06]  /*6a70*/  DFMA R16, R16, 0.0625, R2 ;  /* 0x3fb000001010782b */ /* 0x000fcc0000000002 */
[----:B------:R-:W-:Y:S01]  /*6a80*/  DFMA R22, R22, R4, R22 ;  /* 0x000000041616722b */ /* 0x000fe20000000016 */
        /* <DEDUP_REMOVED lines=16> */
.L_x_312:
[----:B------:R-:W-:Y:S05]  /*6b90*/  BSYNC.RECONVERGENT B2 ;  /* 0x0000000000027941 */ /* 0x000fea0003800200 */
.L_x_311:
[----:B------:R-:W2:Y:S04]  /*6ba0*/  LDL.LU.64 R18, [R1+0x18] ;  /* 0x0000180001127983 */ /* 0x000ea80000300a00 */
[----:B------:R-:W3:Y:S04]  /*6bb0*/  LDL.LU.64 R54, [R1+0x1e0] ;  /* 0x0001e00001367983 */ /* 0x000ee80000300a00 */
[----:B------:R-:W4:Y:S04]  /*6bc0*/  LDL.LU.64 R52, [R1+0x118] ;  /* 0x0001180001347983 */ /* 0x000f280000300a00 */
[----:B------:R-:W5:Y:S01]  /*6bd0*/  LDL.LU.64 R22, [R1+0x180] ;  /* 0x0001800001167983 */ /* 0x000f620000300a00 */
[----:B------:R-:W0:Y:S01]  /*6be0*/  MUFU.RCP64H R5, R203 ;  /* 0x000000cb00057308 */ /* 0x000e220000001800 */
[----:B------:R-:W-:Y:S01]  /*6bf0*/  IMAD.MOV.U32 R4, RZ, RZ, 0x1 ;  /* 0x00000001ff047424 */ /* 0x000fe200078e00ff */
[----:B------:R-:W-:Y:S01]  /*6c00*/  UMOV UR20, 0x55555555 ;  /* 0x5555555500147882 */ /* 0x000fe20000000000 */
[----:B------:R-:W-:Y:S01]  /*6c10*/  UMOV UR21, 0x3fd55555 ;  /* 0x3fd5555500157882 */ /* 0x000fe20000000000 */
[----:B------:R-:W-:Y:S01]  /*6c20*/  DFMA R218, R218, 0.25, -R230 ;  /* 0x3fd00000dada782b */ /* 0x000fe200000008e6 */
[----:B------:R-:W-:Y:S01]  /*6c30*/  BSSY.RECONVERGENT B2, `(.L_x_313) ;  /* 0x0000029000027945 */ /* 0x000fe20003800200 */
[----:B------:R-:W-:-:S02]  /*6c40*/  DADD R92, R92, R6 ;  /* 0x000000005c5c7229 */ /* 0x000fc40000000006 */
[----:B------:R-:W-:-:S04]  /*6c50*/  DADD R2, R170, -R2 ;  /* 0x00000000aa027229 */ /* 0x000fc80000000802 */
[----:B------:R-:W-:Y:S02]  /*6c60*/  DADD R218, -R228, R218 ;  /* 0x00000000e4da7229 */ /* 0x000fe400000001da */
[----:B0-----:R-:W-:-:S06]  /*6c70*/  DFMA R16, -R202, R4, 1 ;  /* 0x3ff00000ca10742b */ /* 0x001fcc0000000104 */
[----:B------:R-:W-:Y:S02]  /*6c80*/  DADD R218, -R226, R218 ;  /* 0x00000000e2da7229 */ /* 0x000fe400000001da */
[----:B------:R-:W-:-:S08]  /*6c90*/  DFMA R16, R16, R16, R16 ;  /* 0x000000101010722b */ /* 0x000fd00000000010 */
[----:B------:R-:W-:Y:S02]  /*6ca0*/  DFMA R16, R4, R16, R4 ;  /* 0x000000100410722b */ /* 0x000fe40000000004 */
[----:B--2---:R-:W-:-:S06]  /*6cb0*/  DFMA R94, R102, R18, R94 ;  /* 0x00000012665e722b */ /* 0x004fcc000000005e */
[----:B------:R-:W-:Y:S02]  /*6cc0*/  DFMA R18, -R202, R16, 1 ;  /* 0x3ff00000ca12742b */ /* 0x000fe40000000110 */
[----:B---3--:R-:W-:Y:S02]  /*6cd0*/  DADD R236, R150, -R54 ;  /* 0x0000000096ec7229 */ /* 0x008fe40000000836 */
[----:B------:R-:W-:Y:S01]  /*6ce0*/  DMUL R94, R94, UR20 ;  /* 0x000000145e5e7c28 */ /* 0x000fe20008000000 */
[----:B------:R-:W-:Y:S01]  /*6cf0*/  UMOV UR20, 0x1c71c71c ;  /* 0x1c71c71c00147882 */ /* 0x000fe20000000000 */
[----:B------:R-:W-:Y:S02]  /*6d00*/  UMOV UR21, 0x3fbc71c7 ;  /* 0x3fbc71c700157882 */ /* 0x000fe40000000000 */
[----:B------:R-:W-:-:S04]  /*6d10*/  DFMA R20, R16, R18, R16 ;  /* 0x000000121014722b */ /* 0x000fc80000000010 */
[----:B------:R-:W-:Y:S01]  /*6d20*/  FSETP.GEU.AND P1, PT, |R237|, 6.5827683646048100446e-37, PT ;  /* 0x03600000ed00780b */ /* 0x000fe20003f2e200 */
[----:B------:R-:W-:-:S03]  /*6d30*/  DFMA R94, R108, R160, R94 ;  /* 0x000000a06c5e722b */ /* 0x000fc6000000005e */
[----:B------:R-:W-:-:S05]  /*6d40*/  DMUL R16, R20, R236 ;  /* 0x000000ec14107228 */ /* 0x000fca0000000000 */
[----:B------:R-:W-:Y:S01]  /*6d50*/  DFMA R92, R92, UR20, R94 ;  /* 0x000000145c5c7c2b */ /* 0x000fe2000800005e */
[----:B------:R-:W-:Y:S02]  /*6d60*/  UMOV UR21, 0x3fcc71c7 ;  /* 0x3fcc71c700157882 */ /* 0x000fe40000000000 */
[----:B------:R-:W-:Y:S01]  /*6d70*/  DADD R4, R108, UR20 ;  /* 0x000000146c047e29 */ /* 0x000fe20008000000 */
[----:B------:R-:W-:Y:S01]  /*6d80*/  UMOV UR20, 0x55555555 ;  /* 0x5555555500147882 */ /* 0x000fe20000000000 */
[----:B------:R-:W-:Y:S01]  /*6d90*/  UMOV UR21, 0x3fd55555 ;  /* 0x3fd5555500157882 */ /* 0x000fe20000000000 */
[----:B------:R-:W-:Y:S02]  /*6da0*/  DFMA R18, -R202, R16, R236 ;  /* 0x00000010ca12722b */ /* 0x000fe400000001ec */
[----:B------:R-:W-:-:S03]  /*6db0*/  DMUL R92, R218, R92 ;  /* 0x0000005cda5c7228 */ /* 0x000fc60000000000 */
[----:B------:R-:W-:Y:S02]  /*6dc0*/  DFMA R112, R112, -UR20, R4 ;  /* 0x8000001470707c2b */ /* 0x000fe40008000004 */
[----:B----4-:R-:W-:-:S08]  /*6dd0*/  DMUL R4, R52, -2 ;  /* 0xc000000034047828 */ /* 0x010fd00000000000 */
[----:B------:R-:W-:-:S08]  /*6de0*/  DFMA R4, R4, R112, -R92 ;  /* 0x000000700404722b */ /* 0x000fd0000000085c */
        /* <DEDUP_REMOVED lines=13> */
.L_x_314:
[----:B------:R-:W-:Y:S05]  /*6ec0*/  BSYNC.RECONVERGENT B2 ;  /* 0x0000000000027941 */ /* 0x000fea0003800200 */
.L_x_313:
[----:B------:R-:W2:Y:S04]  /*6ed0*/  LDL.LU.64 R54, [R1+0x148] ;  /* 0x0001480001367983 */ /* 0x000ea80000300a00 */
[----:B------:R-:W3:Y:S04]  /*6ee0*/  LDL.LU.64 R16, [R1] ;  /* 0x0000000001107983 */ /* 0x000ee80000300a00 */
[----:B------:R-:W4:Y:S04]  /*6ef0*/  LDL.LU.64 R52, [R1+0x40] ;  /* 0x0000400001347983 */ /* 0x000f280000300a00 */
[----:B------:R-:W5:Y:S01]  /*6f00*/  LDL.LU.64 R22, [R1+0xf8] ;  /* 0x0000f80001167983 */ /* 0x000f620000300a00 */
[----:B------:R-:W0:Y:S01]  /*6f10*/  MUFU.RCP64H R19, R203 ;  /* 0x000000cb00137308 */ /* 0x000e220000001800 */
[----:B------:R-:W-:Y:S01]  /*6f20*/  IMAD.MOV.U32 R18, RZ, RZ, 0x1 ;  /* 0x00000001ff127424 */ /* 0x000fe200078e00ff */
[----:B------:R-:W-:Y:S01]  /*6f30*/  DADD R90, R90, R6 ;  /* 0x000000005a5a7229 */ /* 0x000fe20000000006 */
[----:B------:R-:W-:Y:S01]  /*6f40*/  UMOV UR20, 0x1c71c71c ;  /* 0x1c71c71c00147882 */ /* 0x000fe20000000000 */
[----:B------:R-:W-:Y:S01]  /*6f50*/  UMOV UR21, 0x3fbc71c7 ;  /* 0x3fbc71c700157882 */ /* 0x000fe20000000000 */
[----:B------:R-:W-:Y:S01]  /*6f60*/  DADD R2, R150, -R2 ;  /* 0x0000000096027229 */ /* 0x000fe20000000802 */
[----:B------:R-:W-:Y:S01]  /*6f70*/  BSSY.RECONVERGENT B2, `(.L_x_315) ;  /* 0x0000024000027945 */ /* 0x000fe20003800200 */
[----:B0-----:R-:W-:-:S08]  /*6f80*/  DFMA R4, -R202, R18, 1 ;  /* 0x3ff00000ca04742b */ /* 0x001fd00000000112 */
[----:B------:R-:W-:-:S08]  /*6f90*/  DFMA R20, R4, R4, R4 ;  /* 0x000000040414722b */ /* 0x000fd00000000004 */
[----:B------:R-:W-:-:S08]  /*6fa0*/  DFMA R20, R18, R20, R18 ;  /* 0x000000141214722b */ /* 0x000fd00000000012 */
[----:B------:R-:W-:-:S08]  /*6fb0*/  DFMA R18, -R202, R20, 1 ;  /* 0x3ff00000ca12742b */ /* 0x000fd00000000114 */
[----:B------:R-:W-:Y:S02]  /*6fc0*/  DFMA R20, R20, R18, R20 ;  /* 0x000000121414722b */ /* 0x000fe40000000014 */
[----:B--2---:R-:W-:Y:S02]  /*6fd0*/  DADD R4, R54, -R230 ;  /* 0x0000000036047229 */ /* 0x004fe400000008e6 */
[----:B---3--:R-:W-:-:S06]  /*6fe0*/  DFMA R16, R108, R160, R16 ;  /* 0x000000a06c10722b */ /* 0x008fcc0000000010 */
[----:B------:R-:W-:Y:S02]  /*6ff0*/  DADD R4, -R228, R4 ;  /* 0x00000000e4047229 */ /* 0x000fe40000000104 */
[----:B----4-:R-:W-:Y:S02]  /*7000*/  DADD R236, R168, -R52 ;  /* 0x00000000a8ec7229 */ /* 0x010fe40000000834 */
[----:B------:R-:W-:Y:S01]  /*7010*/  DFMA R16, R90, UR20, R16 ;  /* 0x000000145a107c2b */ /* 0x000fe20008000010 */
[----:B------:R-:W-:Y:S02]  /*7020*/  UMOV UR21, 0x3fcc71c7 ;  /* 0x3fcc71c700157882 */ /* 0x000fe40000000000 */
[----:B------:R-:W-:Y:S01]  /*7030*/  DADD R108, -R108, -UR20 ;  /* 0x800000146c6c7e29 */ /* 0x000fe20008000100 */
[----:B------:R-:W-:Y:S01]  /*7040*/  UMOV UR20, 0x55555555 ;  /* 0x5555555500147882 */ /* 0x000fe20000000000 */
[----:B------:R-:W-:Y:S01]  /*7050*/  DADD R4, -R226, R4 ;  /* 0x00000000e2047229 */ /* 0x000fe20000000104 */
[----:B------:R-:W-:Y:S01]  /*7060*/  UMOV UR21, 0x3fd55555 ;  /* 0x3fd5555500157882 */ /* 0x000fe20000000000 */
[----:B------:R-:W-:Y:S01]  /*7070*/  DMUL R18, R20, R236 ;  /* 0x000000ec14127228 */ /* 0x000fe20000000000 */
[----:B------:R-:W-:-:S03]  /*7080*/  FSETP.GEU.AND P1, PT, |R237|, 6.5827683646048100446e-37, PT ;  /* 0x03600000ed00780b */ /* 0x000fc60003f2e200 */
[----:B------:R-:W-:Y:S02]  /*7090*/  DFMA R108, R110, UR20, R108 ;  /* 0x000000146e6c7c2b */ /* 0x000fe4000800006c */
[----:B------:R-:W-:Y:S02]  /*70a0*/  DMUL R16, R4, R16 ;  /* 0x0000001004107228 */ /* 0x000fe40000000000 */
[----:B-----5:R-:W-:-:S08]  /*70b0*/  DADD R4, R22, R22 ;  /* 0x0000000016047229 */ /* 0x020fd00000000016 */
[----:B------:R-:W-:Y:S02]  /*70c0*/  DFMA R4, R4, R108, -R16 ;  /* 0x0000006c0404722b */ /* 0x000fe40000000810 */
[----:B------:R-:W-:-:S06]  /*70d0*/  DFMA R16, -R202, R18, R236 ;  /* 0x00000012ca10722b */ /* 0x000fcc00000001ec */
        /* <DEDUP_REMOVED lines=13> */
.L_x_316:
[----:B------:R-:W-:Y:S05]  /*71b0*/  BSYNC.RECONVERGENT B2 ;  /* 0x0000000000027941 */ /* 0x000fea0003800200 */
.L_x_315:
        /* <DEDUP_REMOVED lines=44> */
.L_x_318:
[----:B------:R-:W-:Y:S05]  /*7480*/  BSYNC.RECONVERGENT B2 ;  /* 0x0000000000027941 */ /* 0x000fea0003800200 */
.L_x_317:
        /* <DEDUP_REMOVED lines=41> */
.L_x_320:
[----:B------:R-:W-:Y:S05]  /*7720*/  BSYNC.RECONVERGENT B2 ;  /* 0x0000000000027941 */ /* 0x000fea0003800200 */
.L_x_319:
[----:B------:R-:W2:Y:S04]  /*7730*/  LDL.LU.64 R20, [R1+0x190] ;  /* 0x0001900001147983 */ /* 0x000ea80000300a00 */
[----:B------:R-:W3:Y:S01]  /*7740*/  LDL.LU.64 R18, [R1+0x170] ;  /* 0x0001700001127983 */ /* 0x000ee20000300a00 */
[----:B------:R-:W0:Y:S01]  /*7750*/  MUFU.RCP64H R5, R203 ;  /* 0x000000cb00057308 */ /* 0x000e220000001800 */
[----:B------:R-:W-:Y:S01]  /*7760*/  IMAD.MOV.U32 R4, RZ, RZ, 0x1 ;  /* 0x00000001ff047424 */ /* 0x000fe200078e00ff */
[----:B------:R-:W-:Y:S01]  /*7770*/  DFMA R66, R102, R66, R74 ;  /* 0x000000426642722b */ /* 0x000fe2000000004a */
[----:B------:R-:W-:Y:S01]  /*7780*/  UMOV UR20, 0x55555555 ;  /* 0x5555555500147882 */ /* 0x000fe20000000000 */
[----:B------:R-:W-:Y:S01]  /*7790*/  UMOV UR21, 0x3fd55555 ;  /* 0x3fd5555500157882 */ /* 0x000fe20000000000 */
[----:B------:R-:W-:Y:S01]  /*77a0*/  DFMA R210, R210, 0.25, -R230 ;  /* 0x3fd00000d2d2782b */ /* 0x000fe200000008e6 */
[----:B------:R-:W-:Y:S01]  /*77b0*/  BSSY.RECONVERGENT B2, `(.L_x_321) ;  /* 0x0000028000027945 */ /* 0x000fe20003800200 */
[----:B------:R-:W-:-:S02]  /*77c0*/  DADD R72, R72, R6 ;  /* 0x0000000048487229 */ /* 0x000fc40000000006 */
[----:B------:R-:W-:Y:S02]  /*77d0*/  DMUL R76, R76, -2 ;  /* 0xc00000004c4c7828 */ /* 0x000fe40000000000 */
[----:B------:R-:W-:Y:S01]  /*77e0*/  DMUL R66, R66, UR20 ;  /* 0x0000001442427c28 */ /* 0x000fe20008000000 */
[----:B------:R-:W-:Y:S01]  /*77f0*/  UMOV UR20, 0x1c71c71c ;  /* 0x1c71c71c00147882 */ /* 0x000fe20000000000 */
[----:B------:R-:W-:Y:S01]  /*7800*/  DADD R210, -R228, R210 ;  /* 0x00000000e4d27229 */ /* 0x000fe200000001d2 */
[----:B------:R-:W-:Y:S01]  /*7810*/  UMOV UR21, 0x3fbc71c7 ;  /* 0x3fbc71c700157882 */ /* 0x000fe20000000000 */
[----:B------:R-:W-:Y:S02]  /*7820*/  DADD R2, R166, -R2 ;  /* 0x00000000a6027229 */ /* 0x000fe40000000802 */
[----:B0-----:R-:W-:Y:S02]  /*7830*/  DFMA R12, -R202, R4, 1 ;  /* 0x3ff00000ca0c742b */ /* 0x001fe40000000104 */
[----:B------:R-:W-:-:S02]  /*7840*/  DFMA R66, R78, R160, R66 ;  /* 0x000000a04e42722b */ /* 0x000fc40000000042 */
[----:B------:R-:W-:-:S04]  /*7850*/  DADD R210, -R226, R210 ;  /* 0x00000000e2d27229 */ /* 0x000fc800000001d2 */
[----:B------:R-:W-:Y:S02]  /*7860*/  DFMA R12, R12, R12, R12 ;  /* 0x0000000c0c0c722b */ /* 0x000fe4000000000c */
[----:B------:R-:W-:Y:S01]  /*7870*/  DFMA R66, R72, UR20, R66 ;  /* 0x0000001448427c2b */ /* 0x000fe20008000042 */
[----:B------:R-:W-:-:S05]  /*7880*/  UMOV UR21, 0x3fcc71c7 ;  /* 0x3fcc71c700157882 */ /* 0x000fca0000000000 */
[----:B------:R-:W-:Y:S02]  /*7890*/  DFMA R12, R4, R12, R4 ;  /* 0x0000000c040c722b */ /* 0x000fe40000000004 */
[----:B------:R-:W-:Y:S01]  /*78a0*/  DADD R4, R78, UR20 ;  /* 0x000000144e047e29 */ /* 0x000fe20008000000 */
[----:B------:R-:W-:Y:S01]  /*78b0*/  UMOV UR20, 0x55555555 ;  /* 0x5555555500147882 */ /* 0x000fe20000000000 */
[----:B------:R-:W-:Y:S01]  /*78c0*/  UMOV UR21, 0x3fd55555 ;  /* 0x3fd5555500157882 */ /* 0x000fe20000000000 */
[----:B------:R-:W-:-:S03]  /*78d0*/  DMUL R66, R210, R66 ;  /* 0x00000042d2427228 */ /* 0x000fc60000000000 */
[----:B------:R-:W-:Y:S02]  /*78e0*/  DFMA R14, -R202, R12, 1 ;  /* 0x3ff00000ca0e742b */ /* 0x000fe4000000010c */
[----:B------:R-:W-:-:S06]  /*78f0*/  DFMA R4, R80, -UR20, R4 ;  /* 0x8000001450047c2b */ /* 0x000fcc0008000004 */
        /* <DEDUP_REMOVED lines=19> */
.L_x_322:
[----:B------:R-:W-:Y:S05]  /*7a30*/  BSYNC.RECONVERGENT B2 ;  /* 0x0000000000027941 */ /* 0x000fea0003800200 */
.L_x_321:
        /* <DEDUP_REMOVED lines=8> */
[----:B------:R-:W-:Y:S02]  /*7ac0*/  DADD R236, R164, -R246 ;  /* 0x00000000a4ec7229 */ /* 0x000fe400000008f6 */
[----:B------:R-:W-:-:S02]  /*7ad0*/  DADD R212, -R228, R212 ;  /* 0x00000000e4d47229 */ /* 0x000fc400000001d4 */
[----:B------:R-:W-:Y:S02]  /*7ae0*/  DADD R68, R68, R68 ;  /* 0x0000000044447229 */ /* 0x000fe40000000044 */
[----:B------:R-:W-:Y:S01]  /*7af0*/  DFMA R62, R62, UR20, R64 ;  /* 0x000000143e3e7c2b */ /* 0x000fe20008000040 */
[----:B------:R-:W-:Y:S01]  /*7b00*/  UMOV UR21, 0x3fcc71c7 ;  /* 0x3fcc71c700157882 */ /* 0x000fe20000000000 */
[----:B------:R-:W-:Y:S02]  /*7b10*/  DADD R2, R146, -R2 ;  /* 0x0000000092027229 */ /* 0x000fe40000000802 */
[----:B0-----:R-:W-:Y:S01]  /*7b20*/  DFMA R12, -R202, R4, 1 ;  /* 0x3ff00000ca0c742b */ /* 0x001fe20000000104 */
[----:B------:R-:W-:Y:S01]  /*7b30*/  FSETP.GEU.AND P1, PT, |R237|, 6.5827683646048100446e-37, PT ;  /* 0x03600000ed00780b */ /* 0x000fe20003f2e200 */
[----:B------:R-:W-:Y:S01]  /*7b40*/  DADD R78, -R78, -UR20 ;  /* 0x800000144e4e7e29 */ /* 0x000fe20008000100 */
[----:B------:R-:W-:Y:S01]  /*7b50*/  UMOV UR20, 0x55555555 ;  /* 0x5555555500147882 */ /* 0x000fe20000000000 */
[----:B------:R-:W-:Y:S01]  /*7b60*/  DADD R212, -R226, R212 ;  /* 0x00000000e2d47229 */ /* 0x000fe200000001d4 */
[----:B------:R-:W-:-:S03]  /*7b70*/  UMOV UR21, 0x3fd55555 ;  /* 0x3fd5555500157882 */ /* 0x000fc60000000000 */
[----:B------:R-:W-:Y:S02]  /*7b80*/  DFMA R12, R12, R12, R12 ;  /* 0x0000000c0c0c722b */ /* 0x000fe4000000000c */
[----:B------:R-:W-:Y:S02]  /*7b90*/  DFMA R78, R70, UR20, R78 ;  /* 0x00000014464e7c2b */ /* 0x000fe4000800004e */
[----:B------:R-:W-:-:S04]  /*7ba0*/  DMUL R62, R212, R62 ;  /* 0x0000003ed43e7228 */ /* 0x000fc80000000000 */
[----:B------:R-:W-:-:S04]  /*7bb0*/  DFMA R12, R4, R12, R4 ;  /* 0x0000000c040c722b */ /* 0x000fc80000000004 */
[----:B------:R-:W-:-:S04]  /*7bc0*/  DFMA R62, R68, R78, -R62 ;  /* 0x0000004e443e722b */ /* 0x000fc8000000083e */
[----:B------:R-:W-:-:S04]  /*7bd0*/  DFMA R4, -R202, R12, 1 ;  /* 0x3ff00000ca04742b */ /* 0x000fc8000000010c */
[----:B------:R-:W-:-:S04]  /*7be0*/  DFMA R62, R62, 0.0625, R2 ;  /* 0x3fb000003e3e782b */ /* 0x000fc80000000002 */
[----:B------:R-:W-:-:S03]  /*7bf0*/  DFMA R14, R12, R4, R12 ;  /* 0x000000040c0e722b */ /* 0x000fc6000000000c */
[----:B------:R0:W-:Y:S05]  /*7c00*/  STG.E.64 desc[UR4][R180.64], R62 ;  /* 0x0000003eb4007986 */ /* 0x0001ea000c101b04 */
        /* <DEDUP_REMOVED lines=13> */
.L_x_324:
[----:B------:R-:W-:Y:S05]  /*7ce0*/  BSYNC.RECONVERGENT B2 ;  /* 0x0000000000027941 */ /* 0x000fea0003800200 */
.L_x_323:
        /* <DEDUP_REMOVED lines=28> */
[----:B------:R-:W-:-:S08]  /*7eb0*/  DFMA R14, R12, R4, R12 ;  /* 0x000000040c0e722b */ /* 0x000fd0000000000c */
[----:B------:R-:W-:-:S08]  /*7ec0*/  DMUL R4, R14, R236 ;  /* 0x000000ec0e047228 */ /* 0x000fd00000000000 */
[----:B------:R-:W-:-:S08]  /*7ed0*/  DFMA R12, -R202, R4, R236 ;  /* 0x00000004ca0c722b */ /* 0x000fd000000001ec */
[----:B------:R-:W-:-:S10]  /*7ee0*/  DFMA R2, R14, R12, R4 ;  /* 0x0000000c0e02722b */ /* 0x000fd40000000004 */
[----:B------:R-:W-:-:S05]  /*7ef0*/  FFMA R4, RZ, R203, R3 ;  /* 0x000000cbff047223 */ /* 0x000fca0000000003 */
[----:B------:R-:W-:Y:S01]  /*7f00*/  FSETP.GT.AND P0, PT, |R4|, 1.469367938527859385e-39, PT ;  /* 0x001000000400780b */ /* 0x000fe20003f04200 */
[----:B--2---:R0:W-:-:S12]  /*7f10*/  STG.E.64 desc[UR4][R16.64], R26 ;  /* 0x0000001a10007986 */ /* 0x0041d8000c101b04 */
[----:B------:R-:W-:Y:S05]  /*7f20*/  @P0 BRA P1, `(.L_x_326) ;  /* 0x00000000001c0947 */ /* 0x000fea0000800000 */
[----:B------:R-:W-:Y:S01]  /*7f30*/  MOV R5, R237 ;  /* 0x000000ed00057202 */ /* 0x000fe20000000f00 */
[----:B------:R-:W-:Y:S01]  /*7f40*/  IMAD.MOV.U32 R3, RZ, RZ, R203 ;  /* 0x000000ffff037224 */ /* 0x000fe200078e00cb */
[----:B------:R-:W-:Y:S01]  /*7f50*/  MOV R2, 0x7f80 ;  /* 0x00007f8000027802 */ /* 0x000fe20000000f00 */
[----:B------:R-:W-:-:S07]  /*7f60*/  IMAD.MOV.U32 R4, RZ, RZ, R202 ;  /* 0x000000ffff047224 */ /* 0x000fce00078e00ca */
[----:B0-----:R-:W-:Y:S05]  /*7f70*/  CALL.REL.NOINC `($__internal_6_$__cuda_sm20_div_rn_f64_full) ;  /* 0x0000001c003c7944 */ /* 0x001fea0003c00000 */
[----:B------:R-:W-:Y:S01]  /*7f80*/  MOV R2, R3 ;  /* 0x0000000300027202 */ /* 0x000fe20000000f00 */
[----:B------:R-:W-:-:S07]  /*7f90*/  IMAD.MOV.U32 R3, RZ, RZ, R4 ;  /* 0x000000ffff037224 */ /* 0x000fce00078e0004 */
.L_x_326:
[----:B------:R-:W-:Y:S05]  /*7fa0*/  BSYNC.RECONVERGENT B2 ;  /* 0x0000000000027941 */ /* 0x000fea0003800200 */
.L_x_325:
[----:B0-----:R-:W2:Y:S01]  /*7fb0*/  LDL.LU.64 R16, [R1+0x168] ;  /* 0x0001680001107983 */ /* 0x001ea20000300a00 */
[----:B------:R-:W-:Y:S01]  /*7fc0*/  DMUL R4, R198, R198 ;  /* 0x000000c6c6047228 */ /* 0x000fe20000000000 */
[----:B------:R-:W-:Y:S01]  /*7fd0*/  UMOV UR20, 0x1c71c71c ;  /* 0x1c71c71c00147882 */ /* 0x000fe20000000000 */
[----:B------:R-:W-:Y:S01]  /*7fe0*/  DFMA R204, R204, 0.25, -R230 ;  /* 0x3fd00000cccc782b */ /* 0x000fe200000008e6 */
[----:B------:R-:W-:Y:S01]  /*7ff0*/  UMOV UR21, 0x3fbc71c7 ;  /* 0x3fbc71c700157882 */ /* 0x000fe20000000000 */
[----:B------:R-:W-:Y:S01]  /*8000*/  DADD R6, R8, R6 ;  /* 0x0000000008067229 */ /* 0x000fe20000000006 */
[----:B------:R-:W-:Y:S01]  /*8010*/  MOV R12, 0x0 ;  /* 0x00000000000c7802 */ /* 0x000fe20000000f00 */
[----:B------:R-:W-:Y:S01]  /*8020*/  DFMA R24, R32, R160, R24 ;  /* 0x000000a02018722b */ /* 0x000fe20000000018 */
[----:B------:R-:W-:Y:S01]  /*8030*/  IMAD.MOV.U32 R13, RZ, RZ, 0x3fd80000 ;  /* 0x3fd80000ff0d7424 */ /* 0x000fe200078e00ff */
[----:B------:R-:W-:Y:S01]  /*8040*/  DFMA R4, R200, R200, R4 ;  /* 0x000000c8c804722b */ /* 0x000fe20000000004 */
[----:B------:R-:W-:Y:S01]  /*8050*/  BSSY.RECONVERGENT B1, `(.L_x_327) ;  /* 0x0000029000017945 */ /* 0x000fe20003800200 */
[----:B------:R-:W-:-:S02]  /*8060*/  DADD R204, -R228, R204 ;  /* 0x00000000e4cc7229 */ /* 0x000fc400000001cc */
[----:B------:R-:W-:Y:S02]  /*8070*/  DADD R36, R36, R36 ;  /* 0x0000000024247229 */ /* 0x000fe40000000024 */
[----:B------:R-:W-:Y:S01]  /*8080*/  DFMA R6, R6, UR20, R24 ;  /* 0x0000001406067c2b */ /* 0x000fe20008000018 */
[----:B------:R-:W-:Y:S01]  /*8090*/  UMOV UR20, 0x55555555 ;  /* 0x5555555500147882 */ /* 0x000fe20000000000 */
[----:B------:R-:W-:Y:S01]  /*80a0*/  DFMA R14, R196, R196, R4 ;  /* 0x000000c4c40e722b */ /* 0x000fe20000000004 */
[----:B------:R-:W-:Y:S01]  /*80b0*/  UMOV UR21, 0x3fd55555 ;  /* 0x3fd5555500157882 */ /* 0x000fe20000000000 */
[----:B------:R-:W-:Y:S02]  /*80c0*/  DADD R204, -R226, R204 ;  /* 0x00000000e2cc7229 */ /* 0x000fe400000001cc */
[----:B------:R-:W-:Y:S02]  /*80d0*/  DFMA R10, R38, UR20, R10 ;  /* 0x00000014260a7c2b */ /* 0x000fe4000800000a */
[----:B------:R-:W0:Y:S01]  /*80e0*/  MUFU.RSQ64H R5, R15 ;  /* 0x0000000f00057308 */ /* 0x000e220000001c00 */
[----:B------:R-:W-:-:S03]  /*80f0*/  DADD R2, R144, -R2 ;  /* 0x0000000090027229 */ /* 0x000fc60000000802 */
[----:B------:R-:W-:Y:S01]  /*8100*/  VIADD R4, R15, 0xfcb00000 ;  /* 0xfcb000000f047836 */ /* 0x000fe20000000000 */
[----:B------:R-:W-:-:S04]  /*8110*/  DMUL R6, R204, R6 ;  /* 0x00000006cc067228 */ /* 0x000fc80000000000 */
[----:B------:R-:W-:-:S04]  /*8120*/  ISETP.GE.U32.AND P0, PT, R4, 0x7ca00000, PT ;  /* 0x7ca000000400780c */ /* 0x000fc80003f06070 */
[----:B------:R-:W-:Y:S02]  /*8130*/  DFMA R6, R36, R10, -R6 ;  /* 0x0000000a2406722b */ /* 0x000fe40000000806 */
[----:B0-----:R-:W-:-:S06]  /*8140*/  DMUL R8, R4, R4 ;  /* 0x0000000404087228 */ /* 0x001fcc0000000000 */
[----:B------:R-:W-:Y:S02]  /*8150*/  DFMA R2, R6, 0.0625, R2 ;  /* 0x3fb000000602782b */ /* 0x000fe40000000002 */
[----:B------:R-:W-:-:S08]  /*8160*/  DFMA R8, R14, -R8, 1 ;  /* 0x3ff000000e08742b */ /* 0x000fd00000000808 */
[----:B------:R-:W-:Y:S02]  /*8170*/  DFMA R12, R8, R12, 0.5 ;  /* 0x3fe00000080c742b */ /* 0x000fe4000000000c */
[----:B------:R-:W-:-:S08]  /*8180*/  DMUL R8, R4, R8 ;  /* 0x0000000804087228 */ /* 0x000fd00000000000 */
[----:B------:R-:W-:-:S08]  /*8190*/  DFMA R12, R12, R8, R4 ;  /* 0x000000080c0c722b */ /* 0x000fd00000000004 */
[----:B------:R-:W-:Y:S02]  /*81a0*/  DMUL R10, R14, R12 ;  /* 0x0000000c0e0a7228 */ /* 0x000fe40000000000 */
[----:B------:R-:W-:Y:S01]  /*81b0*/  VIADD R9, R13, 0xfff00000 ;  /* 0xfff000000d097836 */ /* 0x000fe20000000000 */
[----:B------:R-:W-:Y:S01]  /*81c0*/  MOV R8, R12 ;  /* 0x0000000c00087202 */ /* 0x000fe20000000f00 */
        /* <DEDUP_REMOVED lines=14> */
[----:B------:R-:W-:Y:S05]  /*82b0*/  CALL.REL.NOINC `($__internal_7_$__cuda_sm20_dsqrt_rn_f64_mediumpath_v1) ;  /* 0x0000002000087944 */ /* 0x000fea0003c00000 */
[----:B------:R-:W-:Y:S02]  /*82c0*/  IMAD.MOV.U32 R6, RZ, RZ, R54 ;  /* 0x000000ffff067224 */ /* 0x000fe400078e0036 */
[----:B------:R-:W-:-:S07]  /*82d0*/  IMAD.MOV.U32 R7, RZ, RZ, R55 ;  /* 0x000000ffff077224 */ /* 0x000fce00078e0037 */
.L_x_328:
[----:B------:R-:W-:Y:S05]  /*82e0*/  BSYNC.RECONVERGENT B1 ;  /* 0x0000000000017941 */ /* 0x000fea0003800200 */
.L_x_327:
        /* <DEDUP_REMOVED lines=26> */
.L_x_330:
[----:B------:R-:W-:Y:S05]  /*8490*/  BSYNC.RECONVERGENT B2 ;  /* 0x0000000000027941 */ /* 0x000fea0003800200 */
.L_x_329:
        /* <DEDUP_REMOVED lines=23> */
.L_x_332:
[----:B------:R-:W-:Y:S05]  /*8610*/  BSYNC.RECONVERGENT B2 ;  /* 0x0000000000027941 */ /* 0x000fea0003800200 */
.L_x_331:
[----:B------:R-:W0:Y:S01]  /*8620*/  MUFU.RCP64H R3, R13 ;  /* 0x0000000d00037308 */ /* 0x000e220000001800 */
[----:B------:R-:W-:Y:S01]  /*8630*/  HFMA2 R2, -RZ, RZ, 0, 5.9604644775390625e-08 ;  /* 0x00000001ff027431 */ /* 0x000fe200000001ff */
        /* <DEDUP_REMOVED lines=16> */
[----:B------:R-:W-:Y:S02]  /*8740*/  MOV R3, R13 ;  /* 0x0000000d00037202 */ /* 0x000fe40000000f00 */
[----:B------:R-:W-:-:S07]  /*8750*/  MOV R2, 0x8770 ;  /* 0x0000877000027802 */ /* 0x000fce0000000f00 */
[----:B------:R-:W-:Y:S05]  /*8760*/  CALL.REL.NOINC `($__internal_6_$__cuda_sm20_div_rn_f64_full) ;  /* 0x0000001400407944 */ /* 0x000fea0003c00000 */
[----:B------:R-:W-:Y:S01]  /*8770*/  IMAD.MOV.U32 R10, RZ, RZ, R3 ;  /* 0x000000ffff0a7224 */ /* 0x000fe200078e0003 */
[----:B------:R-:W-:-:S07]  /*8780*/  MOV R11, R4 ;  /* 0x00000004000b7202 */ /* 0x000fce0000000f00 */
.L_x_334:
[----:B------:R-:W-:Y:S05]  /*8790*/  BSYNC.RECONVERGENT B2 ;  /* 0x0000000000027941 */ /* 0x000fea0003800200 */
.L_x_333:
        /* <DEDUP_REMOVED lines=26> */
[----:B------:R-:W-:Y:S02]  /*8940*/  MOV R5, R237 ;  /* 0x000000ed00057202 */ /* 0x000fe40000000f00 */
[----:B------:R-:W-:Y:S01]  /*8950*/  MOV R2, 0x8990 ;  /* 0x0000899000027802 */ /* 0x000fe20000000f00 */
[----:B0-----:R-:W-:Y:S01]  /*8960*/  IMAD.U32 R4, RZ, RZ, UR20 ;  /* 0x00000014ff047e24 */ /* 0x001fe2000f8e00ff */
[----:B------:R-:W-:-:S07]  /*8970*/  MOV R3, UR21 ;  /* 0x0000001500037c02 */ /* 0x000fce0008000f00 */
[----:B------:R-:W-:Y:S05]  /*8980*/  CALL.REL.NOINC `($__internal_6_$__cuda_sm20_div_rn_f64_full) ;  /* 0x0000001000b87944 */ /* 0x000fea0003c00000 */
[----:B------:R-:W-:Y:S01]  /*8990*/  IMAD.MOV.U32 R12, RZ, RZ, R3 ;  /* 0x000000ffff0c7224 */ /* 0x000fe200078e0003 */
[----:B------:R-:W-:-:S07]  /*89a0*/  MOV R13, R4 ;  /* 0x00000004000d7202 */ /* 0x000fce0000000f00 */
.L_x_336:
[----:B------:R-:W-:Y:S05]  /*89b0*/  BSYNC.RECONVERGENT B2 ;  /* 0x0000000000027941 */ /* 0x000fea0003800200 */
.L_x_335:
[----:B------:R-:W2:Y:S01]  /*89c0*/  LDL R4, [R1+0x1f0] ;  /* 0x0001f00001047983 */ /* 0x000ea20000100800 */
[----:B------:R-:W0:Y:S08]  /*89d0*/  LDC.64 R16, c[0x0][0x390] ;  /* 0x0000e400ff107b82 */ /* 0x000e300000000a00 */
[----:B------:R-:W1:Y:S08]  /*89e0*/  LDC R3, c[0x0][0x430] ;  /* 0x00010c00ff037b82 */ /* 0x000e700000000800 */
[----:B------:R-:W3:Y:S01]  /*89f0*/  LDC R27, c[0x0][0x430] ;  /* 0x00010c00ff1b7b82 */ /* 0x000ee20000000800 */
[----:B0-----:R-:W-:-:S07]  /*8a00*/  IMAD.WIDE R42, R0, 0x8, R16 ;  /* 0x00000008002a7825 */ /* 0x001fce00078e0210 */
[----:B------:R-:W0:Y:S01]  /*8a10*/  LDC.64 R38, c[0x0][0x3e8] ;  /* 0x0000fa00ff267b82 */ /* 0x000e220000000a00 */
[----:B------:R-:W4:Y:S01]  /*8a20*/  LDG.E.64 R44, desc[UR4][R42.64] ;  /* 0x000000042a2c7981 */ /* 0x000f22000c1e1b00 */
[----:B-1----:R-:W-:-:S04]  /*8a30*/  IMAD.SHL.U32 R3, R3, 0x2, RZ ;  /* 0x0000000203037824 */ /* 0x002fc800078e00ff */
[----:B------:R-:W-:-:S04]  /*8a40*/  IMAD.WIDE R30, R3, 0x8, R42 ;  /* 0x00000008031e7825 */ /* 0x000fc800078e022a */
[----:B---3--:R-:W-:Y:S01]  /*8a50*/  IMAD.WIDE R34, R27, 0x8, R42 ;  /* 0x000000081b227825 */ /* 0x008fe200078e022a */
[----:B------:R1:W5:Y:S04]  /*8a60*/  LDG.E.64 R36, desc[UR4][R30.64] ;  /* 0x000000041e247981 */ /* 0x000368000c1e1b00 */
[----:B------:R1:W5:Y:S01]  /*8a70*/  LDG.E.64 R32, desc[UR4][R34.64] ;  /* 0x0000000422207981 */ /* 0x000362000c1e1b00 */
[----:B------:R-:W0:Y:S01]  /*8a80*/  MUFU.RCP64H R3, UR16 ;  /* 0x0000001000037d08 */ /* 0x000e220008001800 */
[----:B------:R-:W-:Y:S02]  /*8a90*/  HFMA2 R2, -RZ, RZ, 0, 5.9604644775390625e-08 ;  /* 0x00000001ff027431 */ /* 0x000fe400000001ff */
[----:B--2---:R-:W-:-:S04]  /*8aa0*/  IMAD.WIDE R14, R4, 0x8, R16 ;  /* 0x00000008040e7825 */ /* 0x004fc800078e0210 */
[----:B------:R-:W-:Y:S01]  /*8ab0*/  IMAD.WIDE R16, R252, 0x8, R16 ;  /* 0x00000008fc107825 */ /* 0x000fe200078e0210 */
        /* <DEDUP_REMOVED lines=12> */
[----:B----4-:R-:W-:-:S06]  /*8b80*/  DFMA R236, R224, -UR20, R44 ;  /* 0x80000014e0ec7c2b */ /* 0x010fcc000800002c */
        /* <DEDUP_REMOVED lines=10> */
[----:B------:R-:W-:Y:S01]  /*8c30*/  IMAD.MOV.U32 R5, RZ, RZ, R237 ;  /* 0x000000ffff057224 */ /* 0x000fe200078e00ed */
[----:B------:R-:W-:Y:S02]  /*8c40*/  MOV R2, 0x8c80 ;  /* 0x00008c8000027802 */ /* 0x000fe40000000f00 */
[----:B0-----:R-:W-:Y:S01]  /*8c50*/  MOV R4, UR20 ;  /* 0x0000001400047c02 */ /* 0x001fe20008000f00 */
[----:B------:R-:W-:-:S07]  /*8c60*/  IMAD.U32 R3, RZ, RZ, UR21 ;  /* 0x00000015ff037e24 */ /* 0x000fce000f8e00ff */
[----:B-----5:R-:W-:Y:S05]  /*8c70*/  CALL.REL.NOINC `($__internal_6_$__cuda_sm20_div_rn_f64_full) ;  /* 0x0000000c00fc7944 */ /* 0x020fea0003c00000 */
[----:B------:R-:W-:Y:S01]  /*8c80*/  MOV R2, R3 ;  /* 0x0000000300027202 */ /* 0x000fe20000000f00 */
[----:B------:R-:W-:-:S07]  /*8c90*/  IMAD.MOV.U32 R3, RZ, RZ, R4 ;  /* 0x000000ffff037224 */ /* 0x000fce00078e0004 */
.L_x_338:
[----:B------:R-:W-:Y:S05]  /*8ca0*/  BSYNC.RECONVERGENT B2 ;  /* 0x0000000000027941 */ /* 0x000fea0003800200 */
.L_x_337:
[----:B------:R-:W0:Y:S01]  /*8cb0*/  LDC.64 R48, c[0x0][0x3e8] ;  /* 0x0000fa00ff307b82 */ /* 0x000e220000000a00 */
[----:B------:R-:W0:Y:S01]  /*8cc0*/  MUFU.RCP64H R41, UR16 ;  /* 0x0000001000297d08 */ /* 0x000e220008001800 */
[----:B------:R-:W-:Y:S02]  /*8cd0*/  HFMA2 R40, -RZ, RZ, 0, 5.9604644775390625e-08 ;  /* 0x00000001ff287431 */ /* 0x000fe400000001ff */
[----:B------:R-:W-:Y:S01]  /*8ce0*/  IMAD.MOV.U32 R38, RZ, RZ, 0x1c71c71c ;  /* 0x1c71c71cff267424 */ /* 0x000fe200078e00ff */
[----:B------:R-:W-:Y:S01]  /*8cf0*/  MOV R39, 0x3fbc71c7 ;  /* 0x3fbc71c700277802 */ /* 0x000fe20000000f00 */
        /* <DEDUP_REMOVED lines=21> */
[----:B------:R-:W-:Y:S01]  /*8e50*/  IMAD.MOV.U32 R5, RZ, RZ, R237 ;  /* 0x000000ffff057224 */ /* 0x000fe200078e00ed */
[----:B------:R-:W-:Y:S02]  /*8e60*/  MOV R2, 0x8ea0 ;  /* 0x00008ea000027802 */ /* 0x000fe40000000f00 */
[----:B0-----:R-:W-:Y:S01]  /*8e70*/  MOV R4, UR20 ;  /* 0x0000001400047c02 */ /* 0x001fe20008000f00 */
[----:B------:R-:W-:-:S07]  /*8e80*/  IMAD.U32 R3, RZ, RZ, UR21 ;  /* 0x00000015ff037e24 */ /* 0x000fce000f8e00ff */
[----:B------:R-:W-:Y:S05]  /*8e90*/  CALL.REL.NOINC `($__internal_6_$__cuda_sm20_div_rn_f64_full) ;  /* 0x0000000c00747944 */ /* 0x000fea0003c00000 */
[----:B------:R-:W-:Y:S01]  /*8ea0*/  MOV R2, R3 ;  /* 0x0000000300027202 */ /* 0x000fe20000000f00 */
[----:B------:R-:W-:-:S07]  /*8eb0*/  IMAD.MOV.U32 R3, RZ, RZ, R4 ;  /* 0x000000ffff037224 */ /* 0x000fce00078e0004 */
.L_x_340:
[----:B------:R-:W-:Y:S05]  /*8ec0*/  BSYNC.RECONVERGENT B2 ;  /* 0x0000000000027941 */ /* 0x000fea0003800200 */
.L_x_339:
[----:B------:R-:W0:Y:S01]  /*8ed0*/  LDC.64 R40, c[0x0][0x3e8] ;  /* 0x0000fa00ff287b82 */ /* 0x000e220000000a00 */
[----:B------:R-:W0:Y:S01]  /*8ee0*/  MUFU.RCP64H R5, UR16 ;  /* 0x0000001000057d08 */ /* 0x000e220008001800 */
[----:B------:R-:W-:Y:S01]  /*8ef0*/  HFMA2 R4, -RZ, RZ, 0, 5.9604644775390625e-08 ;  /* 0x00000001ff047431 */ /* 0x000fe200000001ff */
        /* <DEDUP_REMOVED lines=28> */
.L_x_342:
[----:B------:R-:W-:Y:S05]  /*90c0*/  BSYNC.RECONVERGENT B2 ;  /* 0x0000000000027941 */ /* 0x000fea0003800200 */
.L_x_341:
[----:B------:R-:W0:Y:S01]  /*90d0*/  LDC.64 R40, c[0x0][0x3e8] ;  /* 0x0000fa00ff287b82 */ /* 0x000e220000000a00 */
[----:B------:R-:W0:Y:S01]  /*90e0*/  MUFU.RCP64H R39, UR16 ;  /* 0x0000001000277d08 */ /* 0x000e220008001800 */
[----:B------:R-:W-:Y:S02]  /*90f0*/  HFMA2 R38, -RZ, RZ, 0, 5.9604644775390625e-08 ;  /* 0x00000001ff267431 */ /* 0x000fe400000001ff */
[----:B------:R-:W-:Y:S01]  /*9100*/  IMAD.MOV.U32 R34, RZ, RZ, 0x1c71c71c ;  /* 0x1c71c71cff227424 */ /* 0x000fe200078e00ff */
[----:B------:R-:W-:Y:S01]  /*9110*/  MOV R35, 0x3fbc71c7 ;  /* 0x3fbc71c700237802 */ /* 0x000fe20000000f00 */
        /* <DEDUP_REMOVED lines=28> */
.L_x_344:
[----:B------:R-:W-:Y:S05]  /*92e0*/  BSYNC.RECONVERGENT B2 ;  /* 0x0000000000027941 */ /* 0x000fea0003800200 */
.L_x_343:
        /* <DEDUP_REMOVED lines=31> */
.L_x_346:
[----:B------:R-:W-:Y:S05]  /*94e0*/  BSYNC.RECONVERGENT B2 ;  /* 0x0000000000027941 */ /* 0x000fea0003800200 */
.L_x_345:
        /* <DEDUP_REMOVED lines=8> */
[----:B------:R1:W-:Y:S01]  /*9570*/  STG.E.64 desc[UR4][R14.64], R24 ;  /* 0x000000180e007986 */ /* 0x0003e2000c101b04 */
[----:B0-----:R-:W-:-:S08]  /*9580*/  DFMA R26, R30, -R32, 1 ;  /* 0x3ff000001e1a742b */ /* 0x001fd00000000820 */
[----:B------:R-:W-:Y:S02]  /*9590*/  DFMA R34, R26, R26, R26 ;  /* 0x0000001a1a22722b */ /* 0x000fe4000000001a */
[----:B------:R-:W-:Y:S02]  /*95a0*/  DMUL R26, R4, R12 ;  /* 0x0000000c041a7228 */ /* 0x000fe40000000000 */
[----:B------:R-:W-:-:S04]  /*95b0*/  DFMA R12, R134, 0.5, R28 ;  /* 0x3fe00000860c782b */ /* 0x000fc8000000001c */
        /* <DEDUP_REMOVED lines=20> */
.L_x_348:
[----:B------:R-:W-:Y:S05]  /*9700*/  BSYNC.RECONVERGENT B2 ;  /* 0x0000000000027941 */ /* 0x000fea0003800200 */
.L_x_347:
        /* <DEDUP_REMOVED lines=31> */
.L_x_350:
[----:B------:R-:W-:Y:S05]  /*9900*/  BSYNC.RECONVERGENT B2 ;  /* 0x0000000000027941 */ /* 0x000fea0003800200 */
.L_x_349:
        /* <DEDUP_REMOVED lines=23> */
.L_x_276:
[----:B------:R-:W-:Y:S05]  /*9a80*/  BSYNC.RECONVERGENT B0 ;  /* 0x0000000000007941 */ /* 0x000fea0003800200 */
.L_x_275:
[----:B--2---:R-:W2:Y:S04]  /*9a90*/  LDL.LU R9, [R1+0x20c] ;  /* 0x00020c0001097983 */ /* 0x004ea80000300800 */
[----:B------:R-:W3:Y:S04]  /*9aa0*/  LDL.LU R8, [R1+0x208] ;  /* 0x0002080001087983 */ /* 0x000ee80000300800 */
[----:B------:R-:W5:Y:S04]  /*9ab0*/  LDL.LU R7, [R1+0x1f4] ;  /* 0x0001f40001077983 */ /* 0x000f680000300800 */
[----:B------:R-:W5:Y:S04]  /*9ac0*/  LDL.LU R6, [R1+0x204] ;  /* 0x0002040001067983 */ /* 0x000f680000300800 */
[----:B------:R-:W5:Y:S04]  /*9ad0*/  LDL.LU R5, [R1+0x1f0] ;  /* 0x0001f00001057983 */ /* 0x000f680000300800 */
[----:B----4-:R-:W4:Y:S04]  /*9ae0*/  LDL.LU R4, [R1+0x200] ;  /* 0x0002000001047983 */ /* 0x010f280000300800 */
[----:B------:R-:W4:Y:S04]  /*9af0*/  LDL.LU R3, [R1+0x1fc] ;  /* 0x0001fc0001037983 */ /* 0x000f280000300800 */
[----:B------:R-:W4:Y:S01]  /*9b00*/  LDL.LU R2, [R1+0x1f8] ;  /* 0x0001f80001027983 */ /* 0x000f220000300800 */
[----:B------:R-:W0:Y:S02]  /*9b10*/  LDCU UR19, c[0x0][0x360] ;  /* 0x00006c00ff1377ac */ /* 0x000e240008000800 */
[----:B0-----:R-:W-:Y:S01]  /*9b20*/  VIADD R0, R0, UR19 ;  /* 0x0000001300007c36 */ /* 0x001fe20008000000 */
[----:B------:R-:W-:-:S02]  /*9b30*/  IADD3 R252, PT, PT, R252, UR19, RZ ;  /* 0x00000013fcfc7c10 */ /* 0x000fc4000fffe0ff */
[----:B--2---:R-:W-:Y:S01]  /*9b40*/  IADD3 R9, PT, PT, R9, UR19, RZ ;  /* 0x0000001309097c10 */ /* 0x004fe2000fffe0ff */
[----:B---3--:R-:W-:Y:S01]  /*9b50*/  VIADD R8, R8, UR19 ;  /* 0x0000001308087c36 */ /* 0x008fe20008000000 */
[----:B-----5:R-:W-:Y:S02]  /*9b60*/  IADD3 R7, PT, PT, R7, 0x1, RZ ;  /* 0x0000000107077810 */ /* 0x020fe40007ffe0ff */
[----:B------:R-:W-:-:S03]  /*9b70*/  IADD3 R6, PT, PT, R6, UR19, RZ ;  /* 0x0000001306067c10 */ /* 0x000fc6000fffe0ff */
[----:B------:R0:W-:Y:S01]  /*9b80*/  STL [R1+0x1f4], R7 ;  /* 0x0001f40701007387 */ /* 0x0001e20000100800 */
[----:B------:R-:W-:Y:S01]  /*9b90*/  ISETP.NE.AND P0, PT, R7, 0x1, PT ;  /* 0x000000010700780c */ /* 0x000fe20003f05270 */
[----:B------:R-:W-:Y:S02]  /*9ba0*/  VIADD R5, R5, UR19 ;  /* 0x0000001305057c36 */ /* 0x000fe40008000000 */
[----:B------:R0:W-:Y:S01]  /*9bb0*/  STL [R1+0x20c], R9 ;  /* 0x00020c0901007387 */ /* 0x0001e20000100800 */
[----:B----4-:R-:W-:-:S03]  /*9bc0*/  VIADD R4, R4, UR19 ;  /* 0x0000001304047c36 */ /* 0x010fc60008000000 */
[----:B------:R0:W-:Y:S01]  /*9bd0*/  STL [R1+0x208], R8 ;  /* 0x0002080801007387 */ /* 0x0001e20000100800 */
[----:B------:R-:W-:-:S03]  /*9be0*/  IADD3 R3, PT, PT, R3, UR19, RZ ;  /* 0x0000001303037c10 */ /* 0x000fc6000fffe0ff */
        /* <DEDUP_REMOVED lines=8> */
        .weak           $__internal_6_$__cuda_sm20_div_rn_f64_full
        .type           $__internal_6_$__cuda_sm20_div_rn_f64_full,@function
        .size           $__internal_6_$__cuda_sm20_div_rn_f64_full,($__internal_7_$__cuda_sm20_dsqrt_rn_f64_mediumpath_v1 - $__internal_6_$__cuda_sm20_div_rn_f64_full)
$__internal_6_$__cuda_sm20_div_rn_f64_full:
[----:B------:R-:W-:Y:S01]  /*9c70*/  MOV R237, R5 ;  /* 0x0000000500ed7202 */ /* 0x000fe20000000f00 */
[--C-:B------:R-:W-:Y:S01]  /*9c80*/  IMAD.MOV.U32 R232, RZ, RZ, R4.reuse ;  /* 0x000000ffffe87224 */ /* 0x100fe200078e0004 */
[----:B------:R-:W-:Y:S01]  /*9c90*/  FSETP.GEU.AND P0, PT, |R3|, 1.469367938527859385e-39, PT ;  /* 0x001000000300780b */ /* 0x000fe20003f0e200 */
[----:B------:R-:W-:Y:S01]  /*9ca0*/  BSSY.RECONVERGENT B1, `(.L_x_352) ;  /* 0x000005e000017945 */ /* 0x000fe20003800200 */
[----:B------:R-:W-:Y:S02]  /*9cb0*/  FSETP.GEU.AND P2, PT, |R237|, 1.469367938527859385e-39, PT ;  /* 0x00100000ed00780b */ /* 0x000fe40003f4e200 */
[----:B------:R-:W-:Y:S02]  /*9cc0*/  LOP3.LUT R234, R3, 0x800fffff, RZ, 0xc0, !PT ;  /* 0x800fffff03ea7812 */ /* 0x000fe400078ec0ff */
[----:B------:R-:W-:Y:S02]  /*9cd0*/  MOV R233, R3 ;  /* 0x0000000300e97202 */ /* 0x000fe40000000f00 */
[----:B------:R-:W-:Y:S01]  /*9ce0*/  LOP3.LUT R235, R234, 0x3ff00000, RZ, 0xfc, !PT ;  /* 0x3ff00000eaeb7812 */ /* 0x000fe200078efcff */
[----:B------:R-:W-:Y:S01]  /*9cf0*/  IMAD.MOV.U32 R234, RZ, RZ, R4 ;  /* 0x000000ffffea7224 */ /* 0x000fe200078e0004 */
[----:B------:R-:W-:Y:S01]  /*9d00*/  LOP3.LUT R249, R237, 0x7ff00000, RZ, 0xc0, !PT ;  /* 0x7ff00000edf97812 */ /* 0x000fe200078ec0ff */
[----:B------:R-:W-:Y:S01]  /*9d10*/  IMAD.MOV.U32 R4, RZ, RZ, 0x1 ;  /* 0x00000001ff047424 */ /* 0x000fe200078e00ff */
[----:B------:R-:W-:Y:S01]  /*9d20*/  LOP3.LUT R248, R3, 0x7ff00000, RZ, 0xc0, !PT ;  /* 0x7ff0000003f87812 */ /* 0x000fe200078ec0ff */
[----:B------:R-:W-:Y:S01]  /*9d30*/  @!P0 DMUL R234, R232, 8.98846567431157953865e+307 ;  /* 0x7fe00000e8ea8828 */ /* 0x000fe20000000000 */
[----:B------:R-:W-:-:S02]  /*9d40*/  MOV R238, 0x1ca00000 ;  /* 0x1ca0000000ee7802 */ /* 0x000fc40000000f00 */
[----:B------:R-:W-:Y:S02]  /*9d50*/  @!P2 LOP3.LUT R5, R233, 0x7ff00000, RZ, 0xc0, !PT ;  /* 0x7ff00000e905a812 */ /* 0x000fe400078ec0ff */
[C---:B------:R-:W-:Y:S02]  /*9d60*/  ISETP.GE.U32.AND P1, PT, R249.reuse, R248, PT ;  /* 0x000000f8f900720c */ /* 0x040fe40003f26070 */
[----:B------:R-:W-:Y:S02]  /*9d70*/  @!P2 ISETP.GE.U32.AND P3, PT, R249, R5, PT ;  /* 0x00000005f900a20c */ /* 0x000fe40003f66070 */
[----:B------:R-:W0:Y:S01]  /*9d80*/  MUFU.RCP64H R5, R235 ;  /* 0x000000eb00057308 */ /* 0x000e220000001800 */
[----:B------:R-:W-:Y:S02]  /*9d90*/  @!P2 MOV R240, RZ ;  /* 0x000000ff00f0a202 */ /* 0x000fe40000000f00 */
[C---:B------:R-:W-:Y:S02]  /*9da0*/  @!P2 SEL R3, R238.reuse, 0x63400000, !P3 ;  /* 0x63400000ee03a807 */ /* 0x040fe40005800000 */
[----:B------:R-:W-:-:S02]  /*9db0*/  SEL R238, R238, 0x63400000, !P1 ;  /* 0x63400000eeee7807 */ /* 0x000fc40004800000 */
[--C-:B------:R-:W-:Y:S02]  /*9dc0*/  @!P2 LOP3.LUT R3, R3, 0x80000000, R237.reuse, 0xf8, !PT ;  /* 0x800000000303a812 */ /* 0x100fe400078ef8ed */
[----:B------:R-:W-:Y:S01]  /*9dd0*/  LOP3.LUT R239, R238, 0x800fffff, R237, 0xf8, !PT ;  /* 0x800fffffeeef7812 */ /* 0x000fe200078ef8ed */
[----:B------:R-:W-:Y:S01]  /*9de0*/  IMAD.MOV.U32 R238, RZ, RZ, R236 ;  /* 0x000000ffffee7224 */ /* 0x000fe200078e00ec */
[----:B------:R-:W-:Y:S02]  /*9df0*/  @!P2 LOP3.LUT R241, R3, 0x100000, RZ, 0xfc, !PT ;  /* 0x0010000003f1a812 */ /* 0x000fe400078efcff */
[----:B------:R-:W-:-:S04]  /*9e00*/  MOV R3, R249 ;  /* 0x000000f900037202 */ /* 0x000fc80000000f00 */
[----:B------:R-:W-:Y:S02]  /*9e10*/  @!P2 DFMA R238, R238, 2, -R240 ;  /* 0x40000000eeeea82b */ /* 0x000fe400000008f0 */
[----:B0-----:R-:W-:-:S08]  /*9e20*/  DFMA R240, R4, -R234, 1 ;  /* 0x3ff0000004f0742b */ /* 0x001fd000000008ea */
[----:B------:R-:W-:Y:S01]  /*9e30*/  DFMA R240, R240, R240, R240 ;  /* 0x000000f0f0f0722b */ /* 0x000fe200000000f0 */
[----:B------:R-:W-:-:S07]  /*9e40*/  @!P2 LOP3.LUT R3, R239, 0x7ff00000, RZ, 0xc0, !PT ;  /* 0x7ff00000ef03a812 */ /* 0x000fce00078ec0ff */
[----:B------:R-:W-:-:S08]  /*9e50*/  DFMA R4, R4, R240, R4 ;  /* 0x000000f00404722b */ /* 0x000fd00000000004 */
[----:B------:R-:W-:-:S08]  /*9e60*/  DFMA R240, R4, -R234, 1 ;  /* 0x3ff0000004f0742b */ /* 0x000fd000000008ea */
[----:B------:R-:W-:-:S08]  /*9e70*/  DFMA R240, R4, R240, R4 ;  /* 0x000000f004f0722b */ /* 0x000fd00000000004 */
[----:B------:R-:W-:-:S08]  /*9e80*/  DMUL R4, R240, R238 ;  /* 0x000000eef0047228 */ /* 0x000fd00000000000 */
[----:B------:R-:W-:-:S08]  /*9e90*/  DFMA R242, R4, -R234, R238 ;  /* 0x800000ea04f2722b */ /* 0x000fd000000000ee */
[----:B------:R-:W-:Y:S01]  /*9ea0*/  DFMA R240, R240, R242, R4 ;  /* 0x000000f2f0f0722b */ /* 0x000fe20000000004 */
[----:B------:R-:W-:Y:S01]  /*9eb0*/  IMAD.MOV.U32 R4, RZ, RZ, R248 ;  /* 0x000000ffff047224 */ /* 0x000fe200078e00f8 */
[----:B------:R-:W-:Y:S02]  /*9ec0*/  @!P0 LOP3.LUT R4, R235, 0x7ff00000, RZ, 0xc0, !PT ;  /* 0x7ff00000eb048812 */ /* 0x000fe400078ec0ff */
[----:B------:R-:W-:-:S04]  /*9ed0*/  IADD3 R5, PT, PT, R3, -0x1, RZ ;  /* 0xffffffff03057810 */ /* 0x000fc80007ffe0ff */
[----:B------:R-:W-:Y:S01]  /*9ee0*/  ISETP.GT.U32.AND P0, PT, R5, 0x7feffffe, PT ;  /* 0x7feffffe0500780c */ /* 0x000fe20003f04070 */
[----:B------:R-:W-:-:S05]  /*9ef0*/  VIADD R5, R4, 0xffffffff ;  /* 0xffffffff04057836 */ /* 0x000fca0000000000 */
[----:B------:R-:W-:-:S13]  /*9f00*/  ISETP.GT.U32.OR P0, PT, R5, 0x7feffffe, P0 ;  /* 0x7feffffe0500780c */ /* 0x000fda0000704470 */
[----:B------:R-:W-:Y:S05]  /*9f10*/  @P0 BRA `(.L_x_353) ;  /* 0x0000000000780947 */ /* 0x000fea0003800000 */
[----:B------:R-:W-:Y:S02]  /*9f20*/  LOP3.LUT R3, R233, 0x7ff00000, RZ, 0xc0, !PT ;  /* 0x7ff00000e9037812 */ /* 0x000fe400078ec0ff */
[----:B------:R-:W-:Y:S02]  /*9f30*/  MOV R243, 0x1ca00000 ;  /* 0x1ca0000000f37802 */ /* 0x000fe40000000f00 */
[CC--:B------:R-:W-:Y:S02]  /*9f40*/  ISETP.GE.U32.AND P0, PT, R249.reuse, R3.reuse, PT ;  /* 0x00000003f900720c */ /* 0x0c0fe40003f06070 */
[----:B------:R-:W-:-:S04]  /*9f50*/  VIADDMNMX R3, R249, -R3, 0xb9600000, !PT ;  /* 0xb9600000f9037446 */ /* 0x000fc80007800903 */
[----:B------:R-:W-:Y:S02]  /*9f60*/  VIMNMX R4, PT, PT, R3, 0x46a00000, PT ;  /* 0x46a0000003047848 */ /* 0x000fe40003fe0100 */
[----:B------:R-:W-:-:S05]  /*9f70*/  SEL R3, R243, 0x63400000, !P0 ;  /* 0x63400000f3037807 */ /* 0x000fca0004000000 */
[----:B------:R-:W-:Y:S02]  /*9f80*/  IMAD.IADD R3, R4, 0x1, -R3 ;  /* 0x0000000104037824 */ /* 0x000fe400078e0a03 */
[----:B------:R-:W-:-:S03]  /*9f90*/  IMAD.MOV.U32 R4, RZ, RZ, RZ ;  /* 0x000000ffff047224 */ /* 0x000fc600078e00ff */
[----:B------:R-:W-:-:S06]  /*9fa0*/  IADD3 R5, PT, PT, R3, 0x7fe00000, RZ ;  /* 0x7fe0000003057810 */ /* 0x000fcc0007ffe0ff */
        /* <DEDUP_REMOVED lines=10> */
[----:B------:R-:W-:Y:S01]  /*a050*/  MOV R4, RZ ;  /* 0x000000ff00047202 */ /* 0x000fe20000000f00 */
        /* <DEDUP_REMOVED lines=10> */
.L_x_353:
        /* <DEDUP_REMOVED lines=17> */
.L_x_356:
[----:B------:R-:W-:-:S05]  /*a210*/  LOP3.LUT R242, R233, 0x80000, RZ, 0xfc, !PT ;  /* 0x00080000e9f27812 */ /* 0x000fca00078efcff */
[----:B------:R-:W-:Y:S01]  /*a220*/  IMAD.MOV.U32 R243, RZ, RZ, R242 ;  /* 0x000000fffff37224 */ /* 0x000fe200078e00f2 */
[----:B------:R-:W-:Y:S01]  /*a230*/  MOV R242, R232 ;  /* 0x000000e800f27202 */ /* 0x000fe20000000f00 */
[----:B------:R-:W-:Y:S06]  /*a240*/  BRA `(.L_x_354) ;  /* 0x00000000000c7947 */ /* 0x000fec0003800000 */
.L_x_355:
[----:B------:R-:W-:-:S05]  /*a250*/  LOP3.LUT R242, R237, 0x80000, RZ, 0xfc, !PT ;  /* 0x00080000edf27812 */ /* 0x000fca00078efcff */
[----:B------:R-:W-:Y:S01]  /*a260*/  IMAD.MOV.U32 R243, RZ, RZ, R242 ;  /* 0x000000fffff37224 */ /* 0x000fe200078e00f2 */
[----:B------:R-:W-:-:S07]  /*a270*/  MOV R242, R236 ;  /* 0x000000ec00f27202 */ /* 0x000fce0000000f00 */
.L_x_354:
[----:B------:R-:W-:Y:S05]  /*a280*/  BSYNC.RECONVERGENT B1 ;  /* 0x0000000000017941 */ /* 0x000fea0003800200 */
.L_x_352:
[----:B------:R-:W-:Y:S02]  /*a290*/  HFMA2 R233, -RZ, RZ, 0, 0 ;  /* 0x00000000ffe97431 */ /* 0x000fe400000001ff */
[----:B------:R-:W-:Y:S01]  /*a2a0*/  IMAD.MOV.U32 R232, RZ, RZ, R2 ;  /* 0x000000ffffe87224 */ /* 0x000fe200078e0002 */
[----:B------:R-:W-:Y:S01]  /*a2b0*/  MOV R4, R243 ;  /* 0x000000f300047202 */ /* 0x000fe20000000f00 */
[----:B------:R-:W-:Y:S02]  /*a2c0*/  IMAD.MOV.U32 R3, RZ, RZ, R242 ;  /* 0x000000ffff037224 */ /* 0x000fe400078e00f2 */
[----:B------:R-:W-:Y:S05]  /*a2d0*/  RET.REL.NODEC R232 `(_Z45dvc_ScaLBL_D3Q19_AAeven_FreeLeeModel_CombinedPiPdS0_S0_S0_S0_S0_S0_S0_dddddddddddiiiii) ;  /* 0xffffff5ce8487950 */ /* 0x000fea0003c3ffff */
        .weak           $__internal_7_$__cuda_sm20_dsqrt_rn_f64_mediumpath_v1
        .type           $__internal_7_$__cuda_sm20_dsqrt_rn_f64_mediumpath_v1,@function
        .size           $__internal_7_$__cuda_sm20_dsqrt_rn_f64_mediumpath_v1,(.L_x_719 - $__internal_7_$__cuda_sm20_dsqrt_rn_f64_mediumpath_v1)
$__internal_7_$__cuda_sm20_dsqrt_rn_f64_mediumpath_v1:
[----:B------:R-:W-:Y:S01]  /*a2e0*/  ISETP.GE.U32.AND P0, PT, R38, -0x3400000, PT ;  /* 0xfcc000002600780c */ /* 0x000fe20003f06070 */
[----:B------:R-:W-:Y:S01]  /*a2f0*/  IMAD.MOV.U32 R38, RZ, RZ, R6 ;  /* 0x000000ffff267224 */ /* 0x000fe200078e0006 */
[----:B------:R-:W-:Y:S01]  /*a300*/  BSSY.RECONVERGENT B2, `(.L_x_357) ;  /* 0x0000028000027945 */ /* 0x000fe20003800200 */
[----:B------:R-:W-:Y:S01]  /*a310*/  MOV R6, R54 ;  /* 0x0000003600067202 */ /* 0x000fe20000000f00 */
[----:B------:R-:W-:Y:S01]  /*a320*/  IMAD.MOV.U32 R7, RZ, RZ, R59 ;  /* 0x000000ffff077224 */ /* 0x000fe200078e003b */
[----:B------:R-:W-:Y:S01]  /*a330*/  MOV R54, R58 ;  /* 0x0000003a00367202 */ /* 0x000fe20000000f00 */
[----:B------:R-:W-:Y:S01]  /*a340*/  IMAD.MOV.U32 R58, RZ, RZ, R62 ;  /* 0x000000ffff3a7224 */ /* 0x000fe200078e003e */
[----:B------:R-:W-:-:S06]  /*a350*/  MOV R59, R63 ;  /* 0x0000003f003b7202 */ /* 0x000fcc0000000f00 */
        /* <DEDUP_REMOVED lines=9> */
.L_x_358:
        /* <DEDUP_REMOVED lines=24> */
.L_x_360:
[----:B------:R-:W-:-:S11]  /*a570*/  DADD R6, R38, R38 ;  /* 0x0000000026067229 */ /* 0x000fd60000000026 */
.L_x_359:
[----:B------:R-:W-:Y:S05]  /*a580*/  BSYNC.RECONVERGENT B2 ;  /* 0x0000000000027941 */ /* 0x000fea0003800200 */
.L_x_357:
[----:B------:R-:W-:Y:S01]  /*a590*/  MOV R55, R7 ;  /* 0x0000000700377202 */ /* 0x000fe20000000f00 */
[----:B------:R-:W-:Y:S02]  /*a5a0*/  HFMA2 R7, -RZ, RZ, 0, 0 ;  /* 0x00000000ff077431 */ /* 0x000fe400000001ff */
[----:B------:R-:W-:Y:S02]  /*a5b0*/  IMAD.MOV.U32 R54, RZ, RZ, R6 ;  /* 0x000000ffff367224 */ /* 0x000fe400078e0006 */
[----:B------:R-:W-:-:S04]  /*a5c0*/  IMAD.MOV.U32 R6, RZ, RZ, R60 ;  /* 0x000000ffff067224 */ /* 0x000fc800078e003c */
[----:B------:R-:W-:Y:S05]  /*a5d0*/  RET.REL.NODEC R6 `(_Z45dvc_ScaLBL_D3Q19_AAeven_FreeLeeModel_CombinedPiPdS0_S0_S0_S0_S0_S0_S0_dddddddddddiiiii) ;  /* 0xffffff5806887950 */ /* 0x000fea0003c3ffff */
.L_x_361:
        /* <DEDUP_REMOVED lines=10> */
.L_x_719:


//--------------------- .text._Z44dvc_ScaLBL_D3Q19_AAodd_FreeLeeModel_CombinedPiS_PdS0_S0_S0_S0_S0_S0_S0_dddddddddddiiiii --------------------------
	.section	.text._Z44dvc_ScaLBL_D3Q19_AAodd_FreeLeeModel_CombinedPiS_PdS0_S0_S0_S0_S0_S0_S0_dddddddddddiiiii,"ax",@progbits
	.align	128
        .global         _Z44dvc_ScaLBL_D3Q19_AAodd_FreeLeeModel_CombinedPiS_PdS0_S0_S0_S0_S0_S0_S0_dddddddddddiiiii
        .type           _Z44dvc_ScaLBL_D3Q19_AAodd_FreeLeeModel_CombinedPiS_PdS0_S0_S0_S0_S0_S0_S0_dddddddddddiiiii,@function
        .size           _Z44dvc_ScaLBL_D3Q19_AAodd_FreeLeeModel_CombinedPiS_PdS0_S0_S0_S0_S0_S0_S0_dddddddddddiiiii,(.L_x_721 - _Z44dvc_ScaLBL_D3Q19_AAodd_FreeLeeModel_CombinedPiS_PdS0_S0_S0_S0_S0_S0_S0_dddddddddddiiiii)
        .other          _Z44dvc_ScaLBL_D3Q19_AAodd_FreeLeeModel_CombinedPiS_PdS0_S0_S0_S0_S0_S0_S0_dddddddddddiiiii,@"STO_CUDA_ENTRY STV_DEFAULT"
_Z44dvc_ScaLBL_D3Q19_AAodd_FreeLeeModel_CombinedPiS_PdS0_S0_S0_S0_S0_S0_S0_dddddddddddiiiii:
.text._Z44dvc_ScaLBL_D3Q19_AAodd_FreeLeeModel_CombinedPiS_PdS0_S0_S0_S0_S0_S0_S0_dddddddddddiiiii:
        /* <DEDUP_REMOVED lines=12> */
[----:B------:R-:W1:Y:S03]  /*00c0*/  LDC.64 R10, c[0x0][0x3d8] ;  /* 0x0000f600ff0a7b82 */ /* 0x000e660000000a00 */
[----:B------:R-:W-:Y:S01]  /*00d0*/  SHF.R.S32.HI R0, RZ, 0x12, R0 ;  /* 0x00000012ff007819 */ /* 0x000fe20000011400 */
[----:B0-----:R-:W-:-:S04]  /*00e0*/  DFMA R2, R4, -R12, 1 ;  /* 0x3ff000000402742b */ /* 0x001fc8000000080c */
[----:B------:R-:W0:Y:S04]  /*00f0*/  S2UR UR17, SR_CTAID.X ;  /* 0x00000000001179c3 */ /* 0x000e280000002500 */
[----:B------:R-:W-:Y:S02]  /*0100*/  DFMA R6, R2, R2, R2 ;  /* 0x000000020206722b */ /* 0x000fe40000000002 */
[----:B-1----:R-:W-:-:S06]  /*0110*/  DADD R2, R8, -R10 ;  /* 0x0000000008027229 */ /* 0x002fcc000000080a */
[----:B------:R-:W-:Y:S01]  /*0120*/  DFMA R6, R4, R6, R4 ;  /* 0x000000060406722b */ /* 0x000fe20000000004 */
[----:B------:R-:W1:Y:S01]  /*0130*/  S2R R11, SR_TID.X ;  /* 0x00000000000b7919 */ /* 0x000e620000002100 */
[----:B------:R-:W-:-:S06]  /*0140*/  DMUL R2, R2, 0.5 ;  /* 0x3fe0000002027828 */ /* 0x000fcc0000000000 */
[----:B------:R-:W-:Y:S02]  /*0150*/  DFMA R8, R6, -R12, 1 ;  /* 0x3ff000000608742b */ /* 0x000fe4000000080c */
[----:B------:R-:W-:-:S06]  /*0160*/  DMUL R4, R2, 0.5 ;  /* 0x3fe0000002047828 */ /* 0x000fcc0000000000 */
[----:B------:R-:W-:-:S08]  /*0170*/  DFMA R8, R6, R8, R6 ;  /* 0x000000080608722b */ /* 0x000fd00000000006 */
[----:B------:R-:W-:Y:S01]  /*0180*/  DMUL R2, R4, R8 ;  /* 0x0000000804027228 */ /* 0x000fe20000000000 */
[----:B------:R-:W-:-:S07]  /*0190*/  FSETP.GEU.AND P1, PT, |R5|, 6.5827683646048100446e-37, PT ;  /* 0x036000000500780b */ /* 0x000fce0003f2e200 */
[----:B------:R-:W-:-:S08]  /*01a0*/  DFMA R6, R2, -3, R4 ;  /* 0xc00800000206782b */ /* 0x000fd00000000004 */
[----:B------:R-:W-:Y:S02]  /*01b0*/  DFMA R16, R8, R6, R2 ;  /* 0x000000060810722b */ /* 0x000fe40000000002 */
[----:B------:R-:W2:Y:S05]  /*01c0*/  LDC R6, c[0x0][0x360] ;  /* 0x0000d800ff067b82 */ /* 0x000eaa0000000800 */
[----:B------:R3:W-:Y:S03]  /*01d0*/  STL.64 [R1+0x208], R16 ;  /* 0x0002081001007387 */ /* 0x0007e60000100a00 */
[----:B------:R-:W-:-:S05]  /*01e0*/  FFMA R2, RZ, 2.125, R17 ;  /* 0x40080000ff027823 */ /* 0x000fca0000000011 */
[----:B------:R-:W-:Y:S01]  /*01f0*/  FSETP.GT.AND P0, PT, |R2|, 1.469367938527859385e-39, PT ;  /* 0x001000000200780b */ /* 0x000fe20003f04200 */
[----:B------:R-:W-:-:S05]  /*0200*/  IMAD.MOV R2, RZ, RZ, -R0 ;  /* 0x000000ffff027224 */ /* 0x000fca00078e0a00 */
[----:B------:R3:W-:Y:S07]  /*0210*/  STL [R1+0x1e8], R2 ;  /* 0x0001e80201007387 */ /* 0x0007ee0000100800 */
[----:B01----:R-:W-:Y:S05]  /*0220*/  @P0 BRA P1, `(.L_x_362) ;  /* 0x0000000000200947 */ /* 0x003fea0000800000 */
[----:B------:R-:W-:Y:S01]  /*0230*/  MOV R236, R4 ;  /* 0x0000000400ec7202 */ /* 0x000fe20000000f00 */
[----:B------:R-:W-:Y:S01]  /*0240*/  IMAD.MOV.U32 R4, RZ, RZ, RZ ;  /* 0x000000ffff047224 */ /* 0x000fe200078e00ff */
[----:B---3--:R-:W-:Y:S01]  /*0250*/  MOV R2, 0x280 ;  /* 0x0000028000027802 */ /* 0x008fe20000000f00 */
[----:B------:R-:W-:-:S07]  /*0260*/  IMAD.MOV.U32 R3, RZ, RZ, 0x40080000 ;  /* 0x40080000ff037424 */ /* 0x000fce00078e00ff */
[----:B--2---:R-:W-:Y:S05]  /*0270*/  CALL.REL.NOINC `($__internal_8_$__cuda_sm20_div_rn_f64_full) ;  /* 0x00000098004c7944 */ /* 0x004fea0003c00000 */
[----:B------:R-:W-:Y:S01]  /*0280*/  MOV R2, R3 ;  /* 0x0000000300027202 */ /* 0x000fe20000000f00 */
[----:B------:R-:W-:-:S05]  /*0290*/  IMAD.MOV.U32 R3, RZ, RZ, R4 ;  /* 0x000000ffff037224 */ /* 0x000fca00078e0004 */
[----:B------:R0:W-:Y:S02]  /*02a0*/  STL.64 [R1+0x208], R2 ;  /* 0x0002080201007387 */ /* 0x0001e40000100a00 */
.L_x_362:
[----:B------:R-:W1:Y:S01]  /*02b0*/  LDCU UR18, c[0x0][0x430] ;  /* 0x00008600ff1277ac */ /* 0x000e620008000800 */
[----:B0-2---:R-:W-:Y:S01]  /*02c0*/  IMAD R3, R6, UR17, RZ ;  /* 0x0000001106037c24 */ /* 0x005fe2000f8e02ff */
[----:B------:R-:W0:Y:S03]  /*02d0*/  LDCU.64 UR4, c[0x0][0x358] ;  /* 0x00006b00ff0477ac */ /* 0x000e260008000a00 */
[----:B------:R-:W-:Y:S01]  /*02e0*/  IMAD R0, R0, R3, R3 ;  /* 0x0000000300007224 */ /* 0x000fe200078e0203 */
[----:B------:R-:W2:Y:S01]  /*02f0*/  LDCU UR14, c[0x0][0x3f4] ;  /* 0x00007e80ff0e77ac */ /* 0x000ea20008000800 */
[----:B------:R-:W4:Y:S01]  /*0300*/  LDCU.64 UR6, c[0x0][0x420] ;  /* 0x00008400ff0677ac */ /* 0x000f220008000a00 */
[----:B------:R-:W0:Y:S02]  /*0310*/  LDCU UR15, c[0x0][0x434] ;  /* 0x00008680ff0f77ac */ /* 0x000e240008000800 */
[----:B-1----:R-:W-:Y:S01]  /*0320*/  IADD3 R0, PT, PT, R0, UR18, R11 ;  /* 0x0000001200007c10 */ /* 0x002fe2000fffe00b */
[----:B------:R-:W1:Y:S01]  /*0330*/  LDCU.64 UR8, c[0x0][0x3f8] ;  /* 0x00007f00ff0877ac */ /* 0x000e620008000a00 */
[----:B------:R-:W0:Y:S01]  /*0340*/  LDCU.64 UR10, c[0x0][0x410] ;  /* 0x00008200ff0a77ac */ /* 0x000e220008000a00 */
[----:B------:R-:W0:Y:S01]  /*0350*/  LDCU.64 UR12, c[0x0][0x418] ;  /* 0x00008300ff0c77ac */ /* 0x000e220008000a00 */
[----:B------:R-:W0:Y:S03]  /*0360*/  LDCU UR16, c[0x0][0x40c] ;  /* 0x00008180ff1077ac */ /* 0x000e260008000800 */
.L_x_439:
[----:B0--3--:R-:W3:Y:S01]  /*0370*/  LDL.LU R2, [R1+0x1e8] ;  /* 0x0001e80001027983 */ /* 0x009ee20000300800 */
[----:B0-----:R-:W-:Y:S01]  /*0380*/  ISETP.GE.AND P0, PT, R0, UR15, PT ;  /* 0x0000000f00007c0c */ /* 0x001fe2000bf06270 */
[----:B------:R-:W-:Y:S01]  /*0390*/  BSSY.RECONVERGENT B0, `(.L_x_363) ;  /* 0x000097d000007945 */ /* 0x000fe20003800200 */
[----:B---3--:R-:W-:-:S05]  /*03a0*/  VIADD R2, R2, 0x1 ;  /* 0x0000000102027836 */ /* 0x008fca0000000000 */
[----:B------:R0:W-:Y:S01]  /*03b0*/  STL [R1+0x1e8], R2 ;  /* 0x0001e80201007387 */ /* 0x0001e20000100800 */
[----:B------:R-:W-:-:S05]  /*03c0*/  ISETP.NE.AND P1, PT, R2, 0x1, PT ;  /* 0x000000010200780c */ /* 0x000fca0003f25270 */
[----:B------:R-:W-:Y:S08]  /*03d0*/  @P0 BRA `(.L_x_364) ;  /* 0x0000009400e00947 */ /* 0x000ff00003800000 */
[----:B0-----:R-:W0:Y:S08]  /*03e0*/  LDC.64 R2, c[0x0][0x388] ;  /* 0x0000e200ff027b82 */ /* 0x001e300000000a00 */
[----:B------:R-:W3:Y:S08]  /*03f0*/  LDC.64 R44, c[0x0][0x3a8] ;  /* 0x0000ea00ff2c7b82 */ /* 0x000ef00000000a00 */
[----:B------:R-:W1:Y:S01]  /*0400*/  LDC.64 R28, c[0x0][0x428] ;  /* 0x00010a00ff1c7b82 */ /* 0x000e620000000a00 */
[----:B0-----:R-:W-:Y:S01]  /*0410*/  IMAD.WIDE R2, R0, 0x4, R2 ;  /* 0x0000000400027825 */ /* 0x001fe200078e0202 */
[----:B------:R-:W-:Y:S01]  /*0420*/  UMOV UR18, 0x55555555 ;  /* 0x5555555500127882 */ /* 0x000fe20000000000 */
[----:B------:R-:W-:-:S05]  /*0430*/  UMOV UR19, 0x3fc55555 ;  /* 0x3fc5555500137882 */ /* 0x000fca0000000000 */
[----:B------:R-:W0:Y:S01]  /*0440*/  LDC.64 R202, c[0x0][0x3e8] ;  /* 0x0000fa00ffca7b82 */ /* 0x000e220000000a00 */
[----:B------:R2:W3:Y:S01]  /*0450*/  LDG.E R24, desc[UR4][R2.64] ;  /* 0x0000000402187981 */ /* 0x0004e2000c1e1900 */
[----:B-1----:R-:W-:Y:S02]  /*0460*/  IMAD.MOV R73, RZ, RZ, -R28 ;  /* 0x000000ffff497224 */ /* 0x002fe400078e0a1c */
[----:B------:R-:W-:Y:S01]  /*0470*/  IMAD.MOV R25, RZ, RZ, -R29 ;  /* 0x000000ffff197224 */ /* 0x000fe200078e0a1d */
[C---:B------:R-:W-:Y:S01]  /*0480*/  IADD3 R71, PT, PT, R28.reuse, R29, RZ ;  /* 0x0000001d1c477210 */ /* 0x040fe20007ffe0ff */
[----:B------:R-:W-:-:S05]  /*0490*/  IMAD.SHL.U32 R26, R28, 0x2, RZ ;  /* 0x000000021c1a7824 */ /* 0x000fca00078e00ff */
[----:B--2---:R-:W-:Y:S01]  /*04a0*/  LEA R3, R29, R26, 0x1 ;  /* 0x0000001a1d037211 */ /* 0x004fe200078e08ff */
[C---:B---3--:R-:W-:Y:S01]  /*04b0*/  IMAD.WIDE R8, R24.reuse, 0x8, R44 ;  /* 0x0000000818087825 */ /* 0x048fe200078e022c */
[----:B------:R-:W-:-:S03]  /*04c0*/  IADD3 R41, PT, PT, R24, -R28, RZ ;  /* 0x8000001c18297210 */ /* 0x000fc60007ffe0ff */
[----:B------:R-:W-:Y:S01]  /*04d0*/  IMAD R73, R73, 0x2, R24 ;  /* 0x0000000249497824 */ /* 0x000fe200078e0218 */
[----:B------:R-:W2:Y:S01]  /*04e0*/  LDG.E.64 R224, desc[UR4][R8.64] ;  /* 0x0000000408e07981 */ /* 0x000ea2000c1e1b00 */
[----:B------:R-:W-:Y:S01]  /*04f0*/  IMAD.WIDE R46, R28, 0x8, R8 ;  /* 0x000000081c2e7825 */ /* 0x000fe200078e0208 */
[----:B------:R-:W-:Y:S02]  /*0500*/  IADD3 R7, PT, PT, R24, -R29, RZ ;  /* 0x8000001d18077210 */ /* 0x000fe40007ffe0ff */
[----:B------:R-:W3:Y:S01]  /*0510*/  LDG.E.64 R4, desc[UR4][R8.64+-0x8] ;  /* 0xfffff80408047981 */ /* 0x000ee2000c1e1b00 */
[----:B------:R-:W-:-:S03]  /*0520*/  IMAD.WIDE R40, R41, 0x8, R44 ;  /* 0x0000000829287825 */ /* 0x000fc600078e022c */
[----:B------:R-:W4:Y:S01]  /*0530*/  LDG.E.64 R74, desc[UR4][R46.64+0x8] ;  /* 0x000008042e4a7981 */ /* 0x000f22000c1e1b00 */
[----:B------:R-:W-:-:S03]  /*0540*/  IMAD.WIDE R68, R28, 0x8, R46 ;  /* 0x000000081c447825 */ /* 0x000fc600078e022e */
[----:B------:R-:W4:Y:S04]  /*0550*/  LDG.E.64 R10, desc[UR4][R40.64+-0x8] ;  /* 0xfffff804280a7981 */ /* 0x000f28000c1e1b00 */
[----:B------:R-:W2:Y:S01]  /*0560*/  LDG.E.64 R16, desc[UR4][R68.64+0x10] ;  /* 0x0000100444107981 */ /* 0x000ea2000c1e1b00 */
[----:B------:R-:W-:-:S03]  /*0570*/  IMAD.WIDE R72, R73, 0x8, R44 ;  /* 0x0000000849487825 */ /* 0x000fc600078e022c */
[----:B------:R-:W3:Y:S04]  /*0580*/  LDG.E.64 R220, desc[UR4][R40.64+0x8] ;  /* 0x0000080428dc7981 */ /* 0x000ee8000c1e1b00 */
[----:B------:R-:W3:Y:S04]  /*0590*/  LDG.E.64 R18, desc[UR4][R72.64+-0x10] ;  /* 0xfffff00448127981 */ /* 0x000ee8000c1e1b00 */
[----:B------:R-:W3:Y:S04]  /*05a0*/  LDG.E.64 R12, desc[UR4][R46.64+-0x8] ;  /* 0xfffff8042e0c7981 */ /* 0x000ee8000c1e1b00 */
[----:B------:R-:W3:Y:S01]  /*05b0*/  LDG.E.64 R20, desc[UR4][R72.64+0x10] ;  /* 0x0000100448147981 */ /* 0x000ee2000c1e1b00 */
[----:B------:R-:W-:-:S03]  /*05c0*/  IMAD.WIDE R30, R29, 0x8, R8 ;  /* 0x000000081d1e7825 */ /* 0x000fc600078e0208 */
[----:B------:R-:W3:Y:S01]  /*05d0*/  LDG.E.64 R22, desc[UR4][R68.64+-0x10] ;  /* 0xfffff00444167981 */ /* 0x000ee2000c1e1b00 */
[----:B------:R-:W-:-:S03]  /*05e0*/  IMAD.WIDE R6, R7, 0x8, R44 ;  /* 0x0000000807067825 */ /* 0x000fc600078e022c */
[----:B------:R-:W3:Y:S01]  /*05f0*/  LDG.E.64 R76, desc[UR4][R30.64+0x8] ;  /* 0x000008041e4c7981 */ /* 0x000ee2000c1e1b00 */
[----:B------:R-:W-:-:S03]  /*0600*/  IMAD.WIDE R48, R29, 0x8, R30 ;  /* 0x000000081d307825 */ /* 0x000fc600078e021e */
[----:B------:R-:W3:Y:S04]  /*0610*/  LDG.E.64 R218, desc[UR4][R6.64+-0x8] ;  /* 0xfffff80406da7981 */ /* 0x000ee8000c1e1b00 */
[----:B------:R-:W3:Y:S01]  /*0620*/  LDG.E.64 R34, desc[UR4][R48.64+0x10] ;  /* 0x0000100430227981 */ /* 0x000ee2000c1e1b00 */
[----:B------:R-:W-:-:S03]  /*0630*/  IMAD R25, R25, 0x2, R24 ;  /* 0x0000000219197824 */ /* 0x000fc600078e0218 */
[----:B------:R-:W3:Y:S01]  /*0640*/  LDG.E.64 R216, desc[UR4][R6.64+0x8] ;  /* 0x0000080406d87981 */ /* 0x000ee2000c1e1b00 */
[----:B------:R-:W-:-:S03]  /*0650*/  IMAD.WIDE R50, R25, 0x8, R44 ;  /* 0x0000000819327825 */ /* 0x000fc600078e022c */
[----:B------:R-:W3:Y:S04]  /*0660*/  LDG.E.64 R214, desc[UR4][R30.64+-0x8] ;  /* 0xfffff8041ed67981 */ /* 0x000ee8000c1e1b00 */
[----:B------:R-:W3:Y:S01]  /*0670*/  LDG.E.64 R52, desc[UR4][R50.64+-0x10] ;  /* 0xfffff00432347981 */ /* 0x000ee2000c1e1b00 */
[----:B------:R-:W-:Y:S02]  /*0680*/  IMAD.IADD R211, R24, 0x1, -R71 ;  /* 0x0000000118d37824 */ /* 0x000fe400078e0a47 */
[C---:B------:R-:W-:Y:S01]  /*0690*/  IMAD.WIDE R14, R28.reuse, 0x8, R30 ;  /* 0x000000081c0e7825 */ /* 0x040fe200078e021e */
[----:B------:R-:W3:Y:S03]  /*06a0*/  LDG.E.64 R58, desc[UR4][R48.64+-0x10] ;  /* 0xfffff004303a7981 */ /* 0x000ee6000c1e1b00 */
[----:B------:R-:W-:Y:S01]  /*06b0*/  IMAD.WIDE R210, R211, 0x8, R44 ;  /* 0x00000008d3d27825 */ /* 0x000fe200078e022c */
[----:B------:R1:W3:Y:S03]  /*06c0*/  LDG.E.64 R54, desc[UR4][R14.64] ;  /* 0x000000040e367981 */ /* 0x0002e6000c1e1b00 */
[----:B------:R-:W-:Y:S01]  /*06d0*/  IMAD.WIDE R204, R28, 0x8, R6 ;  /* 0x000000081ccc7825 */ /* 0x000fe200078e0206 */
[----:B------:R-:W3:Y:S04]  /*06e0*/  LDG.E.64 R56, desc[UR4][R50.64+0x10] ;  /* 0x0000100432387981 */ /* 0x000ee8000c1e1b00 */
[----:B------:R-:W3:Y:S01]  /*06f0*/  LDG.E.64 R210, desc[UR4][R210.64] ;  /* 0x00000004d2d27981 */ /* 0x000ee2000c1e1b00 */
[----:B------:R-:W-:-:S03]  /*0700*/  IMAD.WIDE R32, R29, 0x8, R40 ;  /* 0x000000081d207825 */ /* 0x000fc600078e0228 */
[----:B------:R-:W3:Y:S01]  /*0710*/  LDG.E.64 R204, desc[UR4][R204.64] ;  /* 0x00000004cccc7981 */ /* 0x000ee2000c1e1b00 */
[----:B------:R-:W-:-:S03]  /*0720*/  IMAD.IADD R3, R24, 0x1, -R3 ;  /* 0x0000000118037824 */ /* 0x000fc600078e0a03 */
[----:B------:R-:W3:Y:S04]  /*0730*/  LDG.E.64 R32, desc[UR4][R32.64] ;  /* 0x0000000420207981 */ /* 0x000ee8000c1e1b00 */
[----:B------:R-:W3:Y:S04]  /*0740*/  LDG.E.64 R46, desc[UR4][R46.64] ;  /* 0x000000042e2e7981 */ /* 0x000ee8000c1e1b00 */
[----:B------:R-:W3:Y:S01]  /*0750*/  LDG.E.64 R40, desc[UR4][R40.64] ;  /* 0x0000000428287981 */ /* 0x000ee2000c1e1b00 */
[----:B------:R-:W-:-:S03]  /*0760*/  IMAD.WIDE R64, R3, 0x8, R44 ;  /* 0x0000000803407825 */ /* 0x000fc600078e022c */
[----:B------:R-:W3:Y:S04]  /*0770*/  LDG.E.64 R2, desc[UR4][R8.64+0x8] ;  /* 0x0000080408027981 */ /* 0x000ee8000c1e1b00 */
[----:B------:R-:W3:Y:S04]  /*0780*/  LDG.E.64 R64, desc[UR4][R64.64] ;  /* 0x0000000440407981 */ /* 0x000ee8000c1e1b00 */
[----:B------:R-:W3:Y:S04]  /*0790*/  LDG.E.64 R6, desc[UR4][R6.64] ;  /* 0x0000000406067981 */ /* 0x000ee8000c1e1b00 */
[----:B------:R-:W3:Y:S01]  /*07a0*/  LDG.E.64 R30, desc[UR4][R30.64] ;  /* 0x000000041e1e7981 */ /* 0x000ee2000c1e1b00 */
[----:B------:R-:W-:-:S03]  /*07b0*/  IMAD.WIDE R70, R71, 0x8, R14 ;  /* 0x0000000847467825 */ /* 0x000fc600078e020e */
[----:B------:R-:W3:Y:S04]  /*07c0*/  LDG.E.64 R72, desc[UR4][R72.64] ;  /* 0x0000000448487981 */ /* 0x000ee8000c1e1b00 */
[----:B------:R-:W3:Y:S01]  /*07d0*/  LDG.E.64 R70, desc[UR4][R70.64] ;  /* 0x0000000446467981 */ /* 0x000ee2000c1e1b00 */
[----:B------:R-:W-:-:S03]  /*07e0*/  IMAD.IADD R67, R26, 0x1, R25 ;  /* 0x000000011a437824 */ /* 0x000fc600078e0219 */
[----:B------:R-:W3:Y:S01]  /*07f0*/  LDG.E.64 R68, desc[UR4][R68.64] ;  /* 0x0000000444447981 */ /* 0x000ee2000c1e1b00 */
[----:B------:R-:W-:-:S03]  /*0800*/  IMAD.WIDE R66, R67, 0x8, R44 ;  /* 0x0000000843427825 */ /* 0x000fc600078e022c */
[----:B------:R-:W3:Y:S04]  /*0810*/  LDG.E.64 R50, desc[UR4][R50.64] ;  /* 0x0000000432327981 */ /* 0x000ee8000c1e1b00 */
[----:B------:R-:W3:Y:S01]  /*0820*/  LDG.E.64 R66, desc[UR4][R66.64] ;  /* 0x0000000442427981 */ /* 0x000ee2000c1e1b00 */
[----:B-1----:R-:W-:Y:S02]  /*0830*/  LEA R15, R29, R24, 0x1 ;  /* 0x000000181d0f7211 */ /* 0x002fe400078e08ff */
[----:B------:R-:W1:Y:S01]  /*0840*/  LDC.64 R24, c[0x0][0x3a0] ;  /* 0x0000e800ff187b82 */ /* 0x000e620000000a00 */
[----:B------:R-:W3:Y:S02]  /*0850*/  LDG.E.64 R48, desc[UR4][R48.64] ;  /* 0x0000000430307981 */ /* 0x000ee4000c1e1b00 */
[----:B------:R-:W-:-:S02]  /*0860*/  IMAD.IADD R15, R15, 0x1, -R26 ;  /* 0x000000010f0f7824 */ /* 0x000fc400078e0a1a */
[----:B------:R-:W3:Y:S02]  /*0870*/  LDG.E.64 R36, desc[UR4][R8.64+-0x10] ;  /* 0xfffff00408247981 */ /* 0x000ee4000c1e1b00 */
[----:B------:R-:W-:Y:S02]  /*0880*/  IMAD.WIDE R44, R15, 0x8, R44 ;  /* 0x000000080f2c7825 */ /* 0x000fe400078e022c */
[----:B------:R0:W3:Y:S04]  /*0890*/  LDG.E.64 R38, desc[UR4][R8.64+0x10] ;  /* 0x0000100408267981 */ /* 0x0000e8000c1e1b00 */
[----:B------:R-:W3:Y:S01]  /*08a0*/  LDG.E.64 R44, desc[UR4][R44.64] ;  /* 0x000000042c2c7981 */ /* 0x000ee2000c1e1b00 */
[----:B-1----:R-:W-:-:S06]  /*08b0*/  IMAD.WIDE R24, R0, 0x8, R24 ;  /* 0x0000000800187825 */ /* 0x002fcc00078e0218 */
[----:B------:R-:W5:Y:S01]  /*08c0*/  LDG.E.64 R24, desc[UR4][R24.64] ;  /* 0x0000000418187981 */ /* 0x000f62000c1e1b00 */
[----:B----4-:R-:W-:Y:S02]  /*08d0*/  DADD R26, R10, -R74 ;  /* 0x000000000a1a7229 */ /* 0x010fe4000000084a */
[----:B--2---:R-:W-:Y:S02]  /*08e0*/  DFMA R16, R74, 5, -R16 ;  /* 0x401400004a10782b */ /* 0x004fe40000000810 */
[----:B------:R-:W-:-:S04]  /*08f0*/  DADD R28, -R10, R74 ;  /* 0x000000000a1c7229 */ /* 0x000fc8000000014a */
[----:B------:R-:W-:Y:S02]  /*0900*/  DMUL R26, R26, 0.5 ;  /* 0x3fe000001a1a7828 */ /* 0x000fe40000000000 */
[----:B------:R-:W-:Y:S02]  /*0910*/  DFMA R16, R224, -3, R16 ;  /* 0xc0080000e010782b */ /* 0x000fe40000000010 */
[C---:B---3--:R-:W-:Y:S02]  /*0920*/  DFMA R18, R10.reuse, 5, -R18 ;  /* 0x401400000a12782b */ /* 0x048fe40000000812 */
[----:B------:R-:W-:Y:S02]  /*0930*/  DADD R14, R10, R74 ;  /* 0x000000000a0e7229 */ /* 0x000fe4000000004a */
[----:B0-----:R-:W-:Y:S02]  /*0940*/  DADD R8, -R12, R220 ;  /* 0x000000000c087229 */ /* 0x001fe400000001dc */
[----:B------:R-:W-:-:S02]  /*0950*/  DADD R96, -R10, R16 ;  /* 0x000000000a607229 */ /* 0x000fc40000000110 */
[----:B------:R-:W-:Y:S02]  /*0960*/  DFMA R16, R28, 0.5, -R26 ;  /* 0x3fe000001c10782b */ /* 0x000fe4000000081a */
[----:B------:R-:W-:Y:S02]  /*0970*/  DFMA R20, R220, 5, -R20 ;  /* 0x40140000dc14782b */ /* 0x000fe40000000814 */
[----:B------:R-:W-:Y:S02]  /*0980*/  DFMA R18, R224, -3, R18 ;  /* 0xc0080000e012782b */ /* 0x000fe40000000012 */
[----:B------:R-:W-:Y:S02]  /*0990*/  DADD R42, R220, R14 ;  /* 0x00000000dc2a7229 */ /* 0x000fe4000000000e */
[----:B------:R-:W-:Y:S02]  /*09a0*/  DADD R10, R12, -R220 ;  /* 0x000000000c0a7229 */ /* 0x000fe400000008dc */
[----:B------:R-:W-:-:S02]  /*09b0*/  DFMA R14, R8, 0.5, R16 ;  /* 0x3fe00000080e782b */ /* 0x000fc40000000010 */
[----:B------:R-:W-:Y:S02]  /*09c0*/  DFMA R20, R224, -3, R20 ;  /* 0xc0080000e014782b */ /* 0x000fe40000000014 */
[----:B------:R-:W-:Y:S02]  /*09d0*/  DADD R74, -R74, R18 ;  /* 0x000000004a4a7229 */ /* 0x000fe40000000112 */
[----:B------:R-:W-:Y:S02]  /*09e0*/  DADD R18, R12, R42 ;  /* 0x000000000c127229 */ /* 0x000fe4000000002a */
[----:B------:R-:W-:Y:S02]  /*09f0*/  DADD R42, -R218, R76 ;  /* 0x00000000da2a7229 */ /* 0x000fe4000000014c */
[----:B------:R-:W-:Y:S02]  /*0a00*/  DFMA R14, R10, -0.5, R14 ;  /* 0xbfe000000a0e782b */ /* 0x000fe4000000000e */
[----:B------:R-:W-:-:S02]  /*0a10*/  DFMA R22, R12, 5, -R22 ;  /* 0x401400000c16782b */ /* 0x000fc40000000816 */
[----:B------:R-:W-:Y:S02]  /*0a20*/  DADD R222, -R12, R20 ;  /* 0x000000000cde7229 */ /* 0x000fe40000000114 */
[----:B------:R-:W-:Y:S02]  /*0a30*/  DFMA R34, R76, 5, -R34 ;  /* 0x401400004c22782b */ /* 0x000fe40000000822 */
[----:B------:R-:W-:Y:S02]  /*0a40*/  DADD R12, R218, -R76 ;  /* 0x00000000da0c7229 */ /* 0x000fe4000000084c */
[----:B------:R-:W-:Y:S02]  /*0a50*/  DADD R20, R76, R18 ;  /* 0x000000004c147229 */ /* 0x000fe40000000012 */
[----:B------:R-:W-:Y:S02]  /*0a60*/  DFMA R18, R42, 0.5, R14 ;  /* 0x3fe000002a12782b */ /* 0x000fe4000000000e */
[----:B------:R-:W-:-:S02]  /*0a70*/  DFMA R14, R224, -3, R34 ;  /* 0xc0080000e00e782b */ /* 0x000fc40000000022 */
[----:B------:R-:W-:Y:S02]  /*0a80*/  DMUL R34, R12, 0.5 ;  /* 0x3fe000000c227828 */ /* 0x000fe40000000000 */
[----:B------:R-:W-:Y:S02]  /*0a90*/  DFMA R52, R218, 5, -R52 ;  /* 0x40140000da34782b */ /* 0x000fe40000000834 */
[----:B------:R-:W-:Y:S02]  /*0aa0*/  DFMA R82, R12, -0.5, R18 ;  /* 0xbfe000000c52782b */ /* 0x000fe40000000012 */
[----:B------:R-:W-:Y:S02]  /*0ab0*/  DADD R12, -R214, R216 ;  /* 0x00000000d60c7229 */ /* 0x000fe400000001d8 */
[----:B------:R-:W-:Y:S02]  /*0ac0*/  DFMA R18, R42, 0.5, -R34 ;  /* 0x3fe000002a12782b */ /* 0x000fe40000000822 */
[----:B------:R-:W-:-:S02]  /*0ad0*/  DADD R20, R218, R20 ;  /* 0x00000000da147229 */ /* 0x000fc40000000014 */
[----:B------:R-:W-:Y:S02]  /*0ae0*/  DFMA R22, R224, -3, R22 ;  /* 0xc0080000e016782b */ /* 0x000fe40000000016 */
[----:B------:R-:W-:Y:S02]  /*0af0*/  DADD R218, -R218, R14 ;  /* 0x00000000dada7229 */ /* 0x000fe4000000010e */
[----:B------:R-:W-:Y:S02]  /*0b00*/  DFMA R52, R224, -3, R52 ;  /* 0xc0080000e034782b */ /* 0x000fe40000000034 */
[----:B------:R-:W-:Y:S02]  /*0b10*/  DADD R14, R214, -R216 ;  /* 0x00000000d60e7229 */ /* 0x000fe400000008d8 */
[----:B------:R-:W-:Y:S02]  /*0b20*/  DFMA R18, R12, -0.5, R18 ;  /* 0xbfe000000c12782b */ /* 0x000fe40000000012 */
[----:B------:R-:W-:-:S02]  /*0b30*/  DFMA R16, R8, -0.5, R16 ;  /* 0xbfe000000810782b */ /* 0x000fc40000000010 */
[----:B------:R-:W-:Y:S02]  /*0b40*/  DADD R220, -R220, R22 ;  /* 0x00000000dcdc7229 */ /* 0x000fe40000000116 */
[----:B------:R-:W-:Y:S02]  /*0b50*/  DADD R76, -R76, R52 ;  /* 0x000000004c4c7229 */ /* 0x000fe40000000134 */
[----:B------:R-:W-:Y:S02]  /*0b60*/  DFMA R58, R214, 5, -R58 ;  /* 0x40140000d63a782b */ /* 0x000fe4000000083a */
[----:B------:R-:W-:Y:S02]  /*0b70*/  DADD R22, -R210, R54 ;  /* 0x00000000d2167229 */ /* 0x000fe40000000136 */
[----:B------:R-:W-:Y:S02]  /*0b80*/  DFMA R52, R14, 0.5, R18 ;  /* 0x3fe000000e34782b */ /* 0x000fe40000000012 */
[----:B------:R-:W-:-:S02]  /*0b90*/  DFMA R16, R10, 0.5, R16 ;  /* 0x3fe000000a10782b */ /* 0x000fc40000000010 */
[----:B------:R-:W-:Y:S02]  /*0ba0*/  DADD R62, R216, R20 ;  /* 0x00000000d83e7229 */ /* 0x000fe40000000014 */
[----:B------:R-:W-:Y:S02]  /*0bb0*/  DFMA R58, R224, -3, R58 ;  /* 0xc0080000e03a782b */ /* 0x000fe4000000003a */
[----:B------:R-:W-:Y:S02]  /*0bc0*/  DADD R20, R210, -R54 ;  /* 0x00000000d2147229 */ /* 0x000fe40000000836 */
[C---:B------:R-:W-:Y:S02]  /*0bd0*/  DFMA R60, R22.reuse, 0.5, R52 ;  /* 0x3fe00000163c782b */ /* 0x040fe40000000034 */
[----:B------:R-:W-:Y:S02]  /*0be0*/  DFMA R18, R22, 0.5, R16 ;  /* 0x3fe000001612782b */ /* 0x000fe40000000010 */
[----:B------:R-:W-:-:S02]  /*0bf0*/  DFMA R56, R216, 5, -R56 ;  /* 0x40140000d838782b */ /* 0x000fc40000000838 */
[----:B------:R-:W-:Y:S02]  /*0c00*/  DADD R216, -R216, R58 ;  /* 0x00000000d8d87229 */ /* 0x000fe4000000013a */
[----:B------:R-:W-:Y:S02]  /*0c10*/  DADD R92, R214, R62 ;  /* 0x00000000d65c7229 */ /* 0x000fe4000000003e */
[----:B------:R-:W-:Y:S02]  /*0c20*/  DADD R16, -R32, R204 ;  /* 0x0000000020107229 */ /* 0x000fe400000001cc */
[----:B------:R-:W-:Y:S02]  /*0c30*/  DFMA R78, R20, -0.5, R60 ;  /* 0xbfe00000144e782b */ /* 0x000fe4000000003c */
[----:B------:R-:W-:Y:S02]  /*0c40*/  DADD R62, R40, -R46 ;  /* 0x00000000283e7229 */ /* 0x000fe4000000082e */
[----:B------:R-:W-:-:S02]  /*0c50*/  DFMA R58, R20, -0.5, R18 ;  /* 0xbfe00000143a782b */ /* 0x000fc40000000012 */
[----:B------:R-:W-:Y:S02]  /*0c60*/  DADD R60, -R40, R46 ;  /* 0x00000000283c7229 */ /* 0x000fe4000000012e */
[----:B------:R-:W-:Y:S02]  /*0c70*/  DFMA R90, R16, -0.5, R78 ;  /* 0xbfe00000105a782b */ /* 0x000fe4000000004e */
[----:B------:R-:W-:Y:S02]  /*0c80*/  DMUL R62, R62, 0.5 ;  /* 0x3fe000003e3e7828 */ /* 0x000fe40000000000 */
[----:B------:R-:W-:Y:S02]  /*0c90*/  DADD R18, R32, -R204 ;  /* 0x0000000020127229 */ /* 0x000fe400000008cc */
[----:B------:R-:W-:Y:S02]  /*0ca0*/  DFMA R86, R16, 0.5, R58 ;  /* 0x3fe000001056782b */ /* 0x000fe4000000003a */
[----:B------:R-:W-:-:S02]  /*0cb0*/  DADD R78, R4, -R2 ;  /* 0x00000000044e7229 */ /* 0x000fc40000000802 */
[----:B------:R-:W-:Y:S02]  /*0cc0*/  DFMA R80, R210, 5, -R64 ;  /* 0x40140000d250782b */ /* 0x000fe40000000840 */
[----:B------:R-:W-:Y:S02]  /*0cd0*/  DFMA R84, R60, 0.5, -R62 ;  /* 0x3fe000003c54782b */ /* 0x000fe4000000083e */
[----:B------:R-:W-:Y:S02]  /*0ce0*/  DFMA R86, R18, -0.5, R86 ;  /* 0xbfe000001256782b */ /* 0x000fe40000000056 */
[----:B------:R-:W-:Y:S02]  /*0cf0*/  DMUL R64, R78, 0.5 ;  /* 0x3fe000004e407828 */ /* 0x000fe40000000000 */
[----:B------:R-:W-:Y:S02]  /*0d00*/  DFMA R56, R224, -3, R56 ;  /* 0xc0080000e038782b */ /* 0x000fe40000000038 */
[----:B------:R-:W-:-:S02]  /*0d10*/  DADD R58, -R4, R2 ;  /* 0x00000000043a7229 */ /* 0x000fc40000000102 */
[----:B------:R-:W-:Y:S02]  /*0d20*/  DFMA R78, R12, 0.5, R82 ;  /* 0x3fe000000c4e782b */ /* 0x000fe40000000052 */
[----:B------:R-:W-:Y:S02]  /*0d30*/  DADD R52, R6, -R30 ;  /* 0x0000000006347229 */ /* 0x000fe4000000081e */
[----:B------:R-:W-:Y:S02]  /*0d40*/  DFMA R80, R224, -3, R80 ;  /* 0xc0080000e050782b */ /* 0x000fe40000000050 */
[----:B------:R-:W-:Y:S02]  /*0d50*/  DFMA R86, R86, 0.5, R84 ;  /* 0x3fe000005656782b */ /* 0x000fe40000000054 */
[----:B------:R-:W-:Y:S02]  /*0d60*/  DFMA R72, R40, 5, -R72 ;  /* 0x401400002848782b */ /* 0x000fe40000000848 */
[----:B------:R-:W-:-:S02]  /*0d70*/  DADD R214, -R214, R56 ;  /* 0x00000000d6d67229 */ /* 0x000fc40000000138 */
[----:B------:R-:W-:Y:S02]  /*0d80*/  DFMA R82, R58, 0.5, -R64 ;  /* 0x3fe000003a52782b */ /* 0x000fe40000000840 */
[----:B------:R-:W-:Y:S02]  /*0d90*/  DFMA R84, R14, -0.5, R78 ;  /* 0xbfe000000e54782b */ /* 0x000fe4000000004e */
[----:B------:R-:W-:Y:S02]  /*0da0*/  DADD R56, -R6, R30 ;  /* 0x0000000006387229 */ /* 0x000fe4000000011e */
[----:B------:R-:W-:Y:S02]  /*0db0*/  DMUL R52, R52, 0.5 ;  /* 0x3fe0000034347828 */ /* 0x000fe40000000000 */
[----:B------:R-:W-:Y:S02]  /*0dc0*/  DADD R212, -R54, R80 ;  /* 0x0000000036d47229 */ /* 0x000fe40000000150 */
[----:B------:R-:W-:-:S02]  /*0dd0*/  DADD R80, R4, R2 ;  /* 0x0000000004507229 */ /* 0x000fc40000000002 */
[----:B------:R-:W-:Y:S02]  /*0de0*/  DFMA R72, R224, -3, R72 ;  /* 0xc0080000e048782b */ /* 0x000fe40000000048 */
[C---:B------:R-:W-:Y:S02]  /*0df0*/  DADD R92, R54.reuse, R92 ;  /* 0x00000000365c7229 */ /* 0x040fe4000000005c */
[----:B------:R-:W-:Y:S02]  /*0e00*/  DFMA R78, R54, 5, -R70 ;  /* 0x40140000364e782b */ /* 0x000fe40000000846 */
[----:B------:R-:W-:Y:S02]  /*0e10*/  DFMA R82, R84, 0.5, R82 ;  /* 0x3fe000005452782b */ /* 0x000fe40000000052 */
[----:B------:R-:W-:Y:S02]  /*0e20*/  DFMA R88, R56, 0.5, -R52 ;  /* 0x3fe000003858782b */ /* 0x000fe40000000834 */
[----:B------:R-:W-:-:S02]  /*0e30*/  DFMA R90, R18, 0.5, R90 ;  /* 0x3fe00000125a782b */ /* 0x000fc4000000005a */
[----:B------:R-:W-:Y:S02]  /*0e40*/  DMUL R54, R86, UR18 ;  /* 0x0000001256367c28 */ /* 0x000fe40008000000 */
[C---:B------:R-:W-:Y:S02]  /*0e50*/  DFMA R70, R46.reuse, 5, -R68 ;  /* 0x401400002e46782b */ /* 0x040fe40000000844 */
[C---:B------:R-:W-:Y:S02]  /*0e60*/  DADD R68, -R46.reuse, R72 ;  /* 0x000000002e447229 */ /* 0x040fe40000000148 */
[----:B------:R-:W-:Y:S02]  /*0e70*/  DADD R80, R46, R80 ;  /* 0x000000002e507229 */ /* 0x000fe40000000050 */
[----:B------:R-:W-:Y:S02]  /*0e80*/  DMUL R46, R82, UR18 ;  /* 0x00000012522e7c28 */ /* 0x000fe40008000000 */
[----:B------:R-:W-:-:S02]  /*0e90*/  DFMA R88, R90, 0.5, R88 ;  /* 0x3fe000005a58782b */ /* 0x000fc40000000058 */
[----:B------:R-:W-:Y:S02]  /*0ea0*/  DMUL R82, R54, R54 ;  /* 0x0000003636527228 */ /* 0x000fe40000000000 */
[----:B------:R-:W-:Y:S02]  /*0eb0*/  DFMA R70, R224, -3, R70 ;  /* 0xc0080000e046782b */ /* 0x000fe40000000046 */
[----:B------:R-:W-:Y:S02]  /*0ec0*/  DFMA R72, R204, 5, -R66 ;  /* 0x40140000cc48782b */ /* 0x000fe40000000842 */
[----:B------:R-:W-:Y:S02]  /*0ed0*/  DMUL R66, R88, UR18 ;  /* 0x0000001258427c28 */ /* 0x000fe40008000000 */
[----:B------:R-:W-:Y:S02]  /*0ee0*/  DFMA R82, R46, R46, R82 ;  /* 0x0000002e2e52722b */ /* 0x000fe40000000052 */
[----:B------:R-:W-:-:S02]  /*0ef0*/  DADD R94, -R40, R70 ;  /* 0x00000000285e7229 */ /* 0x000fc40000000146 */
[----:B------:R-:W-:-:S04]  /*0f00*/  DADD R80, R40, R80 ;  /* 0x0000000028507229 */ /* 0x000fc80000000050 */
[----:B------:R-:W-:Y:S02]  /*0f10*/  DFMA R40, R66, R66, R82 ;  /* 0x000000424228722b */ /* 0x000fe40000000052 */
[----:B------:R-:W-:Y:S02]  /*0f20*/  DFMA R70, R6, 5, -R50 ;  /* 0x401400000646782b */ /* 0x000fe40000000832 */
[----:B------:R-:W-:Y:S02]  /*0f30*/  DFMA R50, R30, 5, -R48 ;  /* 0x401400001e32782b */ /* 0x000fe40000000830 */
[----:B------:R-:W-:Y:S01]  /*0f40*/  DADD R92, R210, R92 ;  /* 0x00000000d25c7229 */ /* 0x000fe2000000005c */
[----:B------:R-:W0:Y:S01]  /*0f50*/  MUFU.RSQ64H R49, R41 ;  /* 0x0000002900317308 */ /* 0x000e220000001c00 */
[----:B------:R-:W-:Y:S02]  /*0f60*/  DMUL R98, R74, 0.25 ;  /* 0x3fd000004a627828 */ /* 0x000fe40000000000 */
[----:B------:R-:W-:-:S02]  /*0f70*/  DFMA R72, R224, -3, R72 ;  /* 0xc0080000e048782b */ /* 0x000fc40000000048 */
[----:B------:R-:W-:Y:S02]  /*0f80*/  DFMA R70, R224, -3, R70 ;  /* 0xc0080000e046782b */ /* 0x000fe40000000046 */
[----:B------:R-:W-:Y:S02]  /*0f90*/  DADD R92, R204, R92 ;  /* 0x00000000cc5c7229 */ /* 0x000fe4000000005c */
[----:B------:R-:W-:Y:S01]  /*0fa0*/  DFMA R74, R96, 0.25, -R98 ;  /* 0x3fd00000604a782b */ /* 0x000fe20000000862 */
[----:B------:R-:W-:Y:S01]  /*0fb0*/  VIADD R48, R41, 0xfcb00000 ;  /* 0xfcb0000029307836 */ /* 0x000fe20000000000 */
[C---:B------:R-:W-:Y:S02]  /*0fc0*/  DFMA R78, R224.reuse, -3, R78 ;  /* 0xc0080000e04e782b */ /* 0x040fe4000000004e */
[----:B------:R-:W-:Y:S02]  /*0fd0*/  DFMA R50, R224, -3, R50 ;  /* 0xc0080000e032782b */ /* 0x000fe40000000032 */
[----:B------:R-:W-:-:S02]  /*0fe0*/  DADD R80, R30, R80 ;  /* 0x000000001e507229 */ /* 0x000fc40000000050 */
[C---:B------:R-:W-:Y:S02]  /*0ff0*/  DADD R208, -R32.reuse, R72 ;  /* 0x0000000020d07229 */ /* 0x040fe40000000148 */
[C---:B------:R-:W-:Y:S01]  /*1000*/  DADD R92, R32.reuse, R92 ;  /* 0x00000000205c7229 */ /* 0x040fe2000000005c */
[----:B------:R-:W1:Y:S01]  /*1010*/  LDC.64 R72, c[0x0][0x400] ;  /* 0x00010000ff487b82 */ /* 0x000e620000000a00 */
[----:B------:R-:W-:Y:S02]  /*1020*/  DFMA R44, R32, 5, -R44 ;  /* 0x40140000202c782b */ /* 0x000fe4000000082c */
[----:B------:R-:W-:Y:S02]  /*1030*/  DADD R70, -R30, R70 ;  /* 0x000000001e467229 */ /* 0x000fe40000000146 */
[----:B------:R-:W-:Y:S02]  /*1040*/  DSETP.GT.AND P0, PT, R224, 1, PT ;  /* 0x3ff00000e000742a */ /* 0x000fe40003f04000 */
[----:B------:R-:W-:-:S02]  /*1050*/  DFMA R32, R222, 0.25, R74 ;  /* 0x3fd00000de20782b */ /* 0x000fc4000000004a */
[----:B0-----:R-:W-:Y:S02]  /*1060*/  DMUL R30, R48, R48 ;  /* 0x00000030301e7228 */ /* 0x001fe40000000000 */
[----:B------:R-:W-:Y:S02]  /*1070*/  DADD R210, -R210, R78 ;  /* 0x00000000d2d27229 */ /* 0x000fe4000000014e */
[----:B------:R-:W-:Y:S02]  /*1080*/  DSETP.GEU.AND P2, PT, R224, -1, PT ;  /* 0xbff00000e000742a */ /* 0x000fe40003f4e000 */
[C---:B------:R-:W-:Y:S02]  /*1090*/  DADD R78, -R6.reuse, R50 ;  /* 0x00000000064e7229 */ /* 0x040fe40000000132 */
[----:B------:R-:W-:Y:S02]  /*10a0*/  DADD R80, R6, R80 ;  /* 0x0000000006507229 */ /* 0x000fe40000000050 */
[----:B------:R-:W-:Y:S01]  /*10b0*/  DMUL R82, R76, 0.25 ;  /* 0x3fd000004c527828 */ /* 0x000fe20000000000 */
[----:B------:R-:W-:Y:S01]  /*10c0*/  FSEL R6, R225, 1.875, !P0 ;  /* 0x3ff00000e1067808 */ /* 0x000fe20004000000 */
[----:B------:R-:W-:-:S02]  /*10d0*/  DFMA R32, R220, -0.25, R32 ;  /* 0xbfd00000dc20782b */ /* 0x000fc40000000020 */
[----:B------:R-:W-:Y:S01]  /*10e0*/  DFMA R30, R40, -R30, 1 ;  /* 0x3ff00000281e742b */ /* 0x000fe2000000081e */
[----:B------:R-:W-:Y:S01]  /*10f0*/  FSEL R207, R6, -1.875, P2 ;  /* 0xbff0000006cf7808 */ /* 0x000fe20001000000 */
[----:B------:R-:W-:Y:S01]  /*1100*/  IMAD.MOV.U32 R7, RZ, RZ, 0x3fd80000 ;  /* 0x3fd80000ff077424 */ /* 0x000fe200078e00ff */
[----:B------:R-:W-:Y:S01]  /*1110*/  MOV R6, 0x0 ;  /* 0x0000000000067802 */ /* 0x000fe20000000f00 */
[----:B------:R-:W-:Y:S02]  /*1120*/  DFMA R74, R222, -0.25, R74 ;  /* 0xbfd00000de4a782b */ /* 0x000fe4000000004a */
[----:B------:R-:W-:Y:S01]  /*1130*/  DFMA R36, R4, 5, -R36 ;  /* 0x401400000424782b */ /* 0x000fe20000000824 */
[----:B------:R-:W-:Y:S01]  /*1140*/  FSEL R206, R224, RZ, !P0 ;  /* 0x000000ffe0ce7208 */ /* 0x000fe20004000000 */
[----:B------:R-:W-:Y:S01]  /*1150*/  DFMA R32, R218, 0.25, R32 ;  /* 0x3fd00000da20782b */ /* 0x000fe20000000020 */
[----:B------:R-:W0:Y:S01]  /*1160*/  LDC.64 R50, c[0x0][0x3e0] ;  /* 0x0000f800ff327b82 */ /* 0x000e220000000a00 */
[----:B------:R-:W-:-:S02]  /*1170*/  DFMA R6, R30, R6, 0.5 ;  /* 0x3fe000001e06742b */ /* 0x000fc40000000006 */
[----:B------:R-:W-:-:S04]  /*1180*/  DMUL R30, R48, R30 ;  /* 0x0000001e301e7228 */ /* 0x000fc80000000000 */
[----:B------:R-:W-:-:S04]  /*1190*/  DFMA R32, R76, -0.25, R32 ;  /* 0xbfd000004c20782b */ /* 0x000fc80000000020 */
[----:B------:R-:W-:Y:S02]  /*11a0*/  DFMA R76, R6, R30, R48 ;  /* 0x0000001e064c722b */ /* 0x000fe40000000030 */
[----:B------:R-:W-:Y:S02]  /*11b0*/  DFMA R6, R218, 0.25, -R82 ;  /* 0x3fd00000da06782b */ /* 0x000fe40000000852 */
[----:B------:R-:W-:-:S06]  /*11c0*/  DFMA R74, R220, 0.25, R74 ;  /* 0x3fd00000dc4a782b */ /* 0x000fcc000000004a */
[----:B------:R-:W-:Y:S02]  /*11d0*/  DFMA R30, R214, -0.25, R6 ;  /* 0xbfd00000d61e782b */ /* 0x000fe40000000006 */
[----:B------:R-:W-:Y:S02]  /*11e0*/  DFMA R38, R2, 5, -R38 ;  /* 0x401400000226782b */ /* 0x000fe40000000826 */
[----:B------:R-:W-:Y:S01]  /*11f0*/  DFMA R36, R224, -3, R36 ;  /* 0xc0080000e024782b */ /* 0x000fe20000000024 */
[----:B------:R-:W-:Y:S01]  /*1200*/  FSEL R206, R206, RZ, P2 ;  /* 0x000000ffcece7208 */ /* 0x000fe20001000000 */
[----:B------:R-:W-:Y:S02]  /*1210*/  DFMA R74, R210, 0.25, R74 ;  /* 0x3fd00000d24a782b */ /* 0x000fe4000000004a */
[----:B------:R-:W-:Y:S02]  /*1220*/  DFMA R30, R216, 0.25, R30 ;  /* 0x3fd00000d81e782b */ /* 0x000fe4000000001e */
[----:B------:R-:W-:-:S02]  /*1230*/  DFMA R44, R224, -3, R44 ;  /* 0xc0080000e02c782b */ /* 0x000fc4000000002c */
[----:B------:R-:W-:Y:S02]  /*1240*/  DFMA R38, R224, -3, R38 ;  /* 0xc0080000e026782b */ /* 0x000fe40000000026 */
[----:B------:R-:W-:Y:S01]  /*1250*/  DADD R36, -R2, R36 ;  /* 0x0000000002247229 */ /* 0x000fe20000000124 */
[----:B------:R-:W-:Y:S01]  /*1260*/  STL.64 [R1+0xb8], R96 ;  /* 0x0000b86001007387 */ /* 0x000fe20000100a00 */
[----:B------:R-:W-:Y:S02]  /*1270*/  DFMA R30, R210, 0.25, R30 ;  /* 0x3fd00000d21e782b */ /* 0x000fe4000000001e */
[C---:B------:R-:W-:Y:S01]  /*1280*/  DFMA R80, R206.reuse, -6, R80 ;  /* 0xc0180000ce50782b */ /* 0x040fe20000000050 */
[----:B------:R-:W-:Y:S01]  /*1290*/  STL.64 [R1+0xc8], R94 ;  /* 0x0000c85e01007387 */ /* 0x000fe20000100a00 */
[----:B------:R-:W-:Y:S02]  /*12a0*/  DFMA R92, R206, -12, R92 ;  /* 0xc0280000ce5c782b */ /* 0x000fe4000000005c */
[----:B------:R-:W-:Y:S01]  /*12b0*/  DFMA R74, R212, -0.25, R74 ;  /* 0xbfd00000d44a782b */ /* 0x000fe2000000004a */
[----:B------:R-:W-:Y:S01]  /*12c0*/  STL.64 [R1+0xa0], R98 ;  /* 0x0000a06201007387 */ /* 0x000fe20000100a00 */
[----:B------:R-:W-:-:S03]  /*12d0*/  DADD R204, -R204, R44 ;  /* 0x00000000cccc7229 */ /* 0x000fc6000000012c */
[----:B------:R-:W-:Y:S01]  /*12e0*/  STL.64 [R1+0xf0], R78 ;  /* 0x0000f04e01007387 */ /* 0x000fe20000100a00 */
[----:B------:R-:W-:-:S03]  /*12f0*/  DMUL R84, R36, 0.25 ;  /* 0x3fd0000024547828 */ /* 0x000fc60000000000 */
[----:B------:R2:W-:Y:S01]  /*1300*/  STL.64 [R1+0x100], R82 ;  /* 0x0001005201007387 */ /* 0x0005e20000100a00 */
[----:B------:R-:W-:Y:S02]  /*1310*/  DMUL R44, R68, 0.25 ;  /* 0x3fd00000442c7828 */ /* 0x000fe40000000000 */
[----:B------:R-:W-:Y:S02]  /*1320*/  DFMA R80, R92, 0.5, R80 ;  /* 0x3fe000005c50782b */ /* 0x000fe40000000050 */
[----:B------:R-:W-:Y:S02]  /*1330*/  DFMA R74, R208, 0.25, R74 ;  /* 0x3fd00000d04a782b */ /* 0x000fe4000000004a */
[----:B--2---:R-:W-:Y:S02]  /*1340*/  DADD R82, -R4, R38 ;  /* 0x0000000004527229 */ /* 0x004fe40000000126 */
[----:B-1----:R-:W-:Y:S02]  /*1350*/  DMUL R4, R72, 4 ;  /* 0x4010000048047828 */ /* 0x002fe40000000000 */
[----:B------:R-:W-:Y:S01]  /*1360*/  DFMA R38, R212, -0.25, R30 ;  /* 0xbfd00000d426782b */ /* 0x000fe2000000001e */
[----:B------:R-:W-:-:S02]  /*1370*/  UMOV UR20, 0x55555555 ;  /* 0x5555555500147882 */ /* 0x000fc40000000000 */
[----:B------:R-:W-:Y:S01]  /*1380*/  STL.64 [R1+0x68], R82 ;  /* 0x0000685201007387 */ /* 0x000fe20000100a00 */
[----:B------:R-:W-:Y:S01]  /*1390*/  DFMA R36, R94, 0.25, -R44 ;  /* 0x3fd000005e24782b */ /* 0x000fe2000000082c */
[----:B------:R-:W-:Y:S02]  /*13a0*/  UMOV UR21, 0x3fd55555 ;  /* 0x3fd5555500157882 */ /* 0x000fe40000000000 */
[----:B------:R-:W-:Y:S01]  /*13b0*/  STL.64 [R1+0x98], R84 ;  /* 0x0000985401007387 */ /* 0x000fe20000100a00 */
[C---:B------:R-:W-:Y:S02]  /*13c0*/  DADD R6, R206.reuse, 1 ;  /* 0x3ff00000ce067429 */ /* 0x040fe40000000000 */
[----:B------:R-:W-:Y:S01]  /*13d0*/  DMUL R4, R206, R4 ;  /* 0x00000004ce047228 */ /* 0x000fe20000000000 */
[----:B------:R1:W-:Y:S01]  /*13e0*/  STL.64 [R1+0xf8], R44 ;  /* 0x0000f82c01007387 */ /* 0x0003e20000100a00 */
[----:B------:R-:W-:Y:S02]  /*13f0*/  DADD R2, -R224, 1 ;  /* 0x3ff00000e0027429 */ /* 0x000fe40000000100 */
[----:B------:R-:W-:-:S02]  /*1400*/  DMUL R70, R70, 0.25 ;  /* 0x3fd0000046467828 */ /* 0x000fc40000000000 */
[----:B------:R-:W-:Y:S02]  /*1410*/  DFMA R32, R214, 0.25, R32 ;  /* 0x3fd00000d620782b */ /* 0x000fe40000000020 */
[----:B------:R-:W-:Y:S02]  /*1420*/  DMUL R80, R80, UR20 ;  /* 0x0000001450507c28 */ /* 0x000fe40008000000 */
[----:B------:R-:W-:Y:S02]  /*1430*/  DFMA R74, R204, -0.25, R74 ;  /* 0xbfd00000cc4a782b */ /* 0x000fe4000000004a */
[----:B-1----:R-:W-:Y:S01]  /*1440*/  DFMA R44, R208, -0.25, R38 ;  /* 0xbfd00000d02c782b */ /* 0x002fe20000000026 */
[----:B------:R1:W-:Y:S01]  /*1450*/  STL.64 [R1+0xe8], R70 ;  /* 0x0000e84601007387 */ /* 0x0003e20000100a00 */
[----:B------:R-:W-:Y:S02]  /*1460*/  DMUL R4, R4, R6 ;  /* 0x0000000604047228 */ /* 0x000fe40000000000 */
[----:B0-----:R-:W-:-:S02]  /*1470*/  DADD R202, R202, -R50 ;  /* 0x00000000caca7229 */ /* 0x001fc40000000832 */
[----:B------:R-:W-:Y:S02]  /*1480*/  DMUL R2, R2, 0.5 ;  /* 0x3fe0000002027828 */ /* 0x000fe40000000000 */
[----:B------:R-:W-:Y:S02]  /*1490*/  DFMA R30, R82, 0.25, -R84 ;  /* 0x3fd00000521e782b */ /* 0x000fe40000000854 */
[----:B------:R-:W-:Y:S02]  /*14a0*/  DFMA R38, R78, 0.25, -R70 ;  /* 0x3fd000004e26782b */ /* 0x000fe40000000846 */
[----:B------:R-:W-:Y:S02]  /*14b0*/  DFMA R44, R204, 0.25, R44 ;  /* 0x3fd00000cc2c782b */ /* 0x000fe4000000002c */
[----:B------:R-:W-:Y:S02]  /*14c0*/  DFMA R32, R216, -0.25, R32 ;  /* 0xbfd00000d820782b */ /* 0x000fe40000000020 */
[----:B------:R-:W-:-:S02]  /*14d0*/  DADD R6, R206, -1 ;  /* 0xbff00000ce067429 */ /* 0x000fc40000000000 */
[----:B------:R-:W-:Y:S02]  /*14e0*/  DMUL R80, R80, UR8 ;  /* 0x0000000850507c28 */ /* 0x000fe40008000000 */
[----:B------:R-:W-:Y:S02]  /*14f0*/  DMUL R68, R40, R76 ;  /* 0x0000004c28447228 */ /* 0x000fe40000000000 */
[----:B------:R-:W-:Y:S01]  /*1500*/  DFMA R36, R74, 0.5, R36 ;  /* 0x3fe000004a24782b */ /* 0x000fe20000000024 */
[----:B------:R-:W-:Y:S01]  /*1510*/  ISETP.GE.U32.AND P0, PT, R48, 0x7ca00000, PT ;  /* 0x7ca000003000780c */ /* 0x000fe20003f06070 */
[----:B------:R-:W-:Y:S02]  /*1520*/  DFMA R202, R2, R202, R50 ;  /* 0x000000ca02ca722b */ /* 0x000fe40000000032 */
[----:B------:R-:W-:Y:S02]  /*1530*/  DFMA R38, R44, 0.5, R38 ;  /* 0x3fe000002c26782b */ /* 0x000fe40000000026 */
[----:B------:R-:W-:-:S02]  /*1540*/  DFMA R32, R32, 0.5, R30 ;  /* 0x3fe000002020782b */ /* 0x000fc4000000001e */
[----:B------:R-:W-:Y:S02]  /*1550*/  DFMA R2, R4, R6, -R80 ;  /* 0x000000060402722b */ /* 0x000fe40000000850 */
[----:B------:R-:W-:Y:S02]  /*1560*/  DFMA R44, R68, -R68, R40 ;  /* 0x80000044442c722b */ /* 0x000fe40000000028 */
[----:B------:R-:W-:Y:S01]  /*1570*/  DMUL R4, R36, UR18 ;  /* 0x0000001224047c28 */ /* 0x000fe20008000000 */
[----:B------:R-:W-:Y:S01]  /*1580*/  VIADD R37, R77, 0xfff00000 ;  /* 0xfff000004d257836 */ /* 0x000fe20000000000 */
[----:B------:R-:W-:Y:S01]  /*1590*/  MOV R36, R76 ;  /* 0x0000004c00247202 */ /* 0x000fe20000000f00 */
[----:B------:R-:W-:Y:S01]  /*15a0*/  DMUL R30, R38, UR18 ;  /* 0x00000012261e7c28 */ /* 0x000fe20008000000 */
[----:B------:R-:W-:Y:S01]  /*15b0*/  BSSY.RECONVERGENT B1, `(.L_x_365) ;  /* 0x000000e000017945 */ /* 0x000fe20003800200 */
[----:B------:R-:W-:-:S03]  /*15c0*/  DMUL R32, R32, UR18 ;  /* 0x0000001220207c28 */ /* 0x000fc60008000000 */
[----:B------:R-:W-:Y:S01]  /*15d0*/  DFMA R6, R44, R36, R68 ;  /* 0x000000242c06722b */ /* 0x000fe20000000044 */
[----:B-1----:R-:W-:Y:S10]  /*15e0*/  @!P0 BRA `(.L_x_366) ;  /* 0x0000000000288947 */ /* 0x002ff40003800000 */
[----:B------:R-:W-:Y:S01]  /*15f0*/  IMAD.MOV.U32 R36, RZ, RZ, R40 ;  /* 0x000000ffff247224 */ /* 0x000fe200078e0028 */
[----:B------:R-:W-:Y:S01]  /*1600*/  MOV R40, R68 ;  /* 0x0000004400287202 */ /* 0x000fe20000000f00 */
[----:B------:R-:W-:Y:S01]  /*1610*/  IMAD.MOV.U32 R6, RZ, RZ, R44 ;  /* 0x000000ffff067224 */ /* 0x000fe200078e002c */
[----:B------:R-:W-:Y:S01]  /*1620*/  MOV R39, R37 ;  /* 0x0000002500277202 */ /* 0x000fe20000000f00 */
[----:B------:R-:W-:Y:S01]  /*1630*/  IMAD.MOV.U32 R49, RZ, RZ, R69 ;  /* 0x000000ffff317224 */ /* 0x000fe200078e0045 */
[----:B------:R-:W-:Y:S01]  /*1640*/  MOV R44, 0x1670 ;  /* 0x00001670002c7802 */ /* 0x000fe20000000f00 */
[----:B------:R-:W-:-:S07]  /*1650*/  IMAD.MOV.U32 R38, RZ, RZ, R48 ;  /* 0x000000ffff267224 */ /* 0x000fce00078e0030 */
[----:B-----5:R-:W-:Y:S05]  /*1660*/  CALL.REL.NOINC `($__internal_9_$__cuda_sm20_dsqrt_rn_f64_mediumpath_v1) ;  /* 0x0000008800f47944 */ /* 0x020fea0003c00000 */
[----:B------:R-:W-:Y:S02]  /*1670*/  IMAD.MOV.U32 R6, RZ, RZ, R36 ;  /* 0x000000ffff067224 */ /* 0x000fe400078e0024 */
[----:B------:R-:W-:-:S07]  /*1680*/  IMAD.MOV.U32 R7, RZ, RZ, R37 ;  /* 0x000000ffff077224 */ /* 0x000fce00078e0025 */
.L_x_366:
[----:B------:R-:W-:Y:S05]  /*1690*/  BSYNC.RECONVERGENT B1 ;  /* 0x0000000000017941 */ /* 0x000fea0003800200 */
.L_x_365:
        /* <DEDUP_REMOVED lines=37> */
[----:B-----5:R-:W-:Y:S05]  /*18f0*/  CALL.REL.NOINC `($__internal_9_$__cuda_sm20_dsqrt_rn_f64_mediumpath_v1) ;  /* 0x0000008800507944 */ /* 0x020fea0003c00000 */
.L_x_368:
[----:B------:R-:W-:Y:S05]  /*1900*/  BSYNC.RECONVERGENT B1 ;  /* 0x0000000000017941 */ /* 0x000fea0003800200 */
.L_x_367:
[----:B------:R-:W0:Y:S08]  /*1910*/  LDC.64 R6, c[0x0][0x380] ;  /* 0x0000e000ff067b82 */ /* 0x000e300000000a00 */
[----:B------:R-:W1:Y:S01]  /*1920*/  LDC R85, c[0x0][0x438] ;  /* 0x00010e00ff557b82 */ /* 0x000e620000000800 */
[----:B0-----:R-:W-:-:S05]  /*1930*/  IMAD.WIDE R6, R0, 0x4, R6 ;  /* 0x0000000400067825 */ /* 0x001fca00078e0206 */
[----:B------:R-:W2:Y:S01]  /*1940*/  LDG.E R90, desc[UR4][R6.64] ;  /* 0x00000004065a7981 */ /* 0x000ea2000c1e1900 */
[----:B-1----:R-:W-:-:S05]  /*1950*/  IMAD.WIDE R38, R85, 0x4, R6 ;  /* 0x0000000455267825 */ /* 0x002fca00078e0206 */
[----:B------:R-:W3:Y:S01]  /*1960*/  LDG.E R89, desc[UR4][R38.64] ;  /* 0x0000000426597981 */ /* 0x000ee2000c1e1900 */
[----:B------:R-:W-:-:S05]  /*1970*/  IMAD.WIDE R40, R85, 0x4, R38 ;  /* 0x0000000455287825 */ /* 0x000fca00078e0226 */
[----:B------:R0:W4:Y:S01]  /*1980*/  LDG.E R88, desc[UR4][R40.64] ;  /* 0x0000000428587981 */ /* 0x000122000c1e1900 */
[----:B------:R-:W-:-:S05]  /*1990*/  IMAD.WIDE R44, R85, 0x4, R40 ;  /* 0x00000004552c7825 */ /* 0x000fca00078e0228 */
[----:B------:R-:W4:Y:S01]  /*19a0*/  LDG.E R87, desc[UR4][R44.64] ;  /* 0x000000042c577981 */ /* 0x000f22000c1e1900 */
[C---:B------:R-:W-:Y:S01]  /*19b0*/  IMAD.WIDE R46, R85.reuse, 0x4, R44 ;  /* 0x00000004552e7825 */ /* 0x040fe200078e022c */
[----:B0-----:R-:W0:Y:S04]  /*19c0*/  LDC.64 R40, c[0x0][0x390] ;  /* 0x0000e400ff287b82 */ /* 0x001e280000000a00 */
        /* <DEDUP_REMOVED lines=28> */
[----:B------:R0:W5:Y:S04]  /*1b90*/  LDG.E.64 R6, desc[UR4][R92.64] ;  /* 0x000000045c067981 */ /* 0x000168000c1e1b00 */
[----:B--2---:R1:W-:Y:S04]  /*1ba0*/  STL [R1+0x200], R90 ;  /* 0x0002005a01007387 */ /* 0x0043e80000100800 */
[----:B------:R0:W-:Y:S01]  /*1bb0*/  STL.64 [R1+0x80], R92 ;  /* 0x0000805c01007387 */ /* 0x0001e20000100a00 */
[----:B-1----:R-:W-:-:S03]  /*1bc0*/  IMAD.WIDE R90, R90, 0x8, R40 ;  /* 0x000000085a5a7825 */ /* 0x002fc600078e0228 */
[----:B---3--:R-:W-:Y:S01]  /*1bd0*/  STL [R1+0x1fc], R89 ;  /* 0x0001fc5901007387 */ /* 0x008fe20000100800 */
[----:B0-----:R-:W-:-:S03]  /*1be0*/  IMAD.WIDE R92, R89, 0x8, R40 ;  /* 0x00000008595c7825 */ /* 0x001fc600078e0228 */
[----:B------:R0:W-:Y:S04]  /*1bf0*/  STL.64 [R1+0xd8], R90 ;  /* 0x0000d85a01007387 */ /* 0x0001e80000100a00 */
[----:B----4-:R1:W-:Y:S04]  /*1c00*/  STL [R1+0x1f8], R88 ;  /* 0x0001f85801007387 */ /* 0x0103e80000100800 */
[----:B------:R0:W5:Y:S04]  /*1c10*/  LDG.E.64 R194, desc[UR4][R90.64] ;  /* 0x000000045ac27981 */ /* 0x000168000c1e1b00 */
[----:B------:R-:W-:Y:S04]  /*1c20*/  STL [R1+0x1f4], R87 ;  /* 0x0001f45701007387 */ /* 0x000fe80000100800 */
[----:B------:R-:W-:Y:S01]  /*1c30*/  STL.64 [R1+0xa8], R92 ;  /* 0x0000a85c01007387 */ /* 0x000fe20000100a00 */
[----:B0-----:R-:W-:-:S03]  /*1c40*/  IMAD.WIDE R90, R88, 0x8, R40 ;  /* 0x00000008585a7825 */ /* 0x001fc600078e0228 */
[----:B------:R0:W-:Y:S01]  /*1c50*/  STL [R1+0x1f0], R86 ;  /* 0x0001f05601007387 */ /* 0x0001e20000100800 */
[----:B-1----:R-:W-:-:S03]  /*1c60*/  IMAD.WIDE R88, R87, 0x8, R40 ;  /* 0x0000000857587825 */ /* 0x002fc600078e0228 */
[----:B------:R-:W-:Y:S01]  /*1c70*/  STL.64 [R1+0x130], R90 ;  /* 0x0001305a01007387 */ /* 0x000fe20000100a00 */
[----:B------:R-:W-:-:S03]  /*1c80*/  IMAD.WIDE R50, R51, 0x8, R40 ;  /* 0x0000000833327825 */ /* 0x000fc600078e0228 */
[----:B------:R-:W5:Y:S01]  /*1c90*/  LDG.E.64 R192, desc[UR4][R92.64] ;  /* 0x000000045cc07981 */ /* 0x000f62000c1e1b00 */
[----:B0-----:R-:W-:-:S03]  /*1ca0*/  IMAD.WIDE R86, R86, 0x8, R40 ;  /* 0x0000000856567825 */ /* 0x001fc600078e0228 */
[----:B------:R-:W-:Y:S01]  /*1cb0*/  STL.64 [R1+0x108], R88 ;  /* 0x0001085801007387 */ /* 0x000fe20000100a00 */
[----:B------:R-:W-:-:S03]  /*1cc0*/  IMAD.WIDE R54, R55, 0x8, R40 ;  /* 0x0000000837367825 */ /* 0x000fc600078e0228 */
        /* <DEDUP_REMOVED lines=10> */
[----:B------:R-:W-:Y:S04]  /*1d70*/  STL.64 [R1+0x170], R70 ;  /* 0x0001704601007387 */ /* 0x000fe80000100a00 */
[----:B------:R-:W-:Y:S01]  /*1d80*/  STL.64 [R1+0x168], R72 ;  /* 0x0001684801007387 */ /* 0x000fe20000100a00 */
[----:B------:R-:W-:-:S03]  /*1d90*/  IMAD.WIDE R76, R77, 0x8, R40 ;  /* 0x000000084d4c7825 */ /* 0x000fc600078e0228 */
[----:B------:R-:W-:Y:S01]  /*1da0*/  STL.64 [R1+0x160], R74 ;  /* 0x0001604a01007387 */ /* 0x000fe20000100a00 */
[----:B------:R-:W-:-:S03]  /*1db0*/  IMAD.WIDE R78, R79, 0x8, R40 ;  /* 0x000000084f4e7825 */ /* 0x000fc600078e0228 */
[----:B------:R0:W-:Y:S04]  /*1dc0*/  STL [R1+0x1ec], R84 ;  /* 0x0001ec5401007387 */ /* 0x0001e80000100800 */
[----:B------:R-:W5:Y:S01]  /*1dd0*/  LDG.E.64 R190, desc[UR4][R90.64] ;  /* 0x000000045abe7981 */ /* 0x000f62000c1e1b00 */
[----:B------:R-:W-:-:S03]  /*1de0*/  IMAD.WIDE R48, R81, 0x8, R40 ;  /* 0x0000000851307825 */ /* 0x000fc600078e0228 */
[----:B------:R-:W5:Y:S01]  /*1df0*/  LDG.E.64 R188, desc[UR4][R88.64] ;  /* 0x0000000458bc7981 */ /* 0x000f62000c1e1b00 */
[----:B0-----:R-:W-:-:S03]  /*1e00*/  IMAD.WIDE R84, R84, 0x8, R40 ;  /* 0x0000000854547825 */ /* 0x001fc600078e0228 */
[----:B------:R-:W5:Y:S01]  /*1e10*/  LDG.E.64 R186, desc[UR4][R86.64] ;  /* 0x0000000456ba7981 */ /* 0x000f62000c1e1b00 */
[----:B------:R-:W-:-:S03]  /*1e20*/  IMAD.WIDE R46, R83, 0x8, R40 ;  /* 0x00000008532e7825 */ /* 0x000fc600078e0228 */
[----:B------:R-:W5:Y:S04]  /*1e30*/  LDG.E.64 R184, desc[UR4][R84.64] ;  /* 0x0000000454b87981 */ /* 0x000f68000c1e1b00 */
        /* <DEDUP_REMOVED lines=10> */
[----:B------:R-:W5:Y:S01]  /*1ee0*/  LDG.E.64 R162, desc[UR4][R46.64] ;  /* 0x000000042ea27981 */ /* 0x000f62000c1e1b00 */
[----:B------:R-:W-:-:S02]  /*1ef0*/  IMAD.WIDE R44, R39, 0x8, R40 ;  /* 0x00000008272c7825 */ /* 0x000fc400078e0228 */
[----:B-----5:R-:W0:Y:S01]  /*1f00*/  MUFU.RCP64H R39, R25 ;  /* 0x0000001900277308 */ /* 0x020e220000001800 */
[----:B------:R-:W-:Y:S01]  /*1f10*/  MOV R38, 0x1 ;  /* 0x0000000100267802 */ /* 0x000fe20000000f00 */
[----:B------:R-:W-:Y:S01]  /*1f20*/  UMOV UR18, 0x812dea11 ;  /* 0x812dea1100127882 */ /* 0x000fe20000000000 */
[----:B------:R-:W-:Y:S01]  /*1f30*/  UMOV UR19, 0x3d719799 ;  /* 0x3d71979900137882 */ /* 0x000fe20000000000 */
[----:B------:R-:W-:Y:S04]  /*1f40*/  STL.64 [R1+0x158], R76 ;  /* 0x0001584c01007387 */ /* 0x000fe80000100a00 */
[----:B------:R1:W5:Y:S01]  /*1f50*/  LDG.E.64 R160, desc[UR4][R44.64] ;  /* 0x000000042ca07981 */ /* 0x000362000c1e1b00 */
[----:B0-----:R-:W-:-:S08]  /*1f60*/  DFMA R40, -R24, R38, 1 ;  /* 0x3ff000001828742b */ /* 0x001fd00000000126 */
[----:B------:R-:W-:-:S08]  /*1f70*/  DFMA R40, R40, R40, R40 ;  /* 0x000000282828722b */ /* 0x000fd00000000028 */
[----:B------:R-:W-:-:S08]  /*1f80*/  DFMA R40, R38, R40, R38 ;  /* 0x000000282628722b */ /* 0x000fd00000000026 */
[----:B------:R-:W-:-:S08]  /*1f90*/  DFMA R38, -R24, R40, 1 ;  /* 0x3ff000001826742b */ /* 0x000fd00000000128 */
[----:B------:R-:W-:-:S08]  /*1fa0*/  DFMA R38, R40, R38, R40 ;  /* 0x000000262826722b */ /* 0x000fd00000000028 */
[----:B------:R-:W-:Y:S01]  /*1fb0*/  DMUL R152, R38, 3 ;  /* 0x4008000026987828 */ /* 0x000fe20000000000 */
[----:B------:R-:W-:Y:S01]  /*1fc0*/  STL.64 [R1+0x150], R78 ;  /* 0x0001504e01007387 */ /* 0x000fe20000100a00 */
[----:B------:R-:W-:-:S06]  /*1fd0*/  DSETP.GEU.AND P0, PT, R36, UR18, PT ;  /* 0x0000001224007e2a */ /* 0x000fcc000bf0e000 */
[----:B------:R-:W-:Y:S02]  /*1fe0*/  DFMA R40, -R24, R152, 3 ;  /* 0x400800001828742b */ /* 0x000fe40000000198 */
[----:B------:R-:W-:Y:S01]  /*1ff0*/  DSETP.GEU.AND P2, PT, |R2|, UR18, PT ;  /* 0x0000001202007e2a */ /* 0x000fe2000bf4e200 */
[----:B------:R-:W-:Y:S04]  /*2000*/  STL.64 [R1+0x148], R48 ;  /* 0x0001483001007387 */ /* 0x000fe80000100a00 */
[----:B------:R-:W-:Y:S01]  /*2010*/  STL.64 [R1+0x140], R46 ;  /* 0x0001402e01007387 */ /* 0x000fe20000100a00 */
[----:B------:R-:W-:Y:S01]  /*2020*/  DFMA R152, R38, R40, R152 ;  /* 0x000000282698722b */ /* 0x000fe20000000098 */
[----:B------:R-:W-:Y:S02]  /*2030*/  FSEL R158, R2, RZ, P2 ;  /* 0x000000ff029e7208 */ /* 0x000fe40001000000 */
[----:B------:R-:W-:Y:S01]  /*2040*/  STL.64 [R1+0x120], R84 ;  /* 0x0001205401007387 */ /* 0x000fe20000100a00 */
[----:B------:R-:W-:-:S03]  /*2050*/  FSEL R159, R3, RZ, P2 ;  /* 0x000000ff039f7208 */ /* 0x000fc60001000000 */
[----:B------:R1:W-:Y:S01]  /*2060*/  STL.64 [R1+0x138], R44 ;  /* 0x0001382c01007387 */ /* 0x0003e20000100a00 */
[----:B------:R-:W-:Y:S02]  /*2070*/  FSEL R2, R30, RZ, P0 ;  /* 0x000000ff1e027208 */ /* 0x000fe40000000000 */
[----:B------:R-:W-:Y:S02]  /*2080*/  FSEL R3, R31, RZ, P0 ;  /* 0x000000ff1f037208 */ /* 0x000fe40000000000 */
[----:B------:R-:W-:Y:S02]  /*2090*/  FSEL R38, R4, RZ, P0 ;  /* 0x000000ff04267208 */ /* 0x000fe40000000000 */
[----:B------:R-:W-:Y:S02]  /*20a0*/  FSEL R39, R5, RZ, P0 ;  /* 0x000000ff05277208 */ /* 0x000fe40000000000 */
[----:B-1----:R-:W-:Y:S02]  /*20b0*/  FSEL R44, R32, RZ, P0 ;  /* 0x000000ff202c7208 */ /* 0x002fe40000000000 */
[----:B------:R-:W-:Y:S01]  /*20c0*/  FSEL R45, R33, RZ, P0 ;  /* 0x000000ff212d7208 */ /* 0x000fe20000000000 */
[----:B------:R-:W-:-:S04]  /*20d0*/  FFMA R36, RZ, R25, R153 ;  /* 0x00000019ff247223 */ /* 0x000fc80000000099 */
[----:B------:R0:W-:Y:S04]  /*20e0*/  STL.64 [R1+0x38], R44 ;  /* 0x0000382c01007387 */ /* 0x0001e80000100a00 */
[----:B------:R0:W-:Y:S04]  /*20f0*/  STL.64 [R1+0x50], R2 ;  /* 0x0000500201007387 */ /* 0x0001e80000100a00 */
[----:B------:R0:W-:Y:S01]  /*2100*/  STL.64 [R1+0x40], R38 ;  /* 0x0000402601007387 */ /* 0x0001e20000100a00 */
[----:B------:R-:W-:Y:S01]  /*2110*/  FSETP.GT.AND P3, PT, |R36|, 1.469367938527859385e-39, PT ;  /* 0x001000002400780b */ /* 0x000fe20003f64200 */
[----:B------:R-:W-:-:S12]  /*2120*/  BSSY.RECONVERGENT B2, `(.L_x_369) ;  /* 0x000000a000027945 */ /* 0x000fd80003800200 */
[----:B0-----:R-:W-:Y:S05]  /*2130*/  @P3 BRA `(.L_x_370) ;  /* 0x0000000000203947 */ /* 0x001fea0003800000 */
[----:B------:R-:W-:Y:S01]  /*2140*/  IMAD.MOV.U32 R236, RZ, RZ, RZ ;  /* 0x000000ffffec7224 */ /* 0x000fe200078e00ff */
[----:B------:R-:W-:Y:S01]  /*2150*/  MOV R4, R24 ;  /* 0x0000001800047202 */ /* 0x000fe20000000f00 */
[----:B------:R-:W-:Y:S01]  /*2160*/  IMAD.MOV.U32 R5, RZ, RZ, 0x40080000 ;  /* 0x40080000ff057424 */ /* 0x000fe200078e00ff */
[----:B------:R-:W-:Y:S01]  /*2170*/  MOV R2, 0x21a0 ;  /* 0x000021a000027802 */ /* 0x000fe20000000f00 */
[----:B------:R-:W-:-:S07]  /*2180*/  IMAD.MOV.U32 R3, RZ, RZ, R25 ;  /* 0x000000ffff037224 */ /* 0x000fce00078e0019 */
[----:B-----5:R-:W-:Y:S05]  /*2190*/  CALL.REL.NOINC `($__internal_8_$__cuda_sm20_div_rn_f64_full) ;  /* 0x0000007800847944 */ /* 0x020fea0003c00000 */
[----:B------:R-:W-:Y:S01]  /*21a0*/  IMAD.MOV.U32 R152, RZ, RZ, R3 ;  /* 0x000000ffff987224 */ /* 0x000fe200078e0003 */
[----:B------:R-:W-:-:S07]  /*21b0*/  MOV R153, R4 ;  /* 0x0000000400997202 */ /* 0x000fce0000000f00 */
.L_x_370:
[----:B------:R-:W-:Y:S05]  /*21c0*/  BSYNC.RECONVERGENT B2 ;  /* 0x0000000000027941 */ /* 0x000fea0003800200 */
.L_x_369:
        /* <DEDUP_REMOVED lines=28> */
[----:B------:R-:W-:Y:S01]  /*2390*/  IMAD.MOV.U32 R5, RZ, RZ, R237 ;  /* 0x000000ffff057224 */ /* 0x000fe200078e00ed */
[----:B------:R-:W-:Y:S01]  /*23a0*/  MOV R3, 0x40080000 ;  /* 0x4008000000037802 */ /* 0x000fe20000000f00 */
[----:B------:R-:W-:Y:S01]  /*23b0*/  IMAD.MOV.U32 R4, RZ, RZ, RZ ;  /* 0x000000ffff047224 */ /* 0x000fe200078e00ff */
[----:B------:R-:W-:-:S07]  /*23c0*/  MOV R2, 0x23e0 ;  /* 0x000023e000027802 */ /* 0x000fce0000000f00 */
[----:B-----5:R-:W-:Y:S05]  /*23d0*/  CALL.REL.NOINC `($__internal_8_$__cuda_sm20_div_rn_f64_full) ;  /* 0x0000007400f47944 */ /* 0x020fea0003c00000 */
[----:B------:R-:W-:Y:S02]  /*23e0*/  IMAD.MOV.U32 R2, RZ, RZ, R3 ;  /* 0x000000ffff027224 */ /* 0x000fe400078e0003 */
[----:B------:R-:W-:-:S07]  /*23f0*/  IMAD.MOV.U32 R3, RZ, RZ, R4 ;  /* 0x000000ffff037224 */ /* 0x000fce00078e0004 */
.L_x_372:
[----:B------:R-:W-:Y:S05]  /*2400*/  BSYNC.RECONVERGENT B2 ;  /* 0x0000000000027941 */ /* 0x000fea0003800200 */
.L_x_371:
        /* <DEDUP_REMOVED lines=30> */
[----:B------:R-:W-:Y:S01]  /*25f0*/  MOV R5, R237 ;  /* 0x000000ed00057202 */ /* 0x000fe20000000f00 */
[----:B------:R-:W-:Y:S01]  /*2600*/  IMAD.MOV.U32 R4, RZ, RZ, RZ ;  /* 0x000000ffff047224 */ /* 0x000fe200078e00ff */
[----:B------:R-:W-:Y:S01]  /*2610*/  MOV R2, 0x2640 ;  /* 0x0000264000027802 */ /* 0x000fe20000000f00 */
[----:B------:R-:W-:-:S07]  /*2620*/  IMAD.MOV.U32 R3, RZ, RZ, 0x40080000 ;  /* 0x40080000ff037424 */ /* 0x000fce00078e00ff */
[----:B------:R-:W-:Y:S05]  /*2630*/  CALL.REL.NOINC `($__internal_8_$__cuda_sm20_div_rn_f64_full) ;  /* 0x00000074005c7944 */ /* 0x000fea0003c00000 */
[----:B------:R-:W-:Y:S01]  /*2640*/  MOV R5, R4 ;  /* 0x0000000400057202 */ /* 0x000fe20000000f00 */
[----:B------:R-:W-:-:S07]  /*2650*/  IMAD.MOV.U32 R4, RZ, RZ, R3 ;  /* 0x000000ffff047224 */ /* 0x000fce00078e0003 */
.L_x_374:
[----:B------:R-:W-:Y:S05]  /*2660*/  BSYNC.RECONVERGENT B2 ;  /* 0x0000000000027941 */ /* 0x000fea0003800200 */
.L_x_373:
        /* <DEDUP_REMOVED lines=31> */
[----:B------:R-:W-:Y:S01]  /*2860*/  MOV R4, RZ ;  /* 0x000000ff00047202 */ /* 0x000fe20000000f00 */
[----:B------:R-:W-:Y:S01]  /*2870*/  IMAD.MOV.U32 R3, RZ, RZ, 0x40080000 ;  /* 0x40080000ff037424 */ /* 0x000fe200078e00ff */
[----:B------:R-:W-:-:S07]  /*2880*/  MOV R2, 0x28a0 ;  /* 0x000028a000027802 */ /* 0x000fce0000000f00 */
[----:B------:R-:W-:Y:S05]  /*2890*/  CALL.REL.NOINC `($__internal_8_$__cuda_sm20_div_rn_f64_full) ;  /* 0x0000007000c47944 */ /* 0x000fea0003c00000 */
[----:B------:R-:W-:Y:S01]  /*28a0*/  IMAD.MOV.U32 R2, RZ, RZ, R3 ;  /* 0x000000ffff027224 */ /* 0x000fe200078e0003 */
[----:B------:R-:W-:-:S07]  /*28b0*/  MOV R3, R4 ;  /* 0x0000000400037202 */ /* 0x000fce0000000f00 */
.L_x_376:
[----:B------:R-:W-:Y:S05]  /*28c0*/  BSYNC.RECONVERGENT B2 ;  /* 0x0000000000027941 */ /* 0x000fea0003800200 */
.L_x_375:
[----:B------:R-:W2:Y:S01]  /*28d0*/  LDL.64 R32, [R1+0x208] ;  /* 0x0002080001207983 */ /* 0x000ea20000100a00 */
[----:B------:R-:W-:Y:S01]  /*28e0*/  DADD R4, R6, R192 ;  /* 0x0000000006047229 */ /* 0x000fe200000000c0 */
[----:B------:R-:W0:Y:S01]  /*28f0*/  LDC.64 R84, c[0x0][0x410] ;  /* 0x00010400ff547b82 */ /* 0x000e220000000a00 */
[----:B------:R-:W-:Y:S01]  /*2900*/  DADD R30, R30, R2 ;  /* 0x000000001e1e7229 */ /* 0x000fe20000000002 */
[----:B------:R-:W-:Y:S01]  /*2910*/  UMOV UR18, 0x55555555 ;  /* 0x5555555500127882 */ /* 0x000fe20000000000 */
[----:B------:R-:W-:Y:S01]  /*2920*/  DMUL R240, R198, R154 ;  /* 0x0000009ac6f07228 */ /* 0x000fe20000000000 */
[----:B------:R-:W-:Y:S01]  /*2930*/  UMOV UR19, 0x3fe55555 ;  /* 0x3fe5555500137882 */ /* 0x000fe20000000000 */
[----:B------:R-:W-:Y:S01]  /*2940*/  DMUL R150, R156, R156 ;  /* 0x0000009c9c967228 */ /* 0x000fe20000000000 */
[----:B------:R-:W-:Y:S01]  /*2950*/  IMAD.MOV.U32 R102, RZ, RZ, 0x55555555 ;  /* 0x55555555ff667424 */ /* 0x000fe200078e00ff */
[----:B------:R-:W-:Y:S01]  /*2960*/  DADD R4, R194, R4 ;  /* 0x00000000c2047229 */ /* 0x000fe20000000004 */
[----:B------:R-:W1:Y:S01]  /*2970*/  LDC.64 R96, c[0x0][0x418] ;  /* 0x00010600ff607b82 */ /* 0x000e620000000a00 */
[----:B------:R-:W-:Y:S01]  /*2980*/  DMUL R152, R30, R152 ;  /* 0x000000981e987228 */ /* 0x000fe20000000000 */
[----:B------:R-:W-:Y:S01]  /*2990*/  IMAD.MOV.U32 R103, RZ, RZ, 0x3fd55555 ;  /* 0x3fd55555ff677424 */ /* 0x000fe200078e00ff */
[----:B------:R-:W-:Y:S01]  /*29a0*/  DFMA R2, R200, R156, R240 ;  /* 0x0000009cc802722b */ /* 0x000fe200000000f0 */
[----:B------:R-:W-:Y:S01]  /*29b0*/  UMOV UR20, 0x55555555 ;  /* 0x5555555500147882 */ /* 0x000fe20000000000 */
[----:B------:R-:W-:Y:S01]  /*29c0*/  DADD R54, R154, R154 ;  /* 0x000000009a367229 */ /* 0x000fe2000000009a */
[----:B------:R-:W-:Y:S01]  /*29d0*/  UMOV UR21, 0x3fb55555 ;  /* 0x3fb5555500157882 */ /* 0x000fe20000000000 */
[----:B------:R-:W-:Y:S01]  /*29e0*/  DADD R4, R188, R4 ;  /* 0x00000000bc047229 */ /* 0x000fe20000000004 */
[----:B------:R-:W3:Y:S01]  /*29f0*/  LDC.64 R66, c[0x0][0x3d0] ;  /* 0x0000f400ff427b82 */ /* 0x000ee20000000a00 */
[----:B------:R-:W-:Y:S01]  /*2a00*/  DADD R46, R156, R156 ;  /* 0x000000009c2e7229 */ /* 0x000fe2000000009c */
[----:B------:R-:W-:Y:S01]  /*2a10*/  STL.64 [R1+0x218], R206 ;  /* 0x000218ce01007387 */ /* 0x000fe20000100a00 */
[----:B------:R-:W-:Y:S01]  /*2a20*/  DFMA R2, R196, R152, R2 ;  /* 0x00000098c402722b */ /* 0x000fe20000000002 */
[----:B------:R-:W-:Y:S01]  /*2a30*/  UMOV UR22, 0x55555555 ;  /* 0x5555555500167882 */ /* 0x000fe20000000000 */
[----:B------:R-:W-:Y:S01]  /*2a40*/  DMUL R148, R154, R154 ;  /* 0x0000009a9a947228 */ /* 0x000fe20000000000 */
[----:B------:R-:W-:Y:S01]  /*2a50*/  STL.64 [R1+0x210], R204 ;  /* 0x000210cc01007387 */ /* 0x000fe20000100a00 */
[----:B------:R-:W-:Y:S01]  /*2a60*/  DADD R4, R190, R4 ;  /* 0x00000000be047229 */ /* 0x000fe20000000004 */
[----:B------:R-:W3:Y:S01]  /*2a70*/  LDC.64 R106, c[0x0][0x3d8] ;  /* 0x0000f600ff6a7b82 */ /* 0x000ee20000000a00 */
[C---:B------:R-:W-:Y:S01]  /*2a80*/  DADD R38, R150.reuse, R54 ;  /* 0x0000000096267229 */ /* 0x040fe20000000036 */
[----:B------:R-:W-:Y:S01]  /*2a90*/  UMOV UR23, 0x3fa55555 ;  /* 0x3fa5555500177882 */ /* 0x000fe20000000000 */
[----:B------:R-:W-:-:S02]  /*2aa0*/  DADD R234, R150, R46 ;  /* 0x0000000096ea7229 */ /* 0x000fc4000000002e */
[----:B------:R-:W-:Y:S02]  /*2ab0*/  DADD R242, R150, -R46 ;  /* 0x0000000096f27229 */ /* 0x000fe4000000082e */
[----:B------:R-:W-:Y:S02]  /*2ac0*/  DADD R4, R184, R4 ;  /* 0x00000000b8047229 */ /* 0x000fe40000000004 */
[----:B0-----:R-:W-:Y:S02]  /*2ad0*/  DMUL R244, R156, R84 ;  /* 0x000000549cf47228 */ /* 0x001fe40000000000 */
[----:B-1----:R-:W-:Y:S02]  /*2ae0*/  DMUL R48, R154, R96 ;  /* 0x000000609a307228 */ /* 0x002fe40000000000 */
[----:B------:R-:W-:Y:S02]  /*2af0*/  DADD R228, R150, R148 ;  /* 0x0000000096e47229 */ /* 0x000fe40000000094 */
[----:B------:R-:W-:-:S02]  /*2b00*/  DADD R4, R186, R4 ;  /* 0x00000000ba047229 */ /* 0x000fc40000000004 */
[----:B------:R-:W-:Y:S02]  /*2b10*/  DADD R38, R148, R38 ;  /* 0x0000000094267229 */ /* 0x000fe40000000026 */
[----:B------:R-:W-:Y:S02]  /*2b20*/  DMUL R144, R152, R152 ;  /* 0x0000009898907228 */ /* 0x000fe40000000000 */
[----:B------:R-:W-:Y:S02]  /*2b30*/  DADD R44, R148, R234 ;  /* 0x00000000942c7229 */ /* 0x000fe400000000ea */
[----:B------:R-:W-:Y:S02]  /*2b40*/  DADD R4, R180, R4 ;  /* 0x00000000b4047229 */ /* 0x000fe40000000004 */
[----:B------:R-:W-:Y:S02]  /*2b50*/  DADD R50, R148, R242 ;  /* 0x0000000094327229 */ /* 0x000fe400000000f2 */
[----:B------:R-:W-:-:S02]  /*2b60*/  DADD R30, R152, -2 ;  /* 0xc0000000981e7429 */ /* 0x000fc40000000000 */
[----:B------:R-:W-:Y:S02]  /*2b70*/  DADD R40, R152, 2 ;  /* 0x4000000098287429 */ /* 0x000fe40000000000 */
[----:B------:R-:W-:Y:S02]  /*2b80*/  DADD R4, R182, R4 ;  /* 0x00000000b6047229 */ /* 0x000fe40000000004 */
[----:B------:R-:W-:Y:S02]  /*2b90*/  DADD R104, R244, R48 ;  /* 0x00000000f4687229 */ /* 0x000fe40000000030 */
[C---:B------:R-:W-:Y:S02]  /*2ba0*/  DADD R142, R144.reuse, R44 ;  /* 0x00000000908e7229 */ /* 0x040fe4000000002c */
[----:B------:R-:W-:Y:S02]  /*2bb0*/  DADD R140, R144, R38 ;  /* 0x00000000908c7229 */ /* 0x000fe40000000026 */
[----:B------:R-:W-:-:S02]  /*2bc0*/  DADD R4, R176, R4 ;  /* 0x00000000b0047229 */ /* 0x000fc40000000004 */
[----:B------:R-:W-:Y:S02]  /*2bd0*/  DADD R138, R144, R50 ;  /* 0x00000000908a7229 */ /* 0x000fe40000000032 */
[C-C-:B------:R-:W-:Y:S02]  /*2be0*/  DFMA R134, R152.reuse, R30, R228.reuse ;  /* 0x0000001e9886722b */ /* 0x140fe400000000e4 */
[----:B------:R-:W-:Y:S02]  /*2bf0*/  DFMA R78, R152, R40, R228 ;  /* 0x00000028984e722b */ /* 0x000fe400000000e4 */
[----:B------:R-:W-:Y:S02]  /*2c00*/  DADD R4, R178, R4 ;  /* 0x00000000b2047229 */ /* 0x000fe40000000004 */
[----:B------:R-:W-:Y:S02]  /*2c10*/  DFMA R132, R152, UR6, R104 ;  /* 0x0000000698847c2b */ /* 0x000fe40008000068 */
[----:B------:R-:W-:-:S02]  /*2c20*/  DFMA R94, R142, R102, -R150 ;  /* 0x000000668e5e722b */ /* 0x000fc40000000896 */
[-C--:B------:R-:W-:Y:S02]  /*2c30*/  DFMA R92, R140, R102.reuse, -R148 ;  /* 0x000000668c5c722b */ /* 0x080fe40000000894 */
[----:B------:R-:W-:Y:S02]  /*2c40*/  DADD R4, R172, R4 ;  /* 0x00000000ac047229 */ /* 0x000fe40000000004 */
[-C--:B------:R-:W-:Y:S02]  /*2c50*/  DFMA R76, R138, R102.reuse, -R150 ;  /* 0x000000668a4c722b */ /* 0x080fe40000000896 */
[-CC-:B------:R-:W-:Y:S02]  /*2c60*/  DFMA R72, R134, R102.reuse, -R144.reuse ;  /* 0x000000668648722b */ /* 0x180fe40000000890 */
[----:B------:R-:W-:Y:S02]  /*2c70*/  DFMA R36, R78, R102, -R144 ;  /* 0x000000664e24722b */ /* 0x000fe40000000890 */
[----:B------:R-:W-:-:S02]  /*2c80*/  DADD R4, R174, R4 ;  /* 0x00000000ae047229 */ /* 0x000fc40000000004 */
[----:B---3--:R-:W-:Y:S02]  /*2c90*/  DADD R130, R66, -R106 ;  /* 0x0000000042827229 */ /* 0x008fe4000000086a */
[----:B------:R-:W-:Y:S02]  /*2ca0*/  DADD R226, R158, R158 ;  /* 0x000000009ee27229 */ /* 0x000fe4000000009e */
[----:B------:R-:W-:Y:S02]  /*2cb0*/  DADD R228, R144, R228 ;  /* 0x0000000090e47229 */ /* 0x000fe400000000e4 */
[----:B------:R-:W-:Y:S02]  /*2cc0*/  DADD R4, R168, R4 ;  /* 0x00000000a8047229 */ /* 0x000fe40000000004 */
[----:B------:R-:W-:Y:S02]  /*2cd0*/  DMUL R80, R130, UR20 ;  /* 0x0000001482507c28 */ /* 0x000fe40008000000 */
[----:B------:R-:W-:-:S02]  /*2ce0*/  DADD R106, -R66, R106 ;  /* 0x00000000426a7229 */ /* 0x000fc4000000016a */
[----:B------:R-:W-:Y:S02]  /*2cf0*/  DMUL R70, R226, R142 ;  /* 0x0000008ee2467228 */ /* 0x000fe40000000000 */
[----:B------:R-:W-:Y:S02]  /*2d00*/  DADD R4, R170, R4 ;  /* 0x00000000aa047229 */ /* 0x000fe40000000004 */
[C---:B------:R-:W-:Y:S02]  /*2d10*/  DFMA R66, R228.reuse, -0.5, R102 ;  /* 0xbfe00000e442782b */ /* 0x040fe40000000066 */
[----:B------:R-:W-:Y:S02]  /*2d20*/  DMUL R80, R228, R80 ;  /* 0x00000050e4507228 */ /* 0x000fe40000000000 */
[----:B------:R-:W-:Y:S02]  /*2d30*/  DFMA R70, R150, R106, R70 ;  /* 0x0000006a9646722b */ /* 0x000fe40000000046 */
[----:B------:R-:W-:-:S02]  /*2d40*/  DADD R4, R164, R4 ;  /* 0x00000000a4047229 */ /* 0x000fc40000000004 */
[----:B------:R-:W-:Y:S02]  /*2d50*/  DADD R246, R154, -1 ;  /* 0xbff000009af67429 */ /* 0x000fe40000000000 */
[----:B------:R-:W-:Y:S02]  /*2d60*/  DFMA R66, R158, R66, -R80 ;  /* 0x000000429e42722b */ /* 0x000fe40000000850 */
[----:B------:R-:W-:Y:S02]  /*2d70*/  DMUL R100, R70, R102 ;  /* 0x0000006646647228 */ /* 0x000fe40000000000 */
[----:B------:R-:W-:Y:S02]  /*2d80*/  DADD R4, R166, R4 ;  /* 0x00000000a6047229 */ /* 0x000fe40000000004 */
[----:B------:R-:W-:Y:S02]  /*2d90*/  DADD R120, R242, -R54 ;  /* 0x00000000f2787229 */ /* 0x000fe40000000836 */
[----:B------:R-:W-:-:S02]  /*2da0*/  DADD R230, R156, -1 ;  /* 0xbff000009ce67429 */ /* 0x000fc40000000000 */
[----:B------:R-:W-:Y:S02]  /*2db0*/  DMUL R236, R246, R96 ;  /* 0x00000060f6ec7228 */ /* 0x000fe40000000000 */
[----:B------:R-:W-:Y:S02]  /*2dc0*/  DADD R4, R160, R4 ;  /* 0x00000000a0047229 */ /* 0x000fe40000000004 */
[----:B------:R-:W-:Y:S02]  /*2dd0*/  DADD R120, R148, R120 ;  /* 0x0000000094787229 */ /* 0x000fe40000000078 */
[----:B------:R-:W-:Y:S02]  /*2de0*/  DADD R248, R84, R96 ;  /* 0x0000000054f87229 */ /* 0x000fe40000000060 */
[----:B------:R-:W-:Y:S02]  /*2df0*/  DADD R96, R156, R152 ;  /* 0x000000009c607229 */ /* 0x000fe40000000098 */
[----:B------:R-:W-:-:S02]  /*2e00*/  DADD R4, R162, R4 ;  /* 0x00000000a2047229 */ /* 0x000fc40000000004 */
[-C--:B------:R-:W-:Y:S02]  /*2e10*/  DFMA R70, R150, R226.reuse, -R100 ;  /* 0x000000e29646722b */ /* 0x080fe40000000864 */
[----:B------:R-:W-:Y:S02]  /*2e20*/  DMUL R116, R138, R226 ;  /* 0x000000e28a747228 */ /* 0x000fe40000000000 */
[----:B------:R-:W-:Y:S02]  /*2e30*/  DMUL R110, R226, R134 ;  /* 0x00000086e26e7228 */ /* 0x000fe40000000000 */
[----:B------:R-:W-:Y:S02]  /*2e40*/  DADD R120, R144, R120 ;  /* 0x0000000090787229 */ /* 0x000fe40000000078 */
[----:B------:R-:W-:Y:S02]  /*2e50*/  DMUL R80, R226, R78 ;  /* 0x0000004ee2507228 */ /* 0x000fe40000000000 */
[----:B------:R-:W-:-:S02]  /*2e60*/  DFMA R250, R230, R84, R48 ;  /* 0x00000054e6fa722b */ /* 0x000fc40000000030 */
[----:B------:R-:W-:Y:S02]  /*2e70*/  DFMA R124, R152, R40, R44 ;  /* 0x00000028987c722b */ /* 0x000fe4000000002c */
[----:B------:R-:W-:Y:S02]  /*2e80*/  DMUL R122, R96, R96 ;  /* 0x00000060607a7228 */ /* 0x000fe40000000000 */
[----:B------:R-:W-:Y:S02]  /*2e90*/  DFMA R126, R152, R30, R50 ;  /* 0x0000001e987e722b */ /* 0x000fe40000000032 */
[-C--:B------:R-:W-:Y:S02]  /*2ea0*/  DFMA R116, R150, R106.reuse, R116 ;  /* 0x0000006a9674722b */ /* 0x080fe40000000074 */
[----:B------:R-:W-:Y:S02]  /*2eb0*/  DFMA R110, R144, R106, R110 ;  /* 0x0000006a906e722b */ /* 0x000fe4000000006e */
[----:B------:R-:W-:-:S02]  /*2ec0*/  DFMA R114, R124, R102, -R122 ;  /* 0x000000667c72722b */ /* 0x000fc4000000087a */
[----:B------:R-:W-:Y:S02]  /*2ed0*/  DFMA R238, R126, R102, -R122 ;  /* 0x000000667eee722b */ /* 0x000fe4000000087a */
[----:B------:R-:W-:-:S08]  /*2ee0*/  DADD R118, R234, R54 ;  /* 0x00000000ea767229 */ /* 0x000fd00000000036 */
[----:B------:R-:W-:-:S08]  /*2ef0*/  DADD R118, R148, R118 ;  /* 0x0000000094767229 */ /* 0x000fd00000000076 */
[----:B------:R-:W-:Y:S02]  /*2f00*/  DADD R118, R144, R118 ;  /* 0x0000000090767229 */ /* 0x000fe40000000076 */
[----:B--2---:R-:W-:Y:S02]  /*2f10*/  DFMA R146, R2, R32, R4 ;  /* 0x000000200292722b */ /* 0x004fe40000000004 */
[C---:B------:R-:W-:Y:S02]  /*2f20*/  DADD R32, R150.reuse, -R54 ;  /* 0x0000000096207229 */ /* 0x040fe40000000836 */
[----:B------:R-:W-:Y:S01]  /*2f30*/  DADD R2, R150, -UR18 ;  /* 0x8000001296027e29 */ /* 0x000fe20008000000 */
[----:B------:R-:W-:Y:S01]  /*2f40*/  UMOV UR18, 0x1c71c71c ;  /* 0x1c71c71c00127882 */ /* 0x000fe20000000000 */
[----:B------:R-:W-:Y:S01]  /*2f50*/  UMOV UR19, 0x3fac71c7 ;  /* 0x3fac71c700137882 */ /* 0x000fe20000000000 */
[----:B------:R-:W-:Y:S01]  /*2f60*/  DMUL R4, R24, UR20 ;  /* 0x0000001418047c28 */ /* 0x000fe20008000000 */
[----:B------:R-:W-:Y:S01]  /*2f70*/  UMOV UR20, 0x1c71c71c ;  /* 0x1c71c71c00147882 */ /* 0x000fe20000000000 */
[----:B------:R-:W-:Y:S01]  /*2f80*/  DMUL R74, R146, UR18 ;  /* 0x00000012924a7c28 */ /* 0x000fe20008000000 */
[----:B------:R-:W-:Y:S01]  /*2f90*/  UMOV UR18, 0x55555555 ;  /* 0x5555555500127882 */ /* 0x000fe20000000000 */
[----:B------:R-:W-:Y:S01]  /*2fa0*/  DADD R32, R148, R32 ;  /* 0x0000000094207229 */ /* 0x000fe20000000020 */
[----:B------:R-:W-:Y:S01]  /*2fb0*/  UMOV UR19, 0x3fc55555 ;  /* 0x3fc5555500137882 */ /* 0x000fe20000000000 */
[----:B------:R-:W-:Y:S01]  /*2fc0*/  DADD R2, R2, R148 ;  /* 0x0000000002027229 */ /* 0x000fe20000000094 */
[----:B------:R-:W-:-:S03]  /*2fd0*/  UMOV UR21, 0x3fbc71c7 ;  /* 0x3fbc71c700157882 */ /* 0x000fc60000000000 */
[----:B------:R-:W-:Y:S02]  /*2fe0*/  DFMA R94, -R4, R94, R74 ;  /* 0x0000005e045e722b */ /* 0x000fe4000000014a */
[----:B------:R-:W-:Y:S02]  /*2ff0*/  DADD R136, R144, R32 ;  /* 0x0000000090887229 */ /* 0x000fe40000000020 */
[----:B------:R-:W-:Y:S02]  /*3000*/  DADD R68, R2, R144 ;  /* 0x0000000002447229 */ /* 0x000fe40000000090 */
[----:B------:R-:W-:Y:S02]  /*3010*/  DMUL R2, R132, 0.25 ;  /* 0x3fd0000084027828 */ /* 0x000fe40000000000 */
[----:B------:R-:W-:Y:S02]  /*3020*/  DFMA R92, -R4, R92, R74 ;  /* 0x0000005c045c722b */ /* 0x000fe4000000014a */
[----:B------:R-:W-:Y:S01]  /*3030*/  DFMA R82, R136, R102, -R148 ;  /* 0x000000668852722b */ /* 0x000fe20000000894 */
[----:B------:R0:W-:Y:S01]  /*3040*/  STL.64 [R1+0x60], R68 ;  /* 0x0000604401007387 */ /* 0x0001e20000100a00 */
[----:B------:R-:W-:-:S02]  /*3050*/  DFMA R76, -R4, R76, R74 ;  /* 0x0000004c044c722b */ /* 0x000fc4000000014a */
[--C-:B------:R-:W-:Y:S01]  /*3060*/  DFMA R72, -R4, R72, R74.reuse ;  /* 0x000000480448722b */ /* 0x100fe2000000014a */
[----:B------:R-:W-:Y:S01]  /*3070*/  STL.64 [R1+0x88], R100 ;  /* 0x0000886401007387 */ /* 0x000fe20000100a00 */
[----:B------:R-:W-:Y:S02]  /*3080*/  DMUL R2, R2, R68 ;  /* 0x0000004402027228 */ /* 0x000fe40000000000 */
[C-C-:B------:R-:W-:Y:S02]  /*3090*/  DFMA R82, -R4.reuse, R82, R74.reuse ;  /* 0x000000520452722b */ /* 0x140fe4000000014a */
[----:B------:R-:W-:Y:S02]  /*30a0*/  DFMA R74, -R4, R36, R74 ;  /* 0x00000024044a722b */ /* 0x000fe4000000014a */
[----:B------:R-:W-:Y:S02]  /*30b0*/  DFMA R36, R200, -R156, -R240 ;  /* 0x8000009cc824722b */ /* 0x000fe400000008f0 */
[----:B0-----:R-:W-:-:S02]  /*30c0*/  DMUL R68, R226, R140 ;  /* 0x0000008ce2447228 */ /* 0x001fc40000000000 */
[----:B------:R-:W-:Y:S01]  /*30d0*/  DMUL R4, R24, UR18 ;  /* 0x0000001218047c28 */ /* 0x000fe20008000000 */
[----:B------:R-:W-:Y:S01]  /*30e0*/  UMOV UR18, 0x1c71c71c ;  /* 0x1c71c71c00127882 */ /* 0x000fe20000000000 */
[----:B------:R-:W-:Y:S01]  /*30f0*/  DFMA R2, R146, R102, -R2 ;  /* 0x000000669202722b */ /* 0x000fe20000000802 */
[----:B------:R-:W-:Y:S01]  /*3100*/  UMOV UR19, 0x3fcc71c7 ;  /* 0x3fcc71c700137882 */ /* 0x000fe20000000000 */
[----:B------:R-:W-:Y:S02]  /*3110*/  DFMA R36, -R196, R152, R36 ;  /* 0x00000098c424722b */ /* 0x000fe40000000124 */
[----:B------:R-:W-:Y:S02]  /*3120*/  DFMA R68, R148, R106, R68 ;  /* 0x0000006a9444722b */ /* 0x000fe40000000044 */
[----:B------:R-:W-:Y:S02]  /*3130*/  DADD R232, -R150, -UR18 ;  /* 0x8000001296e87e29 */ /* 0x000fe40008000100 */
[----:B------:R-:W-:-:S02]  /*3140*/  DFMA R4, -R4, R228, R2 ;  /* 0x000000e40404722b */ /* 0x000fc40000000102 */
[----:B------:R-:W-:Y:S02]  /*3150*/  DMUL R36, R36, -0.5 ;  /* 0xbfe0000024247828 */ /* 0x000fe40000000000 */
[----:B------:R-:W-:Y:S02]  /*3160*/  DMUL R2, R158, 4 ;  /* 0x401000009e027828 */ /* 0x000fe40000000000 */
[----:B------:R-:W-:Y:S02]  /*3170*/  DMUL R86, R68, R102 ;  /* 0x0000006644567228 */ /* 0x000fe40000000000 */
[----:B------:R-:W-:Y:S02]  /*3180*/  DMUL R98, R226, R136 ;  /* 0x00000088e2627228 */ /* 0x000fe40000000000 */
[----:B------:R-:W-:Y:S02]  /*3190*/  DFMA R204, R36, R66, R4 ;  /* 0x0000004224cc722b */ /* 0x000fe40000000004 */
[----:B------:R-:W-:Y:S01]  /*31a0*/  DADD R66, R84, UR6 ;  /* 0x0000000654427e29 */ /* 0x000fe20008000000 */
[----:B------:R0:W-:Y:S01]  /*31b0*/  STL.64 [R1+0xe0], R86 ;  /* 0x0000e05601007387 */ /* 0x0001e20000100a00 */
[----:B------:R-:W-:-:S02]  /*31c0*/  DFMA R90, -R130, R140, R2 ;  /* 0x0000008c825a722b */ /* 0x000fc40000000102 */
[----:B------:R-:W-:Y:S02]  /*31d0*/  DFMA R68, R148, R226, -R86 ;  /* 0x000000e29444722b */ /* 0x000fe40000000856 */
[----:B------:R-:W-:Y:S01]  /*31e0*/  DMUL R4, R24, UR22 ;  /* 0x0000001618047c28 */ /* 0x000fe20008000000 */
[----:B------:R-:W-:Y:S01]  /*31f0*/  UMOV UR22, 0x1c71c71c ;  /* 0x1c71c71c00167882 */ /* 0x000fe20000000000 */
[----:B------:R-:W-:Y:S01]  /*3200*/  DADD R66, R244, R66 ;  /* 0x00000000f4427229 */ /* 0x000fe20000000042 */
[----:B------:R-:W-:Y:S01]  /*3210*/  UMOV UR23, 0x3f9c71c7 ;  /* 0x3f9c71c700177882 */ /* 0x000fe20000000000 */
[----:B------:R-:W-:Y:S02]  /*3220*/  DFMA R24, R230, R84, R236 ;  /* 0x00000054e618722b */ /* 0x000fe400000000ec */
[----:B------:R-:W-:Y:S02]  /*3230*/  DFMA R90, R90, UR20, R68 ;  /* 0x000000145a5a7c2b */ /* 0x000fe40008000044 */
[----:B0-----:R-:W-:-:S02]  /*3240*/  DADD R86, R156, R154 ;  /* 0x000000009c567229 */ /* 0x001fc4000000009a */
[-CC-:B------:R-:W-:Y:S02]  /*3250*/  DFMA R68, R152, -R46.reuse, R232.reuse ;  /* 0x8000002e9844722b */ /* 0x180fe400000000e8 */
[----:B------:R-:W-:Y:S02]  /*3260*/  DFMA R100, R154, -R46, R232 ;  /* 0x8000002e9a64722b */ /* 0x000fe400000000e8 */
[----:B------:R-:W-:Y:S02]  /*3270*/  DADD R36, R152, -1 ;  /* 0xbff0000098247429 */ /* 0x000fe40000000000 */
[----:B------:R-:W-:Y:S02]  /*3280*/  DMUL R128, R86, R86 ;  /* 0x0000005656807228 */ /* 0x000fe40000000000 */
[----:B------:R-:W-:Y:S02]  /*3290*/  DADD R66, R48, R66 ;  /* 0x0000000030427229 */ /* 0x000fe40000000042 */
[----:B------:R-:W-:-:S02]  /*32a0*/  DFMA R88, -R130, R142, R2 ;  /* 0x0000008e8258722b */ /* 0x000fc40000000102 */
[----:B------:R-:W-:Y:S02]  /*32b0*/  DADD R68, -R144, R68 ;  /* 0x0000000090447229 */ /* 0x000fe40000000144 */
[----:B------:R-:W-:Y:S02]  /*32c0*/  DFMA R206, R152, UR6, R24 ;  /* 0x0000000698ce7c2b */ /* 0x000fe40008000018 */
[C---:B------:R-:W-:Y:S02]  /*32d0*/  DFMA R98, R148.reuse, R106, R98 ;  /* 0x0000006a9462722b */ /* 0x040fe40000000062 */
[----:B------:R-:W-:Y:S02]  /*32e0*/  DADD R100, -R148, R100 ;  /* 0x0000000094647229 */ /* 0x000fe40000000164 */
[----:B------:R-:W-:Y:S01]  /*32f0*/  DMUL R24, R146, UR22 ;  /* 0x0000001692187c28 */ /* 0x000fe20008000000 */
[----:B------:R-:W-:Y:S01]  /*3300*/  STL.64 [R1+0xc0], R206 ;  /* 0x0000c0ce01007387 */ /* 0x000fe20000100a00 */
[----:B------:R-:W-:-:S02]  /*3310*/  DFMA R108, R120, R102, -R128 ;  /* 0x00000066786c722b */ /* 0x000fc40000000880 */
[----:B------:R-:W-:Y:S02]  /*3320*/  DFMA R106, R144, R106, R80 ;  /* 0x0000006a906a722b */ /* 0x000fe40000000050 */
[----:B------:R-:W-:Y:S02]  /*3330*/  DFMA R80, R36, UR6, R250 ;  /* 0x0000000624507c2b */ /* 0x000fe400080000fa */
[----:B------:R-:W-:Y:S02]  /*3340*/  DFMA R112, R152, UR6, R66 ;  /* 0x0000000698707c2b */ /* 0x000fe40008000042 */
[----:B------:R-:W-:Y:S02]  /*3350*/  DFMA R88, R88, UR20, R70 ;  /* 0x0000001458587c2b */ /* 0x000fe40008000046 */
[-CC-:B------:R-:W-:Y:S01]  /*3360*/  DFMA R70, R126, R102.reuse, R68.reuse ;  /* 0x000000667e46722b */ /* 0x180fe20000000044 */
[----:B------:R0:W-:Y:S01]  /*3370*/  STL.64 [R1+0xd0], R80 ;  /* 0x0000d05001007387 */ /* 0x0001e20000100a00 */
[----:B------:R-:W-:-:S02]  /*3380*/  DFMA R68, R124, R102, R68 ;  /* 0x000000667c44722b */ /* 0x000fc40000000044 */
[----:B------:R-:W-:Y:S01]  /*3390*/  DMUL R66, R206, 0.0625 ;  /* 0x3fb00000ce427828 */ /* 0x000fe20000000000 */
[----:B------:R1:W-:Y:S01]  /*33a0*/  STL.64 [R1+0xb0], R112 ;  /* 0x0000b07001007387 */ /* 0x0003e20000100a00 */
[----:B------:R-:W-:Y:S02]  /*33b0*/  DFMA R102, R120, R102, R100 ;  /* 0x000000667866722b */ /* 0x000fe40000000064 */
[----:B------:R-:W-:Y:S02]  /*33c0*/  DFMA R108, -R4, R108, R24 ;  /* 0x0000006c046c722b */ /* 0x000fe40000000118 */
[----:B------:R-:W-:Y:S02]  /*33d0*/  DADD R84, R244, R84 ;  /* 0x00000000f4547229 */ /* 0x000fe40000000054 */
[----:B------:R-:W-:Y:S02]  /*33e0*/  DFMA R114, -R4, R114, R24 ;  /* 0x000000720472722b */ /* 0x000fe40000000118 */
[----:B0-----:R-:W-:-:S02]  /*33f0*/  DMUL R80, R80, 0.0625 ;  /* 0x3fb0000050507828 */ /* 0x001fc40000000000 */
[----:B------:R-:W-:Y:S02]  /*3400*/  DFMA R238, -R4, R238, R24 ;  /* 0x000000ee04ee722b */ /* 0x000fe40000000118 */
[----:B-1----:R-:W-:Y:S02]  /*3410*/  DMUL R112, R112, 0.0625 ;  /* 0x3fb0000070707828 */ /* 0x002fe40000000000 */
[----:B------:R-:W-:Y:S02]  /*3420*/  DFMA R66, -R66, R102, R108 ;  /* 0x000000664242722b */ /* 0x000fe4000000016c */
[----:B------:R-:W-:Y:S02]  /*3430*/  DADD R102, R48, R84 ;  /* 0x0000000030667229 */ /* 0x000fe40000000054 */
[----:B------:R-:W-:Y:S02]  /*3440*/  DFMA R70, -R80, R70, R238 ;  /* 0x000000465046722b */ /* 0x000fe400000001ee */
[----:B------:R-:W-:Y:S01]  /*3450*/  DFMA R68, -R112, R68, R114 ;  /* 0x000000447044722b */ /* 0x000fe20000000172 */
[----:B------:R-:W-:Y:S01]  /*3460*/  MOV R114, 0x55555555 ;  /* 0x5555555500727802 */ /* 0x000fe20000000f00 */
[----:B------:R-:W-:-:S02]  /*3470*/  IMAD.MOV.U32 R115, RZ, RZ, 0x3fd55555 ;  /* 0x3fd55555ff737424 */ /* 0x000fc400078e00ff */
[----:B------:R-:W-:Y:S02]  /*3480*/  DFMA R238, R152, UR6, R102 ;  /* 0x0000000698ee7c2b */ /* 0x000fe40008000066 */
[----:B------:R-:W-:Y:S02]  /*3490*/  DADD R80, R244, R248 ;  /* 0x00000000f4507229 */ /* 0x000fe400000000f8 */
[----:B------:R-:W-:Y:S02]  /*34a0*/  DMUL R248, R200, R156 ;  /* 0x0000009cc8f87228 */ /* 0x000fe40000000000 */
[-C--:B------:R-:W-:Y:S02]  /*34b0*/  DFMA R206, R142, R114.reuse, R232 ;  /* 0x000000728ece722b */ /* 0x080fe400000000e8 */
[----:B------:R-:W-:Y:S02]  /*34c0*/  DMUL R112, R98, R114 ;  /* 0x0000007262707228 */ /* 0x000fe40000000000 */
[----:B------:R-:W-:-:S02]  /*34d0*/  DMUL R98, R238, 0.125 ;  /* 0x3fc00000ee627828 */ /* 0x000fc40000000000 */
[----:B------:R-:W-:Y:S01]  /*34e0*/  DADD R108, R48, R80 ;  /* 0x00000000306c7229 */ /* 0x000fe20000000050 */
[----:B------:R-:W-:Y:S01]  /*34f0*/  STL.64 [R1+0x90], R206 ;  /* 0x000090ce01007387 */ /* 0x000fe20000100a00 */
[----:B------:R-:W-:Y:S02]  /*3500*/  DFMA R80, -R130, R136, R2 ;  /* 0x000000888250722b */ /* 0x000fe40000000102 */
[-C--:B------:R-:W-:Y:S01]  /*3510*/  DMUL R116, R116, R114.reuse ;  /* 0x0000007274747228 */ /* 0x080fe20000000000 */
[----:B------:R0:W-:Y:S01]  /*3520*/  STL.64 [R1+0x70], R238 ;  /* 0x000070ee01007387 */ /* 0x0001e20000100a00 */
[-C--:B------:R-:W-:Y:S02]  /*3530*/  DFMA R100, R118, R114.reuse, R100 ;  /* 0x000000727664722b */ /* 0x080fe40000000064 */
[----:B------:R-:W-:Y:S01]  /*3540*/  DFMA R102, R152, UR6, R108 ;  /* 0x0000000698667c2b */ /* 0x000fe2000800006c */
[----:B------:R1:W-:Y:S01]  /*3550*/  STL.64 [R1+0x78], R112 ;  /* 0x0000787001007387 */ /* 0x0003e20000100a00 */
[----:B------:R-:W-:-:S02]  /*3560*/  DFMA R108, R118, R114, -R128 ;  /* 0x00000072766c722b */ /* 0x000fc40000000880 */
[----:B------:R-:W-:Y:S02]  /*3570*/  DFMA R84, -R130, R138, R2 ;  /* 0x0000008a8254722b */ /* 0x000fe40000000102 */
[----:B------:R-:W-:Y:S01]  /*3580*/  DFMA R114, R150, R226, -R116 ;  /* 0x000000e29672722b */ /* 0x000fe20000000874 */
[----:B------:R2:W-:Y:S01]  /*3590*/  STL.64 [R1+0x58], R102 ;  /* 0x0000586601007387 */ /* 0x0005e20000100a00 */
[----:B------:R-:W-:Y:S01]  /*35a0*/  DFMA R94, -R98, R206, R94 ;  /* 0x000000ce625e722b */ /* 0x000fe2000000015e */
[----:B0-----:R-:W0:Y:S01]  /*35b0*/  LDC.64 R238, c[0x0][0x418] ;  /* 0x00010600ffee7b82 */ /* 0x001e220000000a00 */
[----:B------:R-:W-:Y:S01]  /*35c0*/  DFMA R108, -R4, R108, R24 ;  /* 0x0000006c046c722b */ /* 0x000fe20000000118 */
[----:B------:R3:W5:Y:S01]  /*35d0*/  LDL.LU.64 R206, [R1+0x218] ;  /* 0x0002180001ce7983 */ /* 0x0007620000300a00 */
[----:B-1----:R-:W-:Y:S02]  /*35e0*/  DFMA R112, R148, R226, -R112 ;  /* 0x000000e29470722b */ /* 0x002fe40000000870 */
[----:B------:R-:W-:-:S02]  /*35f0*/  DFMA R84, R84, UR20, R114 ;  /* 0x0000001454547c2b */ /* 0x000fc40008000072 */
[----:B--2---:R-:W-:-:S04]  /*3600*/  DMUL R102, R102, 0.0625 ;  /* 0x3fb0000066667828 */ /* 0x004fc80000000000 */
[----:B------:R-:W-:Y:S02]  /*3610*/  DFMA R80, R80, UR20, R112 ;  /* 0x0000001450507c2b */ /* 0x000fe40008000070 */
[--C-:B------:R-:W-:Y:S02]  /*3620*/  DADD R112, R64, -R248.reuse ;  /* 0x0000000040707229 */ /* 0x100fe400000008f8 */
[----:B------:R-:W-:Y:S02]  /*3630*/  DADD R98, R62, -R248 ;  /* 0x000000003e627229 */ /* 0x000fe400000008f8 */
[----:B------:R-:W-:Y:S02]  /*3640*/  DFMA R64, -R102, R100, R108 ;  /* 0x000000646640722b */ /* 0x000fe4000000016c */
[----:B0-----:R-:W-:Y:S02]  /*3650*/  DADD R238, R244, R238 ;  /* 0x00000000f4ee7229 */ /* 0x001fe400000000ee */
[----:B------:R-:W-:-:S06]  /*3660*/  DADD R102, -R240, R112 ;  /* 0x00000000f0667229 */ /* 0x000fcc0000000170 */
[----:B------:R-:W-:Y:S02]  /*3670*/  DADD R114, R48, R238 ;  /* 0x0000000030727229 */ /* 0x000fe400000000ee */
[----:B------:R-:W-:Y:S02]  /*3680*/  DADD R238, -R148, -UR18 ;  /* 0x8000001294ee7e29 */ /* 0x000fe40008000100 */
[----:B------:R-:W-:Y:S02]  /*3690*/  DADD R98, -R240, R98 ;  /* 0x00000000f0627229 */ /* 0x000fe40000000162 */
[----:B------:R-:W-:Y:S02]  /*36a0*/  DFMA R102, -R196, R152, R102 ;  /* 0x00000098c466722b */ /* 0x000fe40000000166 */
[C---:B------:R-:W-:Y:S01]  /*36b0*/  DFMA R114, R152.reuse, UR6, R114 ;  /* 0x0000000698727c2b */ /* 0x040fe20008000072 */
[----:B------:R-:W-:Y:S01]  /*36c0*/  IMAD.MOV.U32 R108, RZ, RZ, 0x55555555 ;  /* 0x55555555ff6c7424 */ /* 0x000fe200078e00ff */
[----:B------:R-:W-:Y:S01]  /*36d0*/  MOV R109, 0x3fd55555 ;  /* 0x3fd55555006d7802 */ /* 0x000fe20000000f00 */
[----:B------:R-:W-:-:S02]  /*36e0*/  DFMA R250, R152, UR6, R250 ;  /* 0x0000000698fa7c2b */ /* 0x000fc400080000fa */
[----:B------:R-:W-:Y:S02]  /*36f0*/  DFMA R98, -R196, R152, R98 ;  /* 0x00000098c462722b */ /* 0x000fe40000000162 */
[----:B------:R-:W-:Y:S02]  /*3700*/  DMUL R102, R102, 0.0625 ;  /* 0x3fb0000066667828 */ /* 0x000fe40000000000 */
[-C--:B------:R-:W-:Y:S02]  /*3710*/  DFMA R112, R140, R108.reuse, R238 ;  /* 0x0000006c8c70722b */ /* 0x080fe400000000ee */
[----:B------:R-:W-:Y:S02]  /*3720*/  DMUL R100, R114, 0.125 ;  /* 0x3fc0000072647828 */ /* 0x000fe40000000000 */
[----:B------:R-:W-:Y:S02]  /*3730*/  DFMA R108, R138, R108, R232 ;  /* 0x0000006c8a6c722b */ /* 0x000fe400000000e8 */
[----:B------:R-:W-:-:S02]  /*3740*/  DMUL R62, R250, 0.125 ;  /* 0x3fc00000fa3e7828 */ /* 0x000fc40000000000 */
[----:B------:R-:W-:Y:S02]  /*3750*/  DFMA R58, R58, 0.5, -R248 ;  /* 0x3fe000003a3a782b */ /* 0x000fe400000008f8 */
[----:B------:R-:W-:Y:S02]  /*3760*/  DFMA R92, -R100, R112, R92 ;  /* 0x00000070645c722b */ /* 0x000fe4000000015c */
[----:B------:R-:W-:Y:S02]  /*3770*/  DMUL R98, R98, 0.0625 ;  /* 0x3fb0000062627828 */ /* 0x000fe40000000000 */
[----:B------:R-:W-:Y:S01]  /*3780*/  DFMA R88, -R102, R88, R94 ;  /* 0x000000586658722b */ /* 0x000fe2000000015e */
[----:B------:R0:W-:Y:S01]  /*3790*/  STL.64 [R1+0x18], R112 ;  /* 0x0000187001007387 */ /* 0x0001e20000100a00 */
[----:B------:R-:W-:Y:S02]  /*37a0*/  DFMA R62, -R62, R108, R76 ;  /* 0x0000006c3e3e722b */ /* 0x000fe4000000014c */
[----:B------:R-:W-:Y:S01]  /*37b0*/  DADD R76, R244, R236 ;  /* 0x00000000f44c7229 */ /* 0x000fe200000000ec */
[----:B------:R-:W-:Y:S01]  /*37c0*/  STL.64 [R1+0x20], R108 ;  /* 0x0000206c01007387 */ /* 0x000fe20000100a00 */
[----:B------:R-:W-:-:S02]  /*37d0*/  DADD R58, -R240, R58 ;  /* 0x00000000f03a7229 */ /* 0x000fc4000000013a */
[----:B------:R-:W-:Y:S01]  /*37e0*/  DFMA R60, R60, 0.5, -R248 ;  /* 0x3fe000003c3c782b */ /* 0x000fe200000008f8 */
[----:B------:R1:W-:Y:S01]  /*37f0*/  STL.64 [R1+0x1a8], R88 ;  /* 0x0001a85801007387 */ /* 0x0003e20000100a00 */
[----:B------:R-:W-:Y:S02]  /*3800*/  IMAD.MOV.U32 R100, RZ, RZ, 0x55555555 ;  /* 0x55555555ff647424 */ /* 0x000fe400078e00ff */
[----:B0-----:R-:W-:Y:S02]  /*3810*/  DFMA R112, R152, UR6, R76 ;  /* 0x0000000698707c2b */ /* 0x001fe4000800004c */
[----:B-1----:R-:W-:Y:S01]  /*3820*/  DFMA R88, -R98, R90, R92 ;  /* 0x0000005a6258722b */ /* 0x002fe2000000015c */
[----:B------:R-:W-:Y:S01]  /*3830*/  IMAD.MOV.U32 R101, RZ, RZ, 0x3fd55555 ;  /* 0x3fd55555ff657424 */ /* 0x000fe200078e00ff */
[----:B------:R-:W-:-:S05]  /*3840*/  DADD R90, -R240, R60 ;  /* 0x00000000f05a7229 */ /* 0x000fca000000013c */
[----:B------:R0:W-:Y:S01]  /*3850*/  STL.64 [R1+0x1c8], R88 ;  /* 0x0001c85801007387 */ /* 0x0001e20000100a00 */
[----:B------:R-:W-:Y:S02]  /*3860*/  DFMA R94, R136, R100, R238 ;  /* 0x00000064885e722b */ /* 0x000fe400000000ee */
[----:B------:R-:W-:Y:S02]  /*3870*/  DMUL R60, R112, 0.125 ;  /* 0x3fc00000703c7828 */ /* 0x000fe40000000000 */
[CC--:B0-----:R-:W-:Y:S02]  /*3880*/  DFMA R88, -R196.reuse, R152.reuse, R58 ;  /* 0x00000098c458722b */ /* 0x0c1fe4000000013a */
[----:B------:R-:W-:-:S06]  /*3890*/  DFMA R90, -R196, R152, R90 ;  /* 0x00000098c45a722b */ /* 0x000fcc000000015a */
[----:B------:R-:W-:Y:S02]  /*38a0*/  DMUL R88, R88, 0.0625 ;  /* 0x3fb0000058587828 */ /* 0x000fe40000000000 */
[----:B------:R-:W-:Y:S02]  /*38b0*/  DFMA R60, -R60, R94, R82 ;  /* 0x0000005e3c3c722b */ /* 0x000fe40000000152 */
[----:B------:R-:W-:-:S04]  /*38c0*/  DMUL R90, R90, 0.0625 ;  /* 0x3fb000005a5a7828 */ /* 0x000fc80000000000 */
[----:B------:R-:W-:Y:S02]  /*38d0*/  DFMA R82, -R88, R84, R62 ;  /* 0x000000545852722b */ /* 0x000fe4000000013e */
[--C-:B------:R-:W-:Y:S02]  /*38e0*/  DFMA R62, R56, 0.5, -R248.reuse ;  /* 0x3fe00000383e782b */ /* 0x100fe400000008f8 */
[----:B------:R-:W-:Y:S02]  /*38f0*/  DADD R56, R244, UR6 ;  /* 0x00000006f4387e29 */ /* 0x000fe40008000000 */
[----:B------:R-:W-:Y:S02]  /*3900*/  DADD R84, R52, -R248 ;  /* 0x0000000034547229 */ /* 0x000fe400000008f8 */
[----:B------:R-:W-:Y:S02]  /*3910*/  DMUL R108, R130, R78 ;  /* 0x0000004e826c7228 */ /* 0x000fe40000000000 */
[----:B------:R-:W-:-:S02]  /*3920*/  DMUL R106, R106, R100 ;  /* 0x000000646a6a7228 */ /* 0x000fc40000000000 */
[----:B------:R-:W-:Y:S02]  /*3930*/  DFMA R52, -R90, R80, R60 ;  /* 0x000000505a34722b */ /* 0x000fe4000000013c */
[----:B------:R-:W-:Y:S01]  /*3940*/  DADD R102, R48, R56 ;  /* 0x0000000030667229 */ /* 0x000fe20000000038 */
[----:B------:R-:W-:Y:S01]  /*3950*/  STL.64 [R1+0x10], R94 ;  /* 0x0000105e01007387 */ /* 0x000fe20000100a00 */
[----:B------:R-:W-:-:S03]  /*3960*/  DADD R60, -R144, -UR18 ;  /* 0x80000012903c7e29 */ /* 0x000fc60008000100 */
[----:B------:R0:W-:Y:S01]  /*3970*/  STL.64 [R1+0x188], R82 ;  /* 0x0001885201007387 */ /* 0x0001e20000100a00 */
[----:B------:R-:W-:-:S03]  /*3980*/  DMUL R110, R110, R100 ;  /* 0x000000646e6e7228 */ /* 0x000fc60000000000 */
[----:B------:R1:W-:Y:S01]  /*3990*/  STL.64 [R1+0x1a0], R52 ;  /* 0x0001a03401007387 */ /* 0x0003e20000100a00 */
[----:B------:R-:W-:Y:S02]  /*39a0*/  DADD R62, -R240, R62 ;  /* 0x00000000f03e7229 */ /* 0x000fe4000000013e */
[----:B------:R-:W-:Y:S02]  /*39b0*/  DFMA R104, R36, UR6, R104 ;  /* 0x0000000624687c2b */ /* 0x000fe40008000068 */
[----:B------:R-:W-:Y:S02]  /*39c0*/  DADD R80, -R240, R84 ;  /* 0x00000000f0507229 */ /* 0x000fe40000000154 */
[----:B0-----:R-:W-:Y:S02]  /*39d0*/  DFMA R82, R144, R226, -R106 ;  /* 0x000000e29052722b */ /* 0x001fe4000000086a */
[----:B------:R-:W-:Y:S02]  /*39e0*/  DFMA R102, R152, UR6, R102 ;  /* 0x0000000698667c2b */ /* 0x000fe40008000066 */
[----:B-1----:R-:W-:-:S02]  /*39f0*/  DADD R52, R2, -R108 ;  /* 0x0000000002347229 */ /* 0x002fc4000000086c */
[----:B------:R-:W-:Y:S02]  /*3a00*/  DFMA R88, R78, R100, R60 ;  /* 0x000000644e58722b */ /* 0x000fe4000000003c */
[----:B------:R-:W-:Y:S02]  /*3a10*/  DFMA R58, -R130, R134, R2 ;  /* 0x00000086823a722b */ /* 0x000fe40000000102 */
[----:B------:R-:W-:Y:S02]  /*3a20*/  DFMA R92, R144, R226, -R110 ;  /* 0x000000e2905c722b */ /* 0x000fe4000000086e */
[----:B------:R-:W-:Y:S02]  /*3a30*/  DFMA R52, R52, UR20, R82 ;  /* 0x0000001434347c2b */ /* 0x000fe40008000052 */
[----:B------:R-:W-:Y:S02]  /*3a40*/  DFMA R62, -R196, R152, R62 ;  /* 0x00000098c43e722b */ /* 0x000fe4000000013e */
[----:B------:R-:W-:-:S02]  /*3a50*/  DFMA R82, R134, R100, R60 ;  /* 0x000000648652722b */ /* 0x000fc4000000003c */
[----:B------:R-:W-:Y:S02]  /*3a60*/  DMUL R78, R104, 0.125 ;  /* 0x3fc00000684e7828 */ /* 0x000fe40000000000 */
[----:B------:R-:W-:Y:S02]  /*3a70*/  DFMA R80, -R196, R152, R80 ;  /* 0x00000098c450722b */ /* 0x000fe40000000150 */
[----:B------:R-:W-:Y:S02]  /*3a80*/  DMUL R60, R102, 0.125 ;  /* 0x3fc00000663c7828 */ /* 0x000fe40000000000 */
[----:B------:R-:W-:Y:S02]  /*3a90*/  DFMA R58, R58, UR20, R92 ;  /* 0x000000143a3a7c2b */ /* 0x000fe4000800005c */
[----:B------:R-:W-:Y:S02]  /*3aa0*/  DFMA R72, -R78, R82, R72 ;  /* 0x000000524e48722b */ /* 0x000fe40000000148 */
[----:B------:R-:W-:-:S02]  /*3ab0*/  DMUL R62, R62, 0.0625 ;  /* 0x3fb000003e3e7828 */ /* 0x000fc40000000000 */
[----:B------:R-:W-:Y:S02]  /*3ac0*/  DFMA R60, -R60, R88, R74 ;  /* 0x000000583c3c722b */ /* 0x000fe4000000014a */
[----:B------:R-:W-:-:S04]  /*3ad0*/  DMUL R80, R80, 0.0625 ;  /* 0x3fb0000050507828 */ /* 0x000fc80000000000 */
[----:B------:R-:W-:-:S04]  /*3ae0*/  DFMA R62, -R62, R58, R72 ;  /* 0x0000003a3e3e722b */ /* 0x000fc80000000148 */
[----:B------:R-:W-:Y:S01]  /*3af0*/  DFMA R58, -R80, R52, R60 ;  /* 0x00000034503a722b */ /* 0x000fe2000000013c */
[----:B------:R-:W-:Y:S01]  /*3b00*/  STL.64 [R1], R88 ;  /* 0x0000005801007387 */ /* 0x000fe20000100a00 */
[----:B------:R-:W-:-:S03]  /*3b10*/  DMUL R100, R226, R126 ;  /* 0x0000007ee2647228 */ /* 0x000fc60000000000 */
[----:B------:R-:W-:Y:S04]  /*3b20*/  STL.64 [R1+0x8], R82 ;  /* 0x0000085201007387 */ /* 0x000fe80000100a00 */
[----:B------:R-:W-:Y:S04]  /*3b30*/  STL.64 [R1+0x1b8], R62 ;  /* 0x0001b83e01007387 */ /* 0x000fe80000100a00 */
[----:B------:R0:W-:Y:S01]  /*3b40*/  STL.64 [R1+0x1d0], R58 ;  /* 0x0001d03a01007387 */ /* 0x0001e20000100a00 */
[-C--:B------:R-:W-:Y:S02]  /*3b50*/  DMUL R52, R226, R122.reuse ;  /* 0x0000007ae2347228 */ /* 0x080fe40000000000 */
[----:B------:R-:W-:-:S02]  /*3b60*/  DFMA R60, R130, R122, -R100 ;  /* 0x0000007a823c722b */ /* 0x000fc40000000864 */
[----:B0-----:R-:W-:Y:S01]  /*3b70*/  DFMA R58, R42, 0.5, -R248 ;  /* 0x3fe000002a3a782b */ /* 0x001fe200000008f8 */
[----:B------:R-:W-:Y:S01]  /*3b80*/  MOV R62, 0x55555555 ;  /* 0x55555555003e7802 */ /* 0x000fe20000000f00 */
[----:B------:R-:W-:Y:S01]  /*3b90*/  DMUL R98, R130, R126 ;  /* 0x0000007e82627228 */ /* 0x000fe20000000000 */
[----:B------:R-:W-:-:S05]  /*3ba0*/  IMAD.MOV.U32 R63, RZ, RZ, 0x3fd55555 ;  /* 0x3fd55555ff3f7424 */ /* 0x000fca00078e00ff */
[----:B------:R-:W-:Y:S02]  /*3bb0*/  DADD R58, -R240, R58 ;  /* 0x00000000f03a7229 */ /* 0x000fe4000000013a */
[----:B------:R-:W-:Y:S02]  /*3bc0*/  DFMA R42, R60, R62, R52 ;  /* 0x0000003e3c2a722b */ /* 0x000fe40000000034 */
[----:B------:R-:W-:Y:S02]  /*3bd0*/  DADD R60, R2, -R98 ;  /* 0x00000000023c7229 */ /* 0x000fe40000000862 */
[----:B------:R-:W-:Y:S02]  /*3be0*/  DMUL R96, R96, -R96 ;  /* 0x8000006060607228 */ /* 0x000fe40000000000 */
[----:B------:R-:W-:Y:S02]  /*3bf0*/  DFMA R58, -R196, R152, R58 ;  /* 0x00000098c43a722b */ /* 0x000fe4000000013a */
[----:B------:R-:W-:-:S02]  /*3c00*/  DMUL R92, R226, R124 ;  /* 0x0000007ce25c7228 */ /* 0x000fc40000000000 */
[----:B------:R-:W-:Y:S02]  /*3c10*/  DFMA R42, R60, UR20, R42 ;  /* 0x000000143c2a7c2b */ /* 0x000fe4000800002a */
[----:B------:R-:W-:Y:S02]  /*3c20*/  DADD R34, R34, -R248 ;  /* 0x0000000022227229 */ /* 0x000fe400000008f8 */
[----:B------:R-:W-:Y:S02]  /*3c30*/  DMUL R58, R58, 0.03125 ;  /* 0x3fa000003a3a7828 */ /* 0x000fe40000000000 */
[C---:B------:R-:W-:Y:S02]  /*3c40*/  DFMA R92, R130.reuse, R96, R92 ;  /* 0x00000060825c722b */ /* 0x040fe4000000005c */
[----:B------:R-:W-:Y:S02]  /*3c50*/  DMUL R94, R130, R124 ;  /* 0x0000007c825e7228 */ /* 0x000fe40000000000 */
[----:B------:R-:W-:-:S02]  /*3c60*/  DADD R34, -R240, R34 ;  /* 0x00000000f0227229 */ /* 0x000fc40000000122 */
[----:B------:R-:W-:Y:S02]  /*3c70*/  DFMA R42, -R58, R42, R70 ;  /* 0x0000002a3a2a722b */ /* 0x000fe40000000146 */
[----:B------:R-:W-:Y:S01]  /*3c80*/  DMUL R92, R92, R62 ;  /* 0x0000003e5c5c7228 */ /* 0x000fe20000000000 */
[----:B------:R-:W0:Y:S03]  /*3c90*/  LDC.64 R58, c[0x0][0x418] ;  /* 0x00010600ff3a7b82 */ /* 0x000e260000000a00 */
[----:B------:R-:W-:Y:S01]  /*3ca0*/  DFMA R34, -R196, R152, R34 ;  /* 0x00000098c422722b */ /* 0x000fe20000000122 */
[----:B------:R1:W-:Y:S03]  /*3cb0*/  STL.64 [R1+0x1e0], R42 ;  /* 0x0001e02a01007387 */ /* 0x0003e60000100a00 */
[----:B------:R-:W-:-:S02]  /*3cc0*/  DADD R52, R52, -R92 ;  /* 0x0000000034347229 */ /* 0x000fc4000000085c */
[----:B-1----:R-:W-:Y:S02]  /*3cd0*/  DADD R42, R2, -R94 ;  /* 0x00000000022a7229 */ /* 0x002fe4000000085e */
[----:B------:R-:W-:-:S06]  /*3ce0*/  DMUL R34, R34, 0.03125 ;  /* 0x3fa0000022227828 */ /* 0x000fcc0000000000 */
[----:B------:R-:W-:Y:S02]  /*3cf0*/  DFMA R42, R42, UR20, R52 ;  /* 0x000000142a2a7c2b */ /* 0x000fe40008000034 */
[----:B------:R-:W-:Y:S02]  /*3d00*/  DFMA R28, R28, 0.5, -R248 ;  /* 0x3fe000001c1c782b */ /* 0x000fe400000008f8 */
[----:B------:R-:W-:-:S04]  /*3d10*/  DMUL R90, R226, R120 ;  /* 0x00000078e25a7228 */ /* 0x000fc80000000000 */
[----:B------:R-:W-:Y:S02]  /*3d20*/  DFMA R42, -R34, R42, R68 ;  /* 0x0000002a222a722b */ /* 0x000fe40000000144 */
[----:B------:R-:W-:Y:S02]  /*3d30*/  DADD R34, -R240, R28 ;  /* 0x00000000f0227229 */ /* 0x000fe4000000011c */
[----:B------:R-:W-:Y:S02]  /*3d40*/  DMUL R28, R226, R128 ;  /* 0x00000080e21c7228 */ /* 0x000fe40000000000 */
[----:B------:R-:W-:Y:S01]  /*3d50*/  DMUL R88, R130, R120 ;  /* 0x0000007882587228 */ /* 0x000fe20000000000 */
[----:B------:R1:W-:Y:S03]  /*3d60*/  STL.64 [R1+0x1d8], R42 ;  /* 0x0001d82a01007387 */ /* 0x0003e60000100a00 */
[----:B------:R-:W-:-:S02]  /*3d70*/  DFMA R34, -R196, R152, R34 ;  /* 0x00000098c422722b */ /* 0x000fc40000000122 */
[----:B-1----:R-:W-:Y:S02]  /*3d80*/  DFMA R42, R130, R128, -R90 ;  /* 0x00000080822a722b */ /* 0x002fe4000000085a */
[----:B------:R-:W-:-:S06]  /*3d90*/  DADD R52, R2, -R88 ;  /* 0x0000000002347229 */ /* 0x000fcc0000000858 */
[----:B------:R-:W-:Y:S02]  /*3da0*/  DFMA R42, R42, R62, R28 ;  /* 0x0000003e2a2a722b */ /* 0x000fe4000000001c */
[----:B------:R-:W-:-:S06]  /*3db0*/  DMUL R34, R34, 0.03125 ;  /* 0x3fa0000022227828 */ /* 0x000fcc0000000000 */
[----:B------:R-:W-:Y:S02]  /*3dc0*/  DFMA R42, R52, UR20, R42 ;  /* 0x00000014342a7c2b */ /* 0x000fe4000800002a */
[----:B------:R-:W-:-:S06]  /*3dd0*/  DMUL R86, R86, -R86 ;  /* 0x8000005656567228 */ /* 0x000fcc0000000000 */
[----:B------:R-:W-:Y:S02]  /*3de0*/  DFMA R42, -R34, R42, R66 ;  /* 0x0000002a222a722b */ /* 0x000fe40000000142 */
[----:B------:R-:W-:Y:S02]  /*3df0*/  DMUL R34, R226, R118 ;  /* 0x00000076e2227228 */ /* 0x000fe40000000000 */
[----:B------:R-:W-:-:S06]  /*3e00*/  DADD R26, R26, -R248 ;  /* 0x000000001a1a7229 */ /* 0x000fcc00000008f8 */
[----:B------:R-:W-:Y:S02]  /*3e10*/  DFMA R34, R130, R86, R34 ;  /* 0x000000568222722b */ /* 0x000fe40000000022 */
[----:B------:R-:W-:Y:S02]  /*3e20*/  DADD R26, -R240, R26 ;  /* 0x00000000f01a7229 */ /* 0x000fe4000000011a */
[----:B------:R-:W-:-:S04]  /*3e30*/  DMUL R82, R130, R118 ;  /* 0x0000007682527228 */ /* 0x000fc80000000000 */
[----:B------:R-:W-:Y:S02]  /*3e40*/  DMUL R84, R34, R62 ;  /* 0x0000003e22547228 */ /* 0x000fe40000000000 */
[----:B------:R-:W-:Y:S02]  /*3e50*/  DFMA R26, -R196, R152, R26 ;  /* 0x00000098c41a722b */ /* 0x000fe4000000011a */
[----:B------:R-:W-:-:S04]  /*3e60*/  DADD R34, R2, -R82 ;  /* 0x0000000002227229 */ /* 0x000fc80000000852 */
[----:B------:R-:W-:Y:S02]  /*3e70*/  DADD R28, R28, -R84 ;  /* 0x000000001c1c7229 */ /* 0x000fe40000000854 */
[----:B------:R-:W-:Y:S02]  /*3e80*/  DMUL R26, R26, 0.03125 ;  /* 0x3fa000001a1a7828 */ /* 0x000fe40000000000 */
[----:B------:R-:W-:-:S04]  /*3e90*/  DADD R66, R154, R152 ;  /* 0x000000009a427229 */ /* 0x000fc80000000098 */
[----:B------:R-:W-:Y:S02]  /*3ea0*/  DFMA R28, R34, UR20, R28 ;  /* 0x00000014221c7c2b */ /* 0x000fe4000800001c */
[----:B------:R-:W-:Y:S02]  /*3eb0*/  DFMA R80, R152, R30, R32 ;  /* 0x0000001e9850722b */ /* 0x000fe40000000020 */
[----:B------:R-:W-:-:S04]  /*3ec0*/  DMUL R78, R66, R66 ;  /* 0x00000042424e7228 */ /* 0x000fc80000000000 */
[----:B------:R-:W-:Y:S02]  /*3ed0*/  DFMA R26, -R26, R28, R64 ;  /* 0x0000001c1a1a722b */ /* 0x000fe40000000140 */
[----:B------:R-:W-:Y:S02]  /*3ee0*/  DFMA R28, -R152, R54, R238 ;  /* 0x00000036981c722b */ /* 0x000fe400000001ee */
[----:B------:R-:W-:Y:S02]  /*3ef0*/  DFMA R76, R36, UR6, R76 ;  /* 0x00000006244c7c2b */ /* 0x000fe4000800004c */
[----:B------:R-:W-:-:S04]  /*3f00*/  DFMA R34, R80, R62, -R78 ;  /* 0x0000003e5022722b */ /* 0x000fc8000000084e */
[----:B------:R-:W-:Y:S01]  /*3f10*/  DADD R28, -R144, R28 ;  /* 0x00000000901c7229 */ /* 0x000fe2000000011c */
[----:B------:R1:W-:Y:S01]  /*3f20*/  STL.64 [R1+0x1c0], R42 ;  /* 0x0001c02a01007387 */ /* 0x0003e20000100a00 */
[----:B------:R-:W-:Y:S02]  /*3f30*/  DFMA R22, R22, 0.5, -R248 ;  /* 0x3fe000001616782b */ /* 0x000fe400000008f8 */
[----:B------:R-:W-:Y:S01]  /*3f40*/  DFMA R34, -R4, R34, R24 ;  /* 0x000000220422722b */ /* 0x000fe20000000118 */
[----:B------:R2:W-:Y:S01]  /*3f50*/  STL.64 [R1+0x1b0], R26 ;  /* 0x0001b01a01007387 */ /* 0x0005e20000100a00 */
[----:B------:R-:W-:Y:S02]  /*3f60*/  DMUL R74, R226, R80 ;  /* 0x00000050e24a7228 */ /* 0x000fe40000000000 */
[----:B-1----:R-:W-:Y:S02]  /*3f70*/  DMUL R42, R76, 0.0625 ;  /* 0x3fb000004c2a7828 */ /* 0x002fe40000000000 */
[----:B--2---:R-:W-:-:S02]  /*3f80*/  DFMA R26, R80, R62, R28 ;  /* 0x0000003e501a722b */ /* 0x004fc4000000001c */
[----:B------:R-:W-:Y:S02]  /*3f90*/  DADD R22, -R240, R22 ;  /* 0x00000000f0167229 */ /* 0x000fe40000000116 */
[----:B------:R-:W-:-:S04]  /*3fa0*/  DMUL R72, R130, R80 ;  /* 0x0000005082487228 */ /* 0x000fc80000000000 */
[----:B------:R-:W-:Y:S02]  /*3fb0*/  DFMA R34, -R42, R26, R34 ;  /* 0x0000001a2a22722b */ /* 0x000fe40000000122 */
[-C--:B------:R-:W-:Y:S02]  /*3fc0*/  DMUL R26, R226, R78.reuse ;  /* 0x0000004ee21a7228 */ /* 0x080fe40000000000 */
[----:B------:R-:W-:Y:S02]  /*3fd0*/  DFMA R42, R130, R78, -R74 ;  /* 0x0000004e822a722b */ /* 0x000fe4000000084a */
[----:B------:R-:W-:Y:S02]  /*3fe0*/  DFMA R22, -R196, R152, R22 ;  /* 0x00000098c416722b */ /* 0x000fe40000000116 */
[----:B------:R-:W-:-:S04]  /*3ff0*/  DADD R52, R2, -R72 ;  /* 0x0000000002347229 */ /* 0x000fc80000000848 */
[----:B------:R-:W-:Y:S02]  /*4000*/  DFMA R42, R42, R62, R26 ;  /* 0x0000003e2a2a722b */ /* 0x000fe4000000001a */
[----:B------:R-:W-:-:S06]  /*4010*/  DMUL R22, R22, 0.03125 ;  /* 0x3fa0000016167828 */ /* 0x000fcc0000000000 */
[----:B------:R-:W-:-:S08]  /*4020*/  DFMA R42, R52, UR20, R42 ;  /* 0x00000014342a7c2b */ /* 0x000fd0000800002a */
[----:B------:R-:W-:Y:S02]  /*4030*/  DFMA R34, -R22, R42, R34 ;  /* 0x0000002a1622722b */ /* 0x000fe40000000122 */
[----:B0-----:R-:W-:-:S08]  /*4040*/  DADD R22, R58, UR6 ;  /* 0x000000063a167e29 */ /* 0x001fd00008000000 */
[----:B------:R-:W-:Y:S02]  /*4050*/  DADD R22, R244, R22 ;  /* 0x00000000f4167229 */ /* 0x000fe40000000016 */
[----:B------:R-:W-:-:S06]  /*4060*/  DFMA R70, R152, R40, R38 ;  /* 0x000000289846722b */ /* 0x000fcc0000000026 */
[----:B------:R-:W-:Y:S02]  /*4070*/  DADD R68, R48, R22 ;  /* 0x0000000030447229 */ /* 0x000fe40000000016 */
[----:B------:R-:W-:-:S06]  /*4080*/  DFMA R22, R70, R62, -R78 ;  /* 0x0000003e4616722b */ /* 0x000fcc000000084e */
[----:B------:R-:W-:Y:S01]  /*4090*/  DFMA R68, R152, UR6, R68 ;  /* 0x0000000698447c2b */ /* 0x000fe20008000044 */
[----:B------:R0:W-:Y:S01]  /*40a0*/  STL.64 [R1+0x198], R34 ;  /* 0x0001982201007387 */ /* 0x0001e20000100a00 */
[----:B------:R-:W-:Y:S02]  /*40b0*/  DFMA R28, R70, R62, R28 ;  /* 0x0000003e461c722b */ /* 0x000fe4000000001c */
[----:B------:R-:W-:-:S04]  /*40c0*/  DFMA R22, -R4, R22, R24 ;  /* 0x000000160416722b */ /* 0x000fc80000000118 */
[----:B0-----:R-:W-:Y:S02]  /*40d0*/  DMUL R34, R68, 0.0625 ;  /* 0x3fb0000044227828 */ /* 0x001fe40000000000 */
[----:B------:R-:W-:-:S06]  /*40e0*/  DMUL R66, R66, -R66 ;  /* 0x8000004242427228 */ /* 0x000fcc0000000000 */
[----:B------:R-:W-:Y:S02]  /*40f0*/  DFMA R22, -R34, R28, R22 ;  /* 0x0000001c2216722b */ /* 0x000fe40000000116 */
[----:B------:R-:W-:Y:S02]  /*4100*/  DMUL R28, R226, R70 ;  /* 0x00000046e21c7228 */ /* 0x000fe40000000000 */
[----:B------:R-:W-:-:S06]  /*4110*/  DFMA R20, R20, 0.5, -R248 ;  /* 0x3fe000001414782b */ /* 0x000fcc00000008f8 */
[----:B------:R-:W-:Y:S02]  /*4120*/  DFMA R28, R130, R66, R28 ;  /* 0x00000042821c722b */ /* 0x000fe4000000001c */
[----:B------:R-:W-:-:S06]  /*4130*/  DADD R20, -R240, R20 ;  /* 0x00000000f0147229 */ /* 0x000fcc0000000114 */
[----:B------:R-:W-:Y:S02]  /*4140*/  DMUL R64, R28, R62 ;  /* 0x0000003e1c407228 */ /* 0x000fe40000000000 */
[----:B------:R-:W-:Y:S02]  /*4150*/  DMUL R62, R130, R70 ;  /* 0x00000046823e7228 */ /* 0x000fe40000000000 */
[----:B------:R-:W-:-:S04]  /*4160*/  DFMA R20, -R196, R152, R20 ;  /* 0x00000098c414722b */ /* 0x000fc80000000114 */
[----:B------:R-:W-:Y:S02]  /*4170*/  DADD R26, R26, -R64 ;  /* 0x000000001a1a7229 */ /* 0x000fe40000000840 */
[----:B------:R-:W-:Y:S02]  /*4180*/  DADD R28, R2, -R62 ;  /* 0x00000000021c7229 */ /* 0x000fe4000000083e */
[----:B------:R-:W-:-:S06]  /*4190*/  DMUL R20, R20, 0.03125 ;  /* 0x3fa0000014147828 */ /* 0x000fcc0000000000 */
[----:B------:R-:W-:Y:S02]  /*41a0*/  DFMA R26, R28, UR20, R26 ;  /* 0x000000141c1a7c2b */ /* 0x000fe4000800001a */
[--C-:B------:R-:W-:Y:S02]  /*41b0*/  DFMA R8, R8, 0.5, -R248.reuse ;  /* 0x3fe000000808782b */ /* 0x100fe400000008f8 */
[--C-:B------:R-:W-:Y:S02]  /*41c0*/  DFMA R10, R10, 0.5, -R248.reuse ;  /* 0x3fe000000a0a782b */ /* 0x100fe400000008f8 */
[----:B------:R-:W-:Y:S02]  /*41d0*/  DFMA R12, R12, 0.5, -R248 ;  /* 0x3fe000000c0c782b */ /* 0x000fe400000008f8 */
[----:B------:R-:W-:Y:S02]  /*41e0*/  DFMA R20, -R20, R26, R22 ;  /* 0x0000001a1414722b */ /* 0x000fe40000000116 */
[----:B------:R-:W-:-:S02]  /*41f0*/  DFMA R14, R14, 0.5, -R248 ;  /* 0x3fe000000e0e782b */ /* 0x000fc400000008f8 */
[--C-:B------:R-:W-:Y:S02]  /*4200*/  DFMA R16, R16, 0.5, -R248.reuse ;  /* 0x3fe000001010782b */ /* 0x100fe400000008f8 */
[----:B------:R-:W-:Y:S01]  /*4210*/  DFMA R18, R18, 0.5, -R248 ;  /* 0x3fe000001212782b */ /* 0x000fe200000008f8 */
[----:B------:R0:W-:Y:S01]  /*4220*/  STL.64 [R1+0x190], R20 ;  /* 0x0001901401007387 */ /* 0x0001e20000100a00 */
[C---:B------:R-:W-:Y:S02]  /*4230*/  DADD R248, -R240.reuse, R8 ;  /* 0x00000000f0f87229 */ /* 0x040fe40000000108 */
[C---:B------:R-:W-:Y:S02]  /*4240*/  DADD R28, -R240.reuse, R10 ;  /* 0x00000000f01c7229 */ /* 0x040fe4000000010a */
[C---:B------:R-:W-:Y:S02]  /*4250*/  DADD R34, -R240.reuse, R12 ;  /* 0x00000000f0227229 */ /* 0x040fe4000000010c */
[----:B------:R-:W-:-:S02]  /*4260*/  DADD R26, -R240, R14 ;  /* 0x00000000f01a7229 */ /* 0x000fc4000000010e */
[C---:B0-----:R-:W-:Y:S02]  /*4270*/  DADD R20, -R240.reuse, R16 ;  /* 0x00000000f0147229 */ /* 0x041fe40000000110 */
[----:B------:R-:W-:Y:S01]  /*4280*/  DADD R240, -R240, R18 ;  /* 0x00000000f0f07229 */ /* 0x000fe20000000112 */
[----:B------:R-:W0:Y:S01]  /*4290*/  LDC.64 R18, c[0x0][0x410] ;  /* 0x00010400ff127b82 */ /* 0x000e220000000a00 */
[----:B------:R-:W-:Y:S02]  /*42a0*/  DADD R8, R154, 1 ;  /* 0x3ff000009a087429 */ /* 0x000fe40000000000 */
[----:B------:R-:W-:Y:S02]  /*42b0*/  DADD R60, R242, R54 ;  /* 0x00000000f23c7229 */ /* 0x000fe40000000036 */
[----:B------:R-:W-:-:S04]  /*42c0*/  DFMA R246, R246, R58, R56 ;  /* 0x0000003af6f6722b */ /* 0x000fc80000000038 */
[----:B------:R-:W-:Y:S02]  /*42d0*/  DFMA R244, R8, R58, R244 ;  /* 0x0000003a08f4722b */ /* 0x000fe400000000f4 */
[----:B------:R-:W-:Y:S02]  /*42e0*/  DADD R60, R148, R60 ;  /* 0x00000000943c7229 */ /* 0x000fe4000000003c */
[----:B------:R-:W-:Y:S02]  /*42f0*/  DADD R8, R156, -R154 ;  /* 0x000000009c087229 */ /* 0x000fe4000000089a */
[----:B------:R-:W-:Y:S02]  /*4300*/  DFMA R10, R154, R46, R232 ;  /* 0x0000002e9a0a722b */ /* 0x000fe400000000e8 */
[----:B0-----:R-:W-:Y:S02]  /*4310*/  DFMA R56, R230, R18, R58 ;  /* 0x00000012e638722b */ /* 0x001fe4000000003a */
[----:B------:R-:W-:-:S02]  /*4320*/  DADD R60, R144, R60 ;  /* 0x00000000903c7229 */ /* 0x000fc4000000003c */
[----:B------:R-:W-:Y:S01]  /*4330*/  DMUL R58, R8, R8 ;  /* 0x00000008083a7228 */ /* 0x000fe20000000000 */
[----:B------:R-:W-:Y:S01]  /*4340*/  IMAD.MOV.U32 R22, RZ, RZ, 0x55555555 ;  /* 0x55555555ff167424 */ /* 0x000fe200078e00ff */
[----:B------:R-:W-:Y:S02]  /*4350*/  DADD R234, R234, -R54 ;  /* 0x00000000eaea7229 */ /* 0x000fe40000000836 */
[----:B------:R-:W-:Y:S01]  /*4360*/  DADD R56, R48, R56 ;  /* 0x0000000030387229 */ /* 0x000fe20000000038 */
[----:B------:R-:W-:Y:S01]  /*4370*/  MOV R23, 0x3fd55555 ;  /* 0x3fd5555500177802 */ /* 0x000fe20000000f00 */
[----:B------:R-:W-:Y:S02]  /*4380*/  DADD R10, -R148, R10 ;  /* 0x00000000940a7229 */ /* 0x000fe4000000010a */
[----:B------:R-:W-:Y:S02]  /*4390*/  DFMA R238, R152, R54, R238 ;  /* 0x0000003698ee722b */ /* 0x000fe400000000ee */
[----:B------:R-:W-:-:S02]  /*43a0*/  DADD R54, R148, R234 ;  /* 0x0000000094367229 */ /* 0x000fc400000000ea */
[----:B------:R-:W-:Y:S02]  /*43b0*/  DFMA R56, R152, UR6, R56 ;  /* 0x0000000698387c2b */ /* 0x000fe40008000038 */
[-C--:B------:R-:W-:Y:S02]  /*43c0*/  DFMA R16, R60, R22.reuse, -R58 ;  /* 0x000000163c10722b */ /* 0x080fe4000000083a */
[----:B------:R-:W-:Y:S02]  /*43d0*/  DADD R42, R156, 1 ;  /* 0x3ff000009c2a7429 */ /* 0x000fe40000000000 */
[----:B------:R-:W-:Y:S02]  /*43e0*/  DFMA R14, R60, R22, R10 ;  /* 0x000000163c0e722b */ /* 0x000fe4000000000a */
[----:B------:R-:W-:Y:S02]  /*43f0*/  DMUL R12, R56, 0.0625 ;  /* 0x3fb00000380c7828 */ /* 0x000fe40000000000 */
[----:B------:R-:W-:-:S02]  /*4400*/  DFMA R16, -R4, R16, R24 ;  /* 0x000000100410722b */ /* 0x000fc40000000118 */
[----:B------:R-:W-:Y:S02]  /*4410*/  DFMA R52, R42, R18, R236 ;  /* 0x000000122a34722b */ /* 0x000fe400000000ec */
[----:B------:R-:W-:-:S04]  /*4420*/  DADD R54, R144, R54 ;  /* 0x0000000090367229 */ /* 0x000fc80000000036 */
[----:B------:R-:W-:Y:S02]  /*4430*/  DFMA R16, -R12, R14, R16 ;  /* 0x0000000e0c10722b */ /* 0x000fe40000000110 */
[----:B------:R-:W-:Y:S02]  /*4440*/  DFMA R52, R152, UR6, R52 ;  /* 0x0000000698347c2b */ /* 0x000fe40008000034 */
[CC--:B------:R-:W-:Y:S02]  /*4450*/  DFMA R12, R54.reuse, R22.reuse, -R58 ;  /* 0x00000016360c722b */ /* 0x0c0fe4000000083a */
[----:B------:R-:W-:Y:S02]  /*4460*/  DFMA R234, R54, R22, R10 ;  /* 0x0000001636ea722b */ /* 0x000fe4000000000a */
[----:B------:R-:W-:Y:S02]  /*4470*/  DFMA R230, R230, R18, UR6 ;  /* 0x00000006e6e67e2b */ /* 0x000fe40008000012 */
[----:B------:R-:W-:-:S02]  /*4480*/  DMUL R10, R52, 0.0625 ;  /* 0x3fb00000340a7828 */ /* 0x000fc40000000000 */
[----:B------:R-:W-:Y:S02]  /*4490*/  DFMA R12, -R4, R12, R24 ;  /* 0x0000000c040c722b */ /* 0x000fe40000000118 */
[----:B------:R-:W-:Y:S02]  /*44a0*/  DADD R14, R156, -R152 ;  /* 0x000000009c0e7229 */ /* 0x000fe40000000898 */
[----:B------:R-:W-:-:S04]  /*44b0*/  DFMA R42, R42, R18, R48 ;  /* 0x000000122a2a722b */ /* 0x000fc80000000030 */
[----:B------:R-:W-:Y:S02]  /*44c0*/  DFMA R234, -R10, R234, R12 ;  /* 0x000000ea0aea722b */ /* 0x000fe4000000010c */
[----:B------:R-:W-:Y:S02]  /*44d0*/  DFMA R10, R152, R46, R232 ;  /* 0x0000002e980a722b */ /* 0x000fe400000000e8 */
[----:B------:R-:W-:Y:S02]  /*44e0*/  DADD R46, R48, R230 ;  /* 0x00000000302e7229 */ /* 0x000fe400000000e6 */
[----:B------:R-:W-:Y:S02]  /*44f0*/  DFMA R50, R152, R40, R50 ;  /* 0x000000289832722b */ /* 0x000fe40000000032 */
[----:B------:R-:W-:Y:S02]  /*4500*/  DMUL R48, R14, R14 ;  /* 0x0000000e0e307228 */ /* 0x000fe40000000000 */
[----:B------:R-:W-:-:S02]  /*4510*/  DADD R10, -R144, R10 ;  /* 0x00000000900a7229 */ /* 0x000fc4000000010a */
[----:B------:R-:W-:-:S04]  /*4520*/  DFMA R46, R152, UR6, R46 ;  /* 0x00000006982e7c2b */ /* 0x000fc8000800002e */
[CC--:B------:R-:W-:Y:S01]  /*4530*/  DFMA R12, R50.reuse, R22.reuse, -R48 ;  /* 0x00000016320c722b */ /* 0x0c0fe20000000830 */
[----:B------:R-:W-:Y:S01]  /*4540*/  IMAD.MOV.U32 R242, RZ, RZ, R20 ;  /* 0x000000fffff27224 */ /* 0x000fe200078e0014 */
[----:B------:R-:W-:Y:S01]  /*4550*/  DFMA R18, R50, R22, R10 ;  /* 0x000000163212722b */ /* 0x000fe2000000000a */
[----:B------:R-:W-:Y:S01]  /*4560*/  IMAD.MOV.U32 R243, RZ, RZ, R21 ;  /* 0x000000fffff37224 */ /* 0x000fe200078e0015 */
[----:B------:R-:W-:Y:S02]  /*4570*/  DMUL R20, R46, 0.0625 ;  /* 0x3fb000002e147828 */ /* 0x000fe40000000000 */
[----:B------:R-:W-:Y:S02]  /*4580*/  DFMA R44, R152, R30, R44 ;  /* 0x0000001e982c722b */ /* 0x000fe4000000002c */
[----:B------:R-:W-:Y:S02]  /*4590*/  DFMA R12, -R4, R12, R24 ;  /* 0x0000000c040c722b */ /* 0x000fe40000000118 */
[----:B------:R-:W-:-:S06]  /*45a0*/  DFMA R42, R36, UR6, R42 ;  /* 0x00000006242a7c2b */ /* 0x000fcc000800002a */
[----:B------:R-:W-:Y:S02]  /*45b0*/  DFMA R12, -R20, R18, R12 ;  /* 0x00000012140c722b */ /* 0x000fe4000000010c */
[CC--:B------:R-:W-:Y:S02]  /*45c0*/  DFMA R18, R44.reuse, R22.reuse, -R48 ;  /* 0x000000162c12722b */ /* 0x0c0fe40000000830 */
[----:B------:R-:W-:Y:S02]  /*45d0*/  DFMA R10, R44, R22, R10 ;  /* 0x000000162c0a722b */ /* 0x000fe4000000000a */
[----:B------:R-:W-:-:S04]  /*45e0*/  DMUL R20, R42, 0.0625 ;  /* 0x3fb000002a147828 */ /* 0x000fc80000000000 */
[----:B------:R-:W-:-:S08]  /*45f0*/  DFMA R18, -R4, R18, R24 ;  /* 0x000000120412722b */ /* 0x000fd00000000118 */
[----:B------:R-:W-:Y:S02]  /*4600*/  DFMA R10, -R20, R10, R18 ;  /* 0x0000000a140a722b */ /* 0x000fe40000000112 */
[----:B------:R-:W-:Y:S02]  /*4610*/  DADD R18, R154, -R152 ;  /* 0x000000009a127229 */ /* 0x000fe40000000898 */
[----:B------:R-:W-:Y:S01]  /*4620*/  DFMA R36, R36, UR6, R244 ;  /* 0x0000000624247c2b */ /* 0x000fe200080000f4 */
[----:B------:R-:W-:Y:S01]  /*4630*/  IMAD.MOV.U32 R244, RZ, RZ, R34 ;  /* 0x000000fffff47224 */ /* 0x000fe200078e0022 */
[----:B------:R-:W-:Y:S01]  /*4640*/  MOV R245, R35 ;  /* 0x0000002300f57202 */ /* 0x000fe20000000f00 */
[----:B------:R-:W-:-:S03]  /*4650*/  DFMA R40, R152, R40, R32 ;  /* 0x000000289828722b */ /* 0x000fc60000000020 */
[----:B------:R-:W-:Y:S02]  /*4660*/  DMUL R34, R18, R18 ;  /* 0x0000001212227228 */ /* 0x000fe40000000000 */
[----:B------:R-:W-:Y:S01]  /*4670*/  DFMA R32, R152, UR6, R246 ;  /* 0x0000000698207c2b */ /* 0x000fe200080000f6 */
[----:B------:R-:W-:Y:S01]  /*4680*/  MOV R246, 0x55555555 ;  /* 0x5555555500f67802 */ /* 0x000fe20000000f00 */
[----:B------:R-:W-:Y:S01]  /*4690*/  IMAD.MOV.U32 R247, RZ, RZ, 0x3fd55555 ;  /* 0x3fd55555fff77424 */ /* 0x000fe200078e00ff */
[----:B------:R-:W-:-:S05]  /*46a0*/  DADD R238, -R144, R238 ;  /* 0x0000000090ee7229 */ /* 0x000fca00000001ee */
[-C--:B------:R-:W-:Y:S02]  /*46b0*/  DFMA R230, R40, R246.reuse, -R34 ;  /* 0x000000f628e6722b */ /* 0x080fe40000000822 */
[----:B------:R-:W-:Y:S02]  /*46c0*/  DMUL R22, R32, 0.0625 ;  /* 0x3fb0000020167828 */ /* 0x000fe40000000000 */
[----:B------:R-:W-:Y:S02]  /*46d0*/  DFMA R20, R40, R246, R238 ;  /* 0x000000f62814722b */ /* 0x000fe400000000ee */
[----:B------:R-:W-:Y:S02]  /*46e0*/  DFMA R38, R152, R30, R38 ;  /* 0x0000001e9826722b */ /* 0x000fe40000000026 */
[----:B------:R-:W-:Y:S02]  /*46f0*/  DFMA R230, -R4, R230, R24 ;  /* 0x000000e604e6722b */ /* 0x000fe40000000118 */
[----:B------:R-:W-:-:S06]  /*4700*/  DMUL R8, R8, -R8 ;  /* 0x8000000808087228 */ /* 0x000fcc0000000000 */
[----:B------:R-:W-:Y:S02]  /*4710*/  DFMA R230, -R22, R20, R230 ;  /* 0x0000001416e6722b */ /* 0x000fe400000001e6 */
[----:B------:R-:W-:Y:S02]  /*4720*/  DFMA R20, R38, R246, -R34 ;  /* 0x000000f62614722b */ /* 0x000fe40000000822 */
[----:B------:R-:W-:Y:S01]  /*4730*/  DMUL R22, R226, R60 ;  /* 0x0000003ce2167228 */ /* 0x000fe20000000000 */
[----:B------:R-:W-:Y:S01]  /*4740*/  MOV R236, R26 ;  /* 0x0000001a00ec7202 */ /* 0x000fe20000000f00 */
[----:B------:R-:W-:Y:S01]  /*4750*/  IMAD.MOV.U32 R237, RZ, RZ, R27 ;  /* 0x000000ffffed7224 */ /* 0x000fe200078e001b */
[----:B------:R-:W-:-:S03]  /*4760*/  DFMA R238, R38, R246, R238 ;  /* 0x000000f626ee722b */ /* 0x000fc600000000ee */
[----:B------:R-:W-:Y:S02]  /*4770*/  DFMA R4, -R4, R20, R24 ;  /* 0x000000140404722b */ /* 0x000fe40000000118 */
[----:B------:R-:W-:Y:S02]  /*4780*/  DMUL R20, R36, 0.0625 ;  /* 0x3fb0000024147828 */ /* 0x000fe40000000000 */
[----:B------:R-:W-:Y:S02]  /*4790*/  DMUL R18, R18, -R18 ;  /* 0x8000001212127228 */ /* 0x000fe40000000000 */
[C---:B------:R-:W-:Y:S02]  /*47a0*/  DMUL R26, R226.reuse, R40 ;  /* 0x00000028e21a7228 */ /* 0x040fe40000000000 */
[----:B------:R-:W-:Y:S02]  /*47b0*/  DMUL R24, R226, R38 ;  /* 0x00000026e2187228 */ /* 0x000fe40000000000 */
[----:B------:R-:W-:Y:S01]  /*47c0*/  DFMA R22, R130, R8, R22 ;  /* 0x000000088216722b */ /* 0x000fe20000000016 */
[----:B------:R-:W-:Y:S01]  /*47d0*/  IMAD.MOV.U32 R232, RZ, RZ, R28 ;  /* 0x000000ffffe87224 */ /* 0x000fe200078e001c */
[----:B------:R-:W-:Y:S01]  /*47e0*/  DFMA R4, -R20, R238, R4 ;  /* 0x000000ee1404722b */ /* 0x000fe20000000104 */
[----:B------:R-:W-:Y:S01]  /*47f0*/  IMAD.MOV.U32 R233, RZ, RZ, R29 ;  /* 0x000000ffffe97224 */ /* 0x000fe200078e001d */
[----:B------:R-:W-:-:S02]  /*4800*/  DMUL R14, R14, -R14 ;  /* 0x8000000e0e0e7228 */ /* 0x000fc40000000000 */
[C---:B------:R-:W-:Y:S02]  /*4810*/  DMUL R30, R226.reuse, R50 ;  /* 0x00000032e21e7228 */ /* 0x040fe40000000000 */
[C---:B------:R-:W-:Y:S02]  /*4820*/  DMUL R28, R226.reuse, R44 ;  /* 0x0000002ce21c7228 */ /* 0x040fe40000000000 */
[----:B------:R-:W-:Y:S02]  /*4830*/  DMUL R20, R226, R54 ;  /* 0x00000036e2147228 */ /* 0x000fe40000000000 */
[CC--:B------:R-:W-:Y:S02]  /*4840*/  DFMA R26, R130.reuse, R18.reuse, R26 ;  /* 0x00000012821a722b */ /* 0x0c0fe4000000001a */
[----:B------:R-:W-:Y:S02]  /*4850*/  DFMA R24, R130, R18, R24 ;  /* 0x000000128218722b */ /* 0x000fe40000000018 */
[----:B------:R-:W-:-:S02]  /*4860*/  DMUL R22, R22, R246 ;  /* 0x000000f616167228 */ /* 0x000fc40000000000 */
[C---:B------:R-:W-:Y:S02]  /*4870*/  DMUL R18, R130.reuse, R60 ;  /* 0x0000003c82127228 */ /* 0x040fe40000000000 */
[CC--:B------:R-:W-:Y:S02]  /*4880*/  DFMA R30, R130.reuse, R14.reuse, R30 ;  /* 0x0000000e821e722b */ /* 0x0c0fe4000000001e */
[C---:B------:R-:W-:Y:S02]  /*4890*/  DFMA R28, R130.reuse, R14, R28 ;  /* 0x0000000e821c722b */ /* 0x040fe4000000001c */
[----:B------:R-:W-:Y:S02]  /*48a0*/  DFMA R20, R130, R8, R20 ;  /* 0x000000088214722b */ /* 0x000fe40000000014 */
[----:B------:R-:W-:Y:S02]  /*48b0*/  DFMA R248, -R196, R152, R248 ;  /* 0x00000098c4f8722b */ /* 0x000fe400000001f8 */
[----:B------:R-:W-:-:S02]  /*48c0*/  DADD R8, R2, -R18 ;  /* 0x0000000002087229 */ /* 0x000fc40000000812 */
[----:B------:R-:W-:-:S04]  /*48d0*/  DFMA R14, R226, R58, -R22 ;  /* 0x0000003ae20e722b */ /* 0x000fc80000000816 */
[----:B------:R-:W-:-:S04]  /*48e0*/  DMUL R248, R248, 0.03125 ;  /* 0x3fa00000f8f87828 */ /* 0x000fc80000000000 */
[----:B------:R-:W-:Y:S02]  /*48f0*/  DFMA R8, R8, UR20, R14 ;  /* 0x0000001408087c2b */ /* 0x000fe4000800000e */
[----:B------:R-:W-:-:S06]  /*4900*/  DMUL R20, R20, R246 ;  /* 0x000000f614147228 */ /* 0x000fcc0000000000 */
[----:B------:R-:W-:Y:S02]  /*4910*/  DFMA R14, -R248, R8, R16 ;  /* 0x00000008f80e722b */ /* 0x000fe40000000110 */
[----:B------:R-:W-:Y:S02]  /*4920*/  DMUL R16, R130, R54 ;  /* 0x0000003682107228 */ /* 0x000fe40000000000 */
[----:B------:R-:W-:Y:S02]  /*4930*/  DFMA R8, -R196, R152, R232 ;  /* 0x00000098c408722b */ /* 0x000fe400000001e8 */
[----:B------:R-:W-:Y:S01]  /*4940*/  DFMA R232, R226, R58, -R20 ;  /* 0x0000003ae2e8722b */ /* 0x000fe20000000814 */
[----:B------:R0:W-:Y:S03]  /*4950*/  STL.64 [R1+0x48], R14 ;  /* 0x0000480e01007387 */ /* 0x0001e60000100a00 */
[----:B0-----:R-:W-:-:S02]  /*4960*/  DADD R14, R2, -R16 ;  /* 0x00000000020e7229 */ /* 0x001fc40000000810 */
[----:B------:R-:W-:-:S06]  /*4970*/  DMUL R8, R8, 0.03125 ;  /* 0x3fa0000008087828 */ /* 0x000fcc0000000000 */
        /* <DEDUP_REMOVED lines=23> */
[----:B------:R-:W-:-:S04]  /*4af0*/  DFMA R234, R226, R34, -R26 ;  /* 0x00000022e2ea722b */ /* 0x000fc8000000081a */
[----:B------:R-:W-:Y:S02]  /*4b00*/  DADD R232, R2, -R10 ;  /* 0x0000000002e87229 */ /* 0x000fe4000000080a */
[----:B------:R-:W-:-:S06]  /*4b10*/  DMUL R8, R8, 0.03125 ;  /* 0x3fa0000008087828 */ /* 0x000fcc0000000000 */
[----:B------:R-:W-:Y:S02]  /*4b20*/  DFMA R232, R232, UR20, R234 ;  /* 0x00000014e8e87c2b */ /* 0x000fe400080000ea */
[----:B------:R-:W-:-:S06]  /*4b30*/  DMUL R24, R24, R246 ;  /* 0x000000f618187228 */ /* 0x000fcc0000000000 */
[----:B------:R-:W-:Y:S02]  /*4b40*/  DFMA R246, -R8, R232, R230 ;  /* 0x000000e808f6722b */ /* 0x000fe400000001e6 */
[----:B------:R-:W-:-:S08]  /*4b50*/  DMUL R8, R130, R38 ;  /* 0x0000002682087228 */ /* 0x000fd00000000000 */
[----:B------:R-:W-:Y:S02]  /*4b60*/  DADD R244, R2, -R8 ;  /* 0x0000000002f47229 */ /* 0x000fe40000000808 */
[----:B------:R-:W-:Y:S02]  /*4b70*/  DFMA R2, R226, R34, -R24 ;  /* 0x00000022e202722b */ /* 0x000fe40000000818 */
[----:B------:R-:W-:-:S06]  /*4b80*/  DFMA R230, -R196, R152, R240 ;  /* 0x00000098c4e6722b */ /* 0x000fcc00000001f0 */
[----:B------:R-:W-:Y:S02]  /*4b90*/  DFMA R244, R244, UR20, R2 ;  /* 0x00000014f4f47c2b */ /* 0x000fe40008000002 */
[----:B------:R-:W0:Y:S01]  /*4ba0*/  MUFU.RCP64H R3, R203 ;  /* 0x000000cb00037308 */ /* 0x000e220000001800 */
[----:B------:R-:W-:Y:S01]  /*4bb0*/  DMUL R230, R230, 0.03125 ;  /* 0x3fa00000e6e67828 */ /* 0x000fe20000000000 */
[----:B------:R-:W-:-:S07]  /*4bc0*/  IMAD.MOV.U32 R2, RZ, RZ, 0x1 ;  /* 0x00000001ff027424 */ /* 0x000fce00078e00ff */
[----:B------:R-:W-:Y:S02]  /*4bd0*/  DFMA R244, -R230, R244, R4 ;  /* 0x000000f4e6f4722b */ /* 0x000fe40000000104 */
[----:B0-----:R-:W-:-:S08]  /*4be0*/  DFMA R4, -R202, R2, 1 ;  /* 0x3ff00000ca04742b */ /* 0x001fd00000000102 */
        /* <DEDUP_REMOVED lines=13> */
[----:B---3--:R-:W-:Y:S05]  /*4cc0*/  @P0 BRA P2, `(.L_x_378) ;  /* 0x0000000000200947 */ /* 0x008fea0001000000 */
[----:B------:R-:W-:Y:S01]  /*4cd0*/  MOV R236, R2 ;  /* 0x0000000200ec7202 */ /* 0x000fe20000000f00 */
[----:B------:R-:W-:Y:S01]  /*4ce0*/  IMAD.MOV.U32 R5, RZ, RZ, R3 ;  /* 0x000000ffff057224 */ /* 0x000fe200078e0003 */
[----:B------:R-:W-:Y:S01]  /*4cf0*/  MOV R3, R203 ;  /* 0x000000cb00037202 */ /* 0x000fe20000000f00 */
[----:B------:R-:W-:Y:S01]  /*4d00*/  IMAD.MOV.U32 R4, RZ, RZ, R202 ;  /* 0x000000ffff047224 */ /* 0x000fe200078e00ca */
[----:B------:R-:W-:-:S07]  /*4d10*/  MOV R2, 0x4d30 ;  /* 0x00004d3000027802 */ /* 0x000fce0000000f00 */
[----:B-----5:R-:W-:Y:S05]  /*4d20*/  CALL.REL.NOINC `($__internal_8_$__cuda_sm20_div_rn_f64_full) ;  /* 0x0000004c00a07944 */ /* 0x020fea0003c00000 */
[----:B------:R-:W-:Y:S02]  /*4d30*/  IMAD.MOV.U32 R5, RZ, RZ, R4 ;  /* 0x000000ffff057224 */ /* 0x000fe400078e0004 */
[----:B------:R-:W-:-:S07]  /*4d40*/  IMAD.MOV.U32 R4, RZ, RZ, R3 ;  /* 0x000000ffff047224 */ /* 0x000fce00078e0003 */
.L_x_378:
[----:B------:R-:W-:Y:S05]  /*4d50*/  BSYNC.RECONVERGENT B2 ;  /* 0x0000000000027941 */ /* 0x000fea0003800200 */
.L_x_377:
[----:B------:R-:W2:Y:S04]  /*4d60*/  LDL.LU.64 R230, [R1+0x38] ;  /* 0x0000380001e67983 */ /* 0x000ea80000300a00 */
[----:B------:R-:W3:Y:S04]  /*4d70*/  LDL.LU.64 R240, [R1+0x40] ;  /* 0x0000400001f07983 */ /* 0x000ee80000300a00 */
[----:B------:R-:W4:Y:S04]  /*4d80*/  LDL.LU.64 R238, [R1+0x50] ;  /* 0x0000500001ee7983 */ /* 0x000f280000300a00 */
[----:B------:R-:W4:Y:S04]  /*4d90*/  LDL.LU.64 R236, [R1+0x60] ;  /* 0x0000600001ec7983 */ /* 0x000f280000300a00 */
[----:B------:R-:W4:Y:S01]  /*4da0*/  LDL.LU.64 R234, [R1+0x188] ;  /* 0x0001880001ea7983 */ /* 0x000f220000300a00 */
[----:B------:R-:W-:Y:S01]  /*4db0*/  DADD R2, R6, -R4 ;  /* 0x0000000006027229 */ /* 0x000fe20000000804 */
[----:B------:R-:W-:Y:S01]  /*4dc0*/  UMOV UR18, 0x55555555 ;  /* 0x5555555500127882 */ /* 0x000fe20000000000 */
[----:B------:R-:W-:Y:S01]  /*4dd0*/  DMUL R6, R158, -4 ;  /* 0xc01000009e067828 */ /* 0x000fe20000000000 */
[----:B------:R-:W-:-:S07]  /*4de0*/  UMOV UR19, 0x3fd55555 ;  /* 0x3fd5555500137882 */ /* 0x000fce0000000000 */
[----:B------:R-:W-:-:S08]  /*4df0*/  DFMA R4, R130, R228, R6 ;  /* 0x000000e48204722b */ /* 0x000fd00000000006 */
[----:B------:R-:W-:-:S08]  /*4e00*/  DMUL R4, R4, UR18 ;  /* 0x0000001204047c28 */ /* 0x000fd00008000000 */
[----:B------:R-:W-:Y:S02]  /*4e10*/  DFMA R232, R228, R226, R4 ;  /* 0x000000e2e4e8722b */ /* 0x000fe40000000004 */
[----:B------:R-:W-:Y:S01]  /*4e20*/  DADD R132, R132, R132 ;  /* 0x0000000084847229 */ /* 0x000fe20000000084 */
[----:B------:R-:W-:Y:S01]  /*4e30*/  BSSY.RECONVERGENT B2, `(.L_x_379) ;  /* 0x0000021000027945 */ /* 0x000fe20003800200 */
[----:B--2---:R-:W-:Y:S02]  /*4e40*/  DMUL R230, R156, R230 ;  /* 0x000000e69ce67228 */ /* 0x004fe40000000000 */
[----:B---3--:R-:W-:Y:S02]  /*4e50*/  DMUL R228, R154, R240 ;  /* 0x000000f09ae47228 */ /* 0x008fe40000000000 */
[----:B----4-:R-:W-:Y:S01]  /*4e60*/  DMUL R226, R152, R238 ;  /* 0x000000ee98e27228 */ /* 0x010fe20000000000 */
[----:B------:R-:W2:Y:S05]  /*4e70*/  LDL.LU.64 R238, [R1+0x80] ;  /* 0x0000800001ee7983 */ /* 0x000eaa0000300a00 */
[----:B------:R-:W-:-:S08]  /*4e80*/  DADD R4, R230, R228 ;  /* 0x00000000e6047229 */ /* 0x000fd000000000e4 */
[----:B------:R-:W-:-:S08]  /*4e90*/  DADD R4, R4, R226 ;  /* 0x0000000004047229 */ /* 0x000fd000000000e2 */
[----:B------:R-:W-:Y:S02]  /*4ea0*/  DMUL R232, R4, R232 ;  /* 0x000000e804e87228 */ /* 0x000fe40000000000 */
[----:B------:R-:W0:Y:S01]  /*4eb0*/  MUFU.RCP64H R5, R203 ;  /* 0x000000cb00057308 */ /* 0x000e220000001800 */
[----:B------:R-:W-:-:S05]  /*4ec0*/  MOV R4, 0x1 ;  /* 0x0000000100047802 */ /* 0x000fca0000000f00 */
[----:B------:R-:W-:-:S08]  /*4ed0*/  DFMA R132, R236, R132, R232 ;  /* 0x00000084ec84722b */ /* 0x000fd000000000e8 */
[----:B------:R-:W-:Y:S02]  /*4ee0*/  DFMA R2, R132, 0.25, R2 ;  /* 0x3fd000008402782b */ /* 0x000fe40000000002 */
[----:B0-----:R-:W-:-:S08]  /*4ef0*/  DFMA R232, -R202, R4, 1 ;  /* 0x3ff00000cae8742b */ /* 0x001fd00000000104 */
        /* <DEDUP_REMOVED lines=8> */
[----:B------:R-:W-:Y:S01]  /*4f80*/  DFMA R232, R232, R236, R234 ;  /* 0x000000ece8e8722b */ /* 0x000fe200000000ea */
[----:B--2---:R0:W-:Y:S09]  /*4f90*/  STG.E.64 desc[UR4][R238.64], R2 ;  /* 0x00000002ee007986 */ /* 0x0041f2000c101b04 */
[----:B0-----:R-:W-:-:S05]  /*4fa0*/  FFMA R2, RZ, R203, R233 ;  /* 0x000000cbff027223 */ /* 0x001fca00000000e9 */
[----:B------:R-:W-:-:S13]  /*4fb0*/  FSETP.GT.AND P0, PT, |R2|, 1.469367938527859385e-39, PT ;  /* 0x001000000200780b */ /* 0x000fda0003f04200 */
[----:B------:R-:W-:Y:S05]  /*4fc0*/  @P0 BRA P2, `(.L_x_380) ;  /* 0x00000000001c0947 */ /* 0x000fea0001000000 */
[----:B------:R-:W-:Y:S01]  /*4fd0*/  IMAD.MOV.U32 R236, RZ, RZ, R4 ;  /* 0x000000ffffec7224 */ /* 0x000fe200078e0004 */
[----:B------:R-:W-:Y:S01]  /*4fe0*/  MOV R3, R203 ;  /* 0x000000cb00037202 */ /* 0x000fe20000000f00 */
[----:B------:R-:W-:Y:S01]  /*4ff0*/  IMAD.MOV.U32 R4, RZ, RZ, R202 ;  /* 0x000000ffff047224 */ /* 0x000fe200078e00ca */
[----:B------:R-:W-:-:S07]  /*5000*/  MOV R2, 0x5020 ;  /* 0x0000502000027802 */ /* 0x000fce0000000f00 */
[----:B-----5:R-:W-:Y:S05]  /*5010*/  CALL.REL.NOINC `($__internal_8_$__cuda_sm20_div_rn_f64_full) ;  /* 0x0000004800e47944 */ /* 0x020fea0003c00000 */
[----:B------:R-:W-:Y:S02]  /*5020*/  IMAD.MOV.U32 R232, RZ, RZ, R3 ;  /* 0x000000ffffe87224 */ /* 0x000fe400078e0003 */
[----:B------:R-:W-:-:S07]  /*5030*/  IMAD.MOV.U32 R233, RZ, RZ, R4 ;  /* 0x000000ffffe97224 */ /* 0x000fce00078e0004 */
.L_x_380:
[----:B------:R-:W-:Y:S05]  /*5040*/  BSYNC.RECONVERGENT B2 ;  /* 0x0000000000027941 */ /* 0x000fea0003800200 */
.L_x_379:
[----:B------:R-:W2:Y:S04]  /*5050*/  LDL.LU.64 R2, [R1+0x68] ;  /* 0x0000680001027983 */ /* 0x000ea80000300a00 */
[----:B------:R-:W3:Y:S04]  /*5060*/  LDL.LU.64 R238, [R1+0x20] ;  /* 0x0000200001ee7983 */ /* 0x000ee80000300a00 */
[----:B------:R-:W4:Y:S04]  /*5070*/  LDL.LU.64 R236, [R1+0x1a8] ;  /* 0x0001a80001ec7983 */ /* 0x000f280000300a00 */
[----:B------:R-:W4:Y:S01]  /*5080*/  LDL.LU.64 R234, [R1+0xa8] ;  /* 0x0000a80001ea7983 */ /* 0x000f220000300a00 */
[----:B------:R-:W-:Y:S01]  /*5090*/  DMUL R132, R158, -2 ;  /* 0xc00000009e847828 */ /* 0x000fe20000000000 */
[----:B------:R-:W-:Y:S01]  /*50a0*/  UMOV UR18, 0x1c71c71c ;  /* 0x1c71c71c00127882 */ /* 0x000fe20000000000 */
[----:B------:R-:W-:Y:S01]  /*50b0*/  DFMA R138, R130, R138, R6 ;  /* 0x0000008a828a722b */ /* 0x000fe20000000006 */
[----:B------:R-:W-:Y:S01]  /*50c0*/  UMOV UR19, 0x3fbc71c7 ;  /* 0x3fbc71c700137882 */ /* 0x000fe20000000000 */
[----:B------:R-:W-:Y:S01]  /*50d0*/  DADD R250, R250, R250 ;  /* 0x00000000fafa7229 */ /* 0x000fe200000000fa */
[----:B------:R-:W-:Y:S01]  /*50e0*/  BSSY.RECONVERGENT B2, `(.L_x_381) ;  /* 0x0000022000027945 */ /* 0x000fe20003800200 */
[----:B------:R-:W-:-:S02]  /*50f0*/  DADD R194, R194, -R232 ;  /* 0x00000000c2c27229 */ /* 0x000fc400000008e8 */
[----:B------:R-:W-:-:S08]  /*5100*/  DFMA R116, R150, R132, R116 ;  /* 0x000000849674722b */ /* 0x000fd00000000074 */
[----:B------:R-:W-:Y:S02]  /*5110*/  DFMA R116, R138, UR18, R116 ;  /* 0x000000128a747c2b */ /* 0x000fe40008000074 */
[----:B--2---:R-:W-:-:S08]  /*5120*/  DFMA R2, R2, 0.25, -R230 ;  /* 0x3fd000000202782b */ /* 0x004fd000000008e6 */
[----:B------:R-:W-:-:S08]  /*5130*/  DADD R2, -R228, R2 ;  /* 0x00000000e4027229 */ /* 0x000fd00000000102 */
[----:B------:R-:W-:-:S08]  /*5140*/  DADD R2, -R226, R2 ;  /* 0x00000000e2027229 */ /* 0x000fd00000000102 */
[----:B------:R-:W-:Y:S02]  /*5150*/  DMUL R4, R2, R116 ;  /* 0x0000007402047228 */ /* 0x000fe40000000000 */
[----:B------:R-:W0:Y:S01]  /*5160*/  MUFU.RCP64H R3, R203 ;  /* 0x000000cb00037308 */ /* 0x000e220000001800 */
[----:B------:R-:W-:-:S05]  /*5170*/  MOV R2, 0x1 ;  /* 0x0000000100027802 */ /* 0x000fca0000000f00 */
[----:B---3--:R-:W-:-:S08]  /*5180*/  DFMA R4, R238, R250, -R4 ;  /* 0x000000faee04722b */ /* 0x008fd00000000804 */
[----:B------:R-:W-:Y:S02]  /*5190*/  DFMA R4, R4, 0.125, R194 ;  /* 0x3fc000000404782b */ /* 0x000fe400000000c2 */
[----:B0-----:R-:W-:-:S05]  /*51a0*/  DFMA R116, -R202, R2, 1 ;  /* 0x3ff00000ca74742b */ /* 0x001fca0000000102 */
[----:B----4-:R0:W-:Y:S03]  /*51b0*/  STG.E.64 desc[UR4][R234.64], R4 ;  /* 0x00000004ea007986 */ /* 0x0101e6000c101b04 */
        /* <DEDUP_REMOVED lines=17> */
[----:B-----5:R-:W-:Y:S05]  /*52d0*/  CALL.REL.NOINC `($__internal_8_$__cuda_sm20_div_rn_f64_full) ;  /* 0x0000004800347944 */ /* 0x020fea0003c00000 */
[----:B------:R-:W-:Y:S01]  /*52e0*/  IMAD.MOV.U32 R116, RZ, RZ, R3 ;  /* 0x000000ffff747224 */ /* 0x000fe200078e0003 */
[----:B------:R-:W-:-:S07]  /*52f0*/  MOV R117, R4 ;  /* 0x0000000400757202 */ /* 0x000fce0000000f00 */
.L_x_382:
[----:B------:R-:W-:Y:S05]  /*5300*/  BSYNC.RECONVERGENT B2 ;  /* 0x0000000000027941 */ /* 0x000fea0003800200 */
.L_x_381:
[----:B------:R-:W2:Y:S04]  /*5310*/  LDL.LU.64 R4, [R1+0x88] ;  /* 0x0000880001047983 */ /* 0x000ea80000300a00 */
[----:B------:R-:W3:Y:S04]  /*5320*/  LDL.LU.64 R2, [R1+0x98] ;  /* 0x0000980001027983 */ /* 0x000ee80000300a00 */
[----:B------:R-:W4:Y:S04]  /*5330*/  LDL.LU.64 R236, [R1+0x70] ;  /* 0x0000700001ec7983 */ /* 0x000f280000300a00 */
        /* <DEDUP_REMOVED lines=13> */
[----:B------:R-:W-:-:S05]  /*5410*/  IMAD.MOV.U32 R2, RZ, RZ, 0x1 ;  /* 0x00000001ff027424 */ /* 0x000fca00078e00ff */
        /* <DEDUP_REMOVED lines=11> */
[----:B------:R0:W-:Y:S05]  /*54d0*/  STG.E.64 desc[UR4][R194.64], R4 ;  /* 0x00000004c2007986 */ /* 0x0001ea000c101b04 */
        /* <DEDUP_REMOVED lines=13> */
[----:B------:R-:W-:Y:S01]  /*55b0*/  MOV R138, R3 ;  /* 0x00000003008a7202 */ /* 0x000fe20000000f00 */
[----:B------:R-:W-:-:S07]  /*55c0*/  IMAD.MOV.U32 R139, RZ, RZ, R4 ;  /* 0x000000ffff8b7224 */ /* 0x000fce00078e0004 */
.L_x_384:
[----:B------:R-:W-:Y:S05]  /*55d0*/  BSYNC.RECONVERGENT B2 ;  /* 0x0000000000027941 */ /* 0x000fea0003800200 */
.L_x_383:
        /* <DEDUP_REMOVED lines=8> */
[----:B------:R-:W-:Y:S01]  /*5660*/  DADD R112, R112, R112 ;  /* 0x0000000070707229 */ /* 0x000fe20000000070 */
[----:B------:R-:W-:Y:S01]  /*5670*/  BSSY.RECONVERGENT B2, `(.L_x_385) ;  /* 0x0000022000027945 */ /* 0x000fe20003800200 */
[----:B------:R-:W-:-:S02]  /*5680*/  DADD R138, R190, -R138 ;  /* 0x00000000be8a7229 */ /* 0x000fc4000000088a */
[----:B--2---:R-:W-:Y:S02]  /*5690*/  DFMA R2, R2, 0.25, -R230 ;  /* 0x3fd000000202782b */ /* 0x004fe400000008e6 */
[----:B---3--:R-:W-:-:S06]  /*56a0*/  DFMA R4, R148, R132, R4 ;  /* 0x000000849404722b */ /* 0x008fcc0000000004 */
[----:B------:R-:W-:Y:S02]  /*56b0*/  DADD R2, -R228, R2 ;  /* 0x00000000e4027229 */ /* 0x000fe40000000102 */
[----:B------:R-:W-:-:S06]  /*56c0*/  DFMA R4, R136, UR18, R4 ;  /* 0x0000001288047c2b */ /* 0x000fcc0008000004 */
[----:B------:R-:W-:-:S08]  /*56d0*/  DADD R2, -R226, R2 ;  /* 0x00000000e2027229 */ /* 0x000fd00000000102 */
[----:B------:R-:W-:Y:S02]  /*56e0*/  DMUL R4, R2, R4 ;  /* 0x0000000402047228 */ /* 0x000fe40000000000 */
[----:B------:R-:W0:Y:S01]  /*56f0*/  MUFU.RCP64H R3, R203 ;  /* 0x000000cb00037308 */ /* 0x000e220000001800 */
[----:B------:R-:W-:-:S05]  /*5700*/  IMAD.MOV.U32 R2, RZ, RZ, 0x1 ;  /* 0x00000001ff027424 */ /* 0x000fca00078e00ff */
[----:B----4-:R-:W-:-:S08]  /*5710*/  DFMA R4, R150, R112, -R4 ;  /* 0x000000709604722b */ /* 0x010fd00000000804 */
        /* <DEDUP_REMOVED lines=23> */
.L_x_386:
[----:B------:R-:W-:Y:S05]  /*5890*/  BSYNC.RECONVERGENT B2 ;  /* 0x0000000000027941 */ /* 0x000fea0003800200 */
.L_x_385:
        /* <DEDUP_REMOVED lines=11> */
[----:B--2---:R-:W-:Y:S02]  /*5950*/  DADD R2, R2, -R230 ;  /* 0x0000000002027229 */ /* 0x004fe400000008e6 */
[----:B---3--:R-:W-:-:S06]  /*5960*/  DFMA R148, R148, R132, R4 ;  /* 0x000000849494722b */ /* 0x008fcc0000000004 */
[----:B------:R-:W-:Y:S02]  /*5970*/  DADD R2, -R228, R2 ;  /* 0x00000000e4027229 */ /* 0x000fe40000000102 */
[----:B------:R-:W-:-:S06]  /*5980*/  DFMA R140, R140, UR18, R148 ;  /* 0x000000128c8c7c2b */ /* 0x000fcc0008000094 */
[----:B------:R-:W-:-:S08]  /*5990*/  DADD R2, -R226, R2 ;  /* 0x00000000e2027229 */ /* 0x000fd00000000102 */
[----:B------:R-:W-:Y:S02]  /*59a0*/  DMUL R4, R2, R140 ;  /* 0x0000008c02047228 */ /* 0x000fe40000000000 */
[----:B------:R-:W0:Y:S01]  /*59b0*/  MUFU.RCP64H R3, R203 ;  /* 0x000000cb00037308 */ /* 0x000e220000001800 */
[----:B------:R-:W-:-:S05]  /*59c0*/  MOV R2, 0x1 ;  /* 0x0000000100027802 */ /* 0x000fca0000000f00 */
        /* <DEDUP_REMOVED lines=24> */
.L_x_388:
[----:B------:R-:W-:Y:S05]  /*5b50*/  BSYNC.RECONVERGENT B2 ;  /* 0x0000000000027941 */ /* 0x000fea0003800200 */
.L_x_387:
[----:B------:R-:W2:Y:S04]  /*5b60*/  LDL.LU.64 R2, [R1+0xf0] ;  /* 0x0000f00001027983 */ /* 0x000ea80000300a00 */
[----:B------:R-:W3:Y:S04]  /*5b70*/  LDL.LU.64 R4, [R1+0x8] ;  /* 0x0000080001047983 */ /* 0x000ee80000300a00 */
[----:B------:R-:W4:Y:S04]  /*5b80*/  LDL.LU.64 R112, [R1+0x1d0] ;  /* 0x0001d00001707983 */ /* 0x000f280000300a00 */
[----:B------:R-:W4:Y:S01]  /*5b90*/  LDL.LU.64 R116, [R1+0x120] ;  /* 0x0001200001747983 */ /* 0x000f220000300a00 */
[----:B------:R-:W-:Y:S01]  /*5ba0*/  DFMA R110, R144, R132, R110 ;  /* 0x00000084906e722b */ /* 0x000fe2000000006e */
[----:B------:R-:W-:Y:S01]  /*5bb0*/  UMOV UR18, 0x1c71c71c ;  /* 0x1c71c71c00127882 */ /* 0x000fe20000000000 */
[----:B------:R-:W-:Y:S01]  /*5bc0*/  DFMA R134, R130, R134, R6 ;  /* 0x000000868286722b */ /* 0x000fe20000000006 */
[----:B------:R-:W-:Y:S01]  /*5bd0*/  UMOV UR19, 0x3fbc71c7 ;  /* 0x3fbc71c700137882 */ /* 0x000fe20000000000 */
[----:B------:R-:W-:Y:S01]  /*5be0*/  DADD R104, R104, R104 ;  /* 0x0000000068687229 */ /* 0x000fe20000000068 */
[----:B------:R-:W-:Y:S01]  /*5bf0*/  BSSY.RECONVERGENT B2, `(.L_x_389) ;  /* 0x0000021000027945 */ /* 0x000fe20003800200 */
[----:B------:R-:W-:-:S04]  /*5c00*/  DADD R114, R186, -R114 ;  /* 0x00000000ba727229 */ /* 0x000fc80000000872 */
[----:B------:R-:W-:Y:S02]  /*5c10*/  DFMA R110, R134, UR18, R110 ;  /* 0x00000012866e7c2b */ /* 0x000fe4000800006e */
[----:B--2---:R-:W-:-:S08]  /*5c20*/  DFMA R2, R2, 0.25, -R230 ;  /* 0x3fd000000202782b */ /* 0x004fd000000008e6 */
[----:B------:R-:W-:-:S08]  /*5c30*/  DADD R2, -R228, R2 ;  /* 0x00000000e4027229 */ /* 0x000fd00000000102 */
[----:B------:R-:W-:-:S08]  /*5c40*/  DADD R2, -R226, R2 ;  /* 0x00000000e2027229 */ /* 0x000fd00000000102 */
[----:B------:R-:W-:Y:S02]  /*5c50*/  DMUL R110, R2, R110 ;  /* 0x0000006e026e7228 */ /* 0x000fe40000000000 */
[----:B------:R-:W0:Y:S01]  /*5c60*/  MUFU.RCP64H R3, R203 ;  /* 0x000000cb00037308 */ /* 0x000e220000001800 */
[----:B------:R-:W-:-:S05]  /*5c70*/  IMAD.MOV.U32 R2, RZ, RZ, 0x1 ;  /* 0x00000001ff027424 */ /* 0x000fca00078e00ff */
        /* <DEDUP_REMOVED lines=24> */
.L_x_390:
[----:B------:R-:W-:Y:S05]  /*5e00*/  BSYNC.RECONVERGENT B2 ;  /* 0x0000000000027941 */ /* 0x000fea0003800200 */
.L_x_389:
[----:B------:R-:W2:Y:S04]  /*5e10*/  LDL.LU.64 R2, [R1+0xe8] ;  /* 0x0000e80001027983 */ /* 0x000ea80000300a00 */
[----:B------:R-:W3:Y:S04]  /*5e20*/  LDL.LU.64 R104, [R1] ;  /* 0x0000000001687983 */ /* 0x000ee80000300a00 */
[----:B------:R-:W4:Y:S04]  /*5e30*/  LDL.LU.64 R112, [R1+0x1c0] ;  /* 0x0001c00001707983 */ /* 0x000f280000300a00 */
[----:B------:R-:W4:Y:S01]  /*5e40*/  LDL.LU.64 R110, [R1+0x128] ;  /* 0x00012800016e7983 */ /* 0x000f220000300a00 */
[----:B------:R-:W-:Y:S01]  /*5e50*/  DFMA R106, R144, R132, R106 ;  /* 0x00000084906a722b */ /* 0x000fe2000000006a */
[----:B------:R-:W-:Y:S01]  /*5e60*/  UMOV UR18, 0x1c71c71c ;  /* 0x1c71c71c00127882 */ /* 0x000fe20000000000 */
[----:B------:R-:W-:Y:S01]  /*5e70*/  DADD R108, R108, R6 ;  /* 0x000000006c6c7229 */ /* 0x000fe20000000006 */
[----:B------:R-:W-:Y:S01]  /*5e80*/  UMOV UR19, 0x3fbc71c7 ;  /* 0x3fbc71c700137882 */ /* 0x000fe20000000000 */
[----:B------:R-:W-:Y:S01]  /*5e90*/  DADD R102, R102, R102 ;  /* 0x0000000066667229 */ /* 0x000fe20000000066 */
[----:B------:R-:W-:Y:S01]  /*5ea0*/  BSSY.RECONVERGENT B2, `(.L_x_391) ;  /* 0x0000021000027945 */ /* 0x000fe20003800200 */
[----:B------:R-:W-:-:S04]  /*5eb0*/  DADD R4, R184, -R4 ;  /* 0x00000000b8047229 */ /* 0x000fc80000000804 */
[----:B------:R-:W-:Y:S02]  /*5ec0*/  DFMA R106, R108, UR18, R106 ;  /* 0x000000126c6a7c2b */ /* 0x000fe4000800006a */
[----:B--2---:R-:W-:-:S08]  /*5ed0*/  DADD R2, R2, -R230 ;  /* 0x0000000002027229 */ /* 0x004fd000000008e6 */
        /* <DEDUP_REMOVED lines=29> */
.L_x_392:
[----:B------:R-:W-:Y:S05]  /*60b0*/  BSYNC.RECONVERGENT B2 ;  /* 0x0000000000027941 */ /* 0x000fea0003800200 */
.L_x_391:
[----:B------:R-:W2:Y:S04]  /*60c0*/  LDL.LU.64 R4, [R1+0xb8] ;  /* 0x0000b80001047983 */ /* 0x000ea80000300a00 */
[----:B------:R-:W3:Y:S04]  /*60d0*/  LDL.LU.64 R108, [R1+0xc0] ;  /* 0x0000c000016c7983 */ /* 0x000ee80000300a00 */
[----:B------:R-:W4:Y:S04]  /*60e0*/  LDL.LU.64 R106, [R1+0x1b0] ;  /* 0x0001b000016a7983 */ /* 0x000f280000300a00 */
[----:B------:R-:W4:Y:S01]  /*60f0*/  LDL.LU.64 R102, [R1+0x110] ;  /* 0x0001100001667983 */ /* 0x000f220000300a00 */
        /* <DEDUP_REMOVED lines=22> */
[----:B------:R-:W-:-:S05]  /*6260*/  MOV R4, 0x1 ;  /* 0x0000000100047802 */ /* 0x000fca0000000f00 */
[----:B------:R-:W-:-:S08]  /*6270*/  DFMA R2, R86, R120, -R2 ;  /* 0x000000785602722b */ /* 0x000fd00000000802 */
[----:B------:R-:W-:Y:S02]  /*6280*/  DFMA R2, R2, 0.0625, R104 ;  /* 0x3fb000000202782b */ /* 0x000fe40000000068 */
        /* <DEDUP_REMOVED lines=17> */
[----:B------:R-:W-:-:S07]  /*63a0*/  MOV R2, 0x63c0 ;  /* 0x000063c000027802 */ /* 0x000fce0000000f00 */
[----:B-----5:R-:W-:Y:S05]  /*63b0*/  CALL.REL.NOINC `($__internal_8_$__cuda_sm20_div_rn_f64_full) ;  /* 0x0000003400fc7944 */ /* 0x020fea0003c00000 */
[----:B------:R-:W-:Y:S02]  /*63c0*/  IMAD.MOV.U32 R86, RZ, RZ, R3 ;  /* 0x000000ffff567224 */ /* 0x000fe400078e0003 */
[----:B------:R-:W-:-:S07]  /*63d0*/  IMAD.MOV.U32 R87, RZ, RZ, R4 ;  /* 0x000000ffff577224 */ /* 0x000fce00078e0004 */
.L_x_394:
[----:B------:R-:W-:Y:S05]  /*63e0*/  BSYNC.RECONVERGENT B2 ;  /* 0x0000000000027941 */ /* 0x000fea0003800200 */
.L_x_393:
[----:B------:R-:W2:Y:S04]  /*63f0*/  LDL.LU.64 R104, [R1+0xa0] ;  /* 0x0000a00001687983 */ /* 0x000ea80000300a00 */
[----:B------:R-:W3:Y:S04]  /*6400*/  LDL.LU.64 R102, [R1+0x58] ;  /* 0x0000580001667983 */ /* 0x000ee80000300a00 */
[----:B------:R-:W4:Y:S04]  /*6410*/  LDL.LU.64 R90, [R1+0x48] ;  /* 0x00004800015a7983 */ /* 0x000f280000300a00 */
[----:B------:R-:W4:Y:S01]  /*6420*/  LDL.LU.64 R88, [R1+0x118] ;  /* 0x0001180001587983 */ /* 0x000f220000300a00 */
[----:B------:R-:W0:Y:S01]  /*6430*/  MUFU.RCP64H R3, R203 ;  /* 0x000000cb00037308 */ /* 0x000e220000001800 */
[----:B------:R-:W-:Y:S01]  /*6440*/  DFMA R4, R128, R132, R84 ;  /* 0x000000848004722b */ /* 0x000fe20000000054 */
[----:B------:R-:W-:Y:S01]  /*6450*/  MOV R2, 0x1 ;  /* 0x0000000100027802 */ /* 0x000fe20000000f00 */
        /* <DEDUP_REMOVED lines=9> */
[----:B------:R-:W-:Y:S01]  /*64f0*/  UMOV UR19, 0x3fd55555 ;  /* 0x3fd5555500137882 */ /* 0x000fe20000000000 */
[----:B0-----:R-:W-:-:S05]  /*6500*/  DFMA R84, -R202, R2, 1 ;  /* 0x3ff00000ca54742b */ /* 0x001fca0000000102 */
[----:B------:R-:W-:-:S03]  /*6510*/  DFMA R128, R118, UR18, R128 ;  /* 0x0000001276807c2b */ /* 0x000fc60008000080 */
[----:B------:R-:W-:-:S08]  /*6520*/  DFMA R84, R84, R84, R84 ;  /* 0x000000545454722b */ /* 0x000fd00000000054 */
[----:B------:R-:W-:Y:S02]  /*6530*/  DFMA R84, R2, R84, R2 ;  /* 0x000000540254722b */ /* 0x000fe40000000002 */
[----:B--2---:R-:W-:Y:S02]  /*6540*/  DADD R82, R104, -R230 ;  /* 0x0000000068527229 */ /* 0x004fe400000008e6 */
[----:B---3--:R-:W-:-:S06]  /*6550*/  DADD R2, R102, R102 ;  /* 0x0000000066027229 */ /* 0x008fcc0000000066 */
[----:B------:R-:W-:Y:S02]  /*6560*/  DADD R82, -R228, R82 ;  /* 0x00000000e4527229 */ /* 0x000fe40000000152 */
[----:B----4-:R-:W-:-:S06]  /*6570*/  DADD R236, R178, -R90 ;  /* 0x00000000b2ec7229 */ /* 0x010fcc000000085a */
[----:B------:R-:W-:-:S04]  /*6580*/  DADD R82, -R226, R82 ;  /* 0x00000000e2527229 */ /* 0x000fc80000000152 */
[----:B------:R-:W-:-:S04]  /*6590*/  FSETP.GEU.AND P2, PT, |R237|, 6.5827683646048100446e-37, PT ;  /* 0x03600000ed00780b */ /* 0x000fc80003f4e200 */
[----:B------:R-:W-:-:S08]  /*65a0*/  DMUL R4, R82, R4 ;  /* 0x0000000452047228 */ /* 0x000fd00000000000 */
[----:B------:R-:W-:Y:S02]  /*65b0*/  DFMA R2, R2, R128, -R4 ;  /* 0x000000800202722b */ /* 0x000fe40000000804 */
        /* <DEDUP_REMOVED lines=17> */
.L_x_396:
[----:B------:R-:W-:Y:S05]  /*66d0*/  BSYNC.RECONVERGENT B2 ;  /* 0x0000000000027941 */ /* 0x000fea0003800200 */
.L_x_395:
[----:B------:R-:W2:Y:S04]  /*66e0*/  LDL.LU.64 R86, [R1+0x30] ;  /* 0x0000300001567983 */ /* 0x000ea80000300a00 */
[----:B------:R-:W3:Y:S01]  /*66f0*/  LDL.LU.64 R84, [R1+0x178] ;  /* 0x0001780001547983 */ /* 0x000ee20000300a00 */
[----:B------:R-:W0:Y:S01]  /*6700*/  MUFU.RCP64H R5, R203 ;  /* 0x000000cb00057308 */ /* 0x000e220000001800 */
[----:B------:R-:W-:Y:S01]  /*6710*/  MOV R4, 0x1 ;  /* 0x0000000100047802 */ /* 0x000fe20000000f00 */
        /* <DEDUP_REMOVED lines=40> */
.L_x_398:
[----:B------:R-:W-:Y:S05]  /*69a0*/  BSYNC.RECONVERGENT B2 ;  /* 0x0000000000027941 */ /* 0x000fea0003800200 */
.L_x_397:
        /* <DEDUP_REMOVED lines=42> */
.L_x_400:
[----:B------:R-:W-:Y:S05]  /*6c50*/  BSYNC.RECONVERGENT B2 ;  /* 0x0000000000027941 */ /* 0x000fea0003800200 */
.L_x_399:
[----:B------:R-:W2:Y:S04]  /*6c60*/  LDL.LU.64 R54, [R1+0x1d8] ;  /* 0x0001d80001367983 */ /* 0x000ea80000300a00 */
[----:B------:R-:W3:Y:S04]  /*6c70*/  LDL.LU.64 R52, [R1+0xd0] ;  /* 0x0000d00001347983 */ /* 0x000ee80000300a00 */
[----:B------:R-:W4:Y:S01]  /*6c80*/  LDL.LU.64 R22, [R1+0x168] ;  /* 0x0001680001167983 */ /* 0x000f220000300a00 */
[----:B------:R-:W0:Y:S01]  /*6c90*/  MUFU.RCP64H R5, R203 ;  /* 0x000000cb00057308 */ /* 0x000e220000001800 */
[----:B------:R-:W-:Y:S01]  /*6ca0*/  MOV R4, 0x1 ;  /* 0x0000000100047802 */ /* 0x000fe20000000f00 */
[----:B------:R-:W-:Y:S01]  /*6cb0*/  DFMA R96, R130, R96, R100 ;  /* 0x000000608260722b */ /* 0x000fe20000000064 */
[----:B------:R-:W-:Y:S01]  /*6cc0*/  UMOV UR18, 0x55555555 ;  /* 0x5555555500127882 */ /* 0x000fe20000000000 */
[----:B------:R-:W-:Y:S01]  /*6cd0*/  UMOV UR19, 0x3fd55555 ;  /* 0x3fd5555500137882 */ /* 0x000fe20000000000 */
[----:B------:R-:W-:Y:S01]  /*6ce0*/  DFMA R218, R218, 0.25, -R230 ;  /* 0x3fd00000dada782b */ /* 0x000fe200000008e6 */
[----:B------:R-:W-:Y:S01]  /*6cf0*/  BSSY.RECONVERGENT B2, `(.L_x_401) ;  /* 0x0000028000027945 */ /* 0x000fe20003800200 */
[----:B------:R-:W-:-:S02]  /*6d00*/  DADD R98, R98, R6 ;  /* 0x0000000062627229 */ /* 0x000fc40000000006 */
[----:B------:R-:W-:Y:S02]  /*6d10*/  DADD R2, R174, -R2 ;  /* 0x00000000ae027229 */ /* 0x000fe40000000802 */
[----:B------:R-:W-:Y:S01]  /*6d20*/  DMUL R96, R96, UR18 ;  /* 0x0000001260607c28 */ /* 0x000fe20008000000 */
[----:B------:R-:W-:Y:S01]  /*6d30*/  UMOV UR18, 0x1c71c71c ;  /* 0x1c71c71c00127882 */ /* 0x000fe20000000000 */
[----:B------:R-:W-:Y:S01]  /*6d40*/  DADD R218, -R228, R218 ;  /* 0x00000000e4da7229 */ /* 0x000fe200000001da */
[----:B------:R-:W-:Y:S01]  /*6d50*/  UMOV UR19, 0x3fbc71c7 ;  /* 0x3fbc71c700137882 */ /* 0x000fe20000000000 */
[----:B0-----:R-:W-:-:S04]  /*6d60*/  DFMA R16, -R202, R4, 1 ;  /* 0x3ff00000ca10742b */ /* 0x001fc80000000104 */
[----:B------:R-:W-:Y:S02]  /*6d70*/  DFMA R96, R122, R132, R96 ;  /* 0x000000847a60722b */ /* 0x000fe40000000060 */
[----:B------:R-:W-:Y:S02]  /*6d80*/  DADD R218, -R226, R218 ;  /* 0x00000000e2da7229 */ /* 0x000fe400000001da */
[----:B------:R-:W-:-:S04]  /*6d90*/  DFMA R16, R16, R16, R16 ;  /* 0x000000101010722b */ /* 0x000fc80000000010 */
[----:B------:R-:W-:Y:S01]  /*6da0*/  DFMA R96, R98, UR18, R96 ;  /* 0x0000001262607c2b */ /* 0x000fe20008000060 */
[----:B------:R-:W-:-:S03]  /*6db0*/  UMOV UR19, 0x3fcc71c7 ;  /* 0x3fcc71c700137882 */ /* 0x000fc60000000000 */
        /* <DEDUP_REMOVED lines=8> */
[----:B--2---:R-:W-:Y:S02]  /*6e40*/  DADD R236, R172, -R54 ;  /* 0x00000000acec7229 */ /* 0x004fe40000000836 */
[----:B---3--:R-:W-:-:S06]  /*6e50*/  DMUL R4, R52, -2 ;  /* 0xc000000034047828 */ /* 0x008fcc0000000000 */
        /* <DEDUP_REMOVED lines=17> */
.L_x_402:
[----:B------:R-:W-:Y:S05]  /*6f70*/  BSYNC.RECONVERGENT B2 ;  /* 0x0000000000027941 */ /* 0x000fea0003800200 */
.L_x_401:
[----:B------:R-:W2:Y:S04]  /*6f80*/  LDL.LU.64 R20, [R1+0x100] ;  /* 0x0001000001147983 */ /* 0x000ea80000300a00 */
[----:B------:R-:W3:Y:S04]  /*6f90*/  LDL.LU.64 R54, [R1+0x28] ;  /* 0x0000280001367983 */ /* 0x000ee80000300a00 */
[----:B------:R-:W4:Y:S04]  /*6fa0*/  LDL.LU.64 R52, [R1+0xb0] ;  /* 0x0000b00001347983 */ /* 0x000f280000300a00 */
[----:B------:R-:W4:Y:S01]  /*6fb0*/  LDL.LU.64 R22, [R1+0x170] ;  /* 0x0001700001167983 */ /* 0x000f220000300a00 */
[----:B------:R-:W0:Y:S01]  /*6fc0*/  MUFU.RCP64H R17, R203 ;  /* 0x000000cb00117308 */ /* 0x000e220000001800 */
[----:B------:R-:W-:Y:S01]  /*6fd0*/  MOV R16, 0x1 ;  /* 0x0000000100107802 */ /* 0x000fe20000000f00 */
[----:B------:R-:W-:Y:S01]  /*6fe0*/  DFMA R92, R122, R132, R92 ;  /* 0x000000847a5c722b */ /* 0x000fe2000000005c */
[----:B------:R-:W-:Y:S01]  /*6ff0*/  UMOV UR18, 0x1c71c71c ;  /* 0x1c71c71c00127882 */ /* 0x000fe20000000000 */
[----:B------:R-:W-:Y:S01]  /*7000*/  DADD R94, R94, R6 ;  /* 0x000000005e5e7229 */ /* 0x000fe20000000006 */
[----:B------:R-:W-:Y:S01]  /*7010*/  UMOV UR19, 0x3fbc71c7 ;  /* 0x3fbc71c700137882 */ /* 0x000fe20000000000 */
[----:B------:R-:W-:Y:S01]  /*7020*/  DADD R2, R172, -R2 ;  /* 0x00000000ac027229 */ /* 0x000fe20000000802 */
[----:B------:R-:W-:Y:S05]  /*7030*/  BSSY.RECONVERGENT B2, `(.L_x_403) ;  /* 0x0000023000027945 */ /* 0x000fea0003800200 */
[----:B------:R-:W-:Y:S01]  /*7040*/  DFMA R92, R94, UR18, R92 ;  /* 0x000000125e5c7c2b */ /* 0x000fe2000800005c */
[----:B------:R-:W-:-:S02]  /*7050*/  UMOV UR19, 0x3fcc71c7 ;  /* 0x3fcc71c700137882 */ /* 0x000fc40000000000 */
[----:B------:R-:W-:Y:S01]  /*7060*/  DADD R122, -R122, -UR18 ;  /* 0x800000127a7a7e29 */ /* 0x000fe20008000100 */
[----:B------:R-:W-:Y:S01]  /*7070*/  UMOV UR18, 0x55555555 ;  /* 0x5555555500127882 */ /* 0x000fe20000000000 */
[----:B0-----:R-:W-:Y:S01]  /*7080*/  DFMA R4, -R202, R16, 1 ;  /* 0x3ff00000ca04742b */ /* 0x001fe20000000110 */
[----:B------:R-:W-:-:S05]  /*7090*/  UMOV UR19, 0x3fd55555 ;  /* 0x3fd5555500137882 */ /* 0x000fca0000000000 */
[----:B------:R-:W-:Y:S02]  /*70a0*/  DFMA R122, R124, UR18, R122 ;  /* 0x000000127c7a7c2b */ /* 0x000fe4000800007a */
[----:B------:R-:W-:-:S08]  /*70b0*/  DFMA R18, R4, R4, R4 ;  /* 0x000000040412722b */ /* 0x000fd00000000004 */
[----:B------:R-:W-:-:S08]  /*70c0*/  DFMA R18, R16, R18, R16 ;  /* 0x000000121012722b */ /* 0x000fd00000000010 */
[----:B------:R-:W-:Y:S02]  /*70d0*/  DFMA R16, -R202, R18, 1 ;  /* 0x3ff00000ca10742b */ /* 0x000fe40000000112 */
[----:B--2---:R-:W-:-:S06]  /*70e0*/  DADD R4, R20, -R230 ;  /* 0x0000000014047229 */ /* 0x004fcc00000008e6 */
[----:B------:R-:W-:Y:S02]  /*70f0*/  DFMA R20, R18, R16, R18 ;  /* 0x000000101214722b */ /* 0x000fe40000000012 */
[----:B---3--:R-:W-:Y:S02]  /*7100*/  DADD R236, R170, -R54 ;  /* 0x00000000aaec7229 */ /* 0x008fe40000000836 */
[----:B------:R-:W-:-:S06]  /*7110*/  DADD R4, -R228, R4 ;  /* 0x00000000e4047229 */ /* 0x000fcc0000000104 */
[----:B------:R-:W-:Y:S02]  /*7120*/  DMUL R16, R20, R236 ;  /* 0x000000ec14107228 */ /* 0x000fe40000000000 */
[----:B------:R-:W-:Y:S01]  /*7130*/  FSETP.GEU.AND P2, PT, |R237|, 6.5827683646048100446e-37, PT ;  /* 0x03600000ed00780b */ /* 0x000fe20003f4e200 */
[----:B------:R-:W-:-:S05]  /*7140*/  DADD R4, -R226, R4 ;  /* 0x00000000e2047229 */ /* 0x000fca0000000104 */
[----:B------:R-:W-:-:S03]  /*7150*/  DFMA R18, -R202, R16, R236 ;  /* 0x00000010ca12722b */ /* 0x000fc600000001ec */
[----:B------:R-:W-:Y:S02]  /*7160*/  DMUL R92, R4, R92 ;  /* 0x0000005c045c7228 */ /* 0x000fe40000000000 */
[----:B----4-:R-:W-:-:S08]  /*7170*/  DADD R4, R52, R52 ;  /* 0x0000000034047229 */ /* 0x010fd00000000034 */
[----:B------:R-:W-:-:S08]  /*7180*/  DFMA R4, R4, R122, -R92 ;  /* 0x0000007a0404722b */ /* 0x000fd0000000085c */
[----:B------:R-:W-:Y:S02]  /*7190*/  DFMA R4, R4, 0.0625, R2 ;  /* 0x3fb000000404782b */ /* 0x000fe40000000002 */
[----:B------:R-:W-:-:S05]  /*71a0*/  DFMA R2, R20, R18, R16 ;  /* 0x000000121402722b */ /* 0x000fca0000000010 */
[----:B------:R0:W-:Y:S05]  /*71b0*/  STG.E.64 desc[UR4][R22.64], R4 ;  /* 0x0000000416007986 */ /* 0x0001ea000c101b04 */
        /* <DEDUP_REMOVED lines=10> */
.L_x_404:
[----:B------:R-:W-:Y:S05]  /*7260*/  BSYNC.RECONVERGENT B2 ;  /* 0x0000000000027941 */ /* 0x000fea0003800200 */
.L_x_403:
[----:B------:R-:W2:Y:S01]  /*7270*/  LDL.LU.64 R20, [R1+0x158] ;  /* 0x0001580001147983 */ /* 0x000ea20000300a00 */
        /* <DEDUP_REMOVED lines=35> */
[----:B------:R-:W-:Y:S01]  /*74b0*/  IMAD.MOV.U32 R5, RZ, RZ, R237 ;  /* 0x000000ffff057224 */ /* 0x000fe200078e00ed */
[----:B------:R-:W-:Y:S01]  /*74c0*/  MOV R3, R203 ;  /* 0x000000cb00037202 */ /* 0x000fe20000000f00 */
[----:B------:R-:W-:Y:S01]  /*74d0*/  IMAD.MOV.U32 R4, RZ, RZ, R202 ;  /* 0x000000ffff047224 */ /* 0x000fe200078e00ca */
[----:B------:R-:W-:-:S07]  /*74e0*/  MOV R2, 0x7500 ;  /* 0x0000750000027802 */ /* 0x000fce0000000f00 */
[----:B0----5:R-:W-:Y:S05]  /*74f0*/  CALL.REL.NOINC `($__internal_8_$__cuda_sm20_div_rn_f64_full) ;  /* 0x0000002400ac7944 */ /* 0x021fea0003c00000 */
[----:B------:R-:W-:Y:S02]  /*7500*/  IMAD.MOV.U32 R2, RZ, RZ, R3 ;  /* 0x000000ffff027224 */ /* 0x000fe400078e0003 */
[----:B------:R-:W-:-:S07]  /*7510*/  IMAD.MOV.U32 R3, RZ, RZ, R4 ;  /* 0x000000ffff037224 */ /* 0x000fce00078e0004 */
.L_x_406:
[----:B------:R-:W-:Y:S05]  /*7520*/  BSYNC.RECONVERGENT B2 ;  /* 0x0000000000027941 */ /* 0x000fea0003800200 */
.L_x_405:
[----:B0-----:R-:W2:Y:S04]  /*7530*/  LDL.LU.64 R20, [R1+0x198] ;  /* 0x0001980001147983 */ /* 0x001ea80000300a00 */
        /* <DEDUP_REMOVED lines=41> */
.L_x_408:
[----:B------:R-:W-:Y:S05]  /*77d0*/  BSYNC.RECONVERGENT B2 ;  /* 0x0000000000027941 */ /* 0x000fea0003800200 */
.L_x_407:
[----:B------:R-:W2:Y:S04]  /*77e0*/  LDL.LU.64 R20, [R1+0x190] ;  /* 0x0001900001147983 */ /* 0x000ea80000300a00 */
[----:B------:R-:W3:Y:S01]  /*77f0*/  LDL.LU.64 R18, [R1+0x148] ;  /* 0x0001480001127983 */ /* 0x000ee20000300a00 */
        /* <DEDUP_REMOVED lines=46> */
.L_x_410:
[----:B------:R-:W-:Y:S05]  /*7ae0*/  BSYNC.RECONVERGENT B2 ;  /* 0x0000000000027941 */ /* 0x000fea0003800200 */
.L_x_409:
        /* <DEDUP_REMOVED lines=41> */
[----:B------:R-:W-:Y:S01]  /*7d80*/  MOV R2, R3 ;  /* 0x0000000300027202 */ /* 0x000fe20000000f00 */
[----:B------:R-:W-:-:S07]  /*7d90*/  IMAD.MOV.U32 R3, RZ, RZ, R4 ;  /* 0x000000ffff037224 */ /* 0x000fce00078e0004 */
.L_x_412:
[----:B------:R-:W-:Y:S05]  /*7da0*/  BSYNC.RECONVERGENT B2 ;  /* 0x0000000000027941 */ /* 0x000fea0003800200 */
.L_x_411:
[----:B------:R-:W2:Y:S01]  /*7db0*/  LDL.LU.64 R18, [R1+0x138] ;  /* 0x0001380001127983 */ /* 0x000ea20000300a00 */
[----:B------:R-:W1:Y:S01]  /*7dc0*/  MUFU.RCP64H R5, R203 ;  /* 0x000000cb00057308 */ /* 0x000e620000001800 */
[----:B------:R-:W-:Y:S01]  /*7dd0*/  HFMA2 R4, -RZ, RZ, 0, 5.9604644775390625e-08 ;  /* 0x00000001ff047431 */ /* 0x000fe200000001ff */
        /* <DEDUP_REMOVED lines=12> */
[----:B-1----:R-:W-:Y:S01]  /*7ea0*/  DFMA R12, -R202, R4, 1 ;  /* 0x3ff00000ca0c742b */ /* 0x002fe20000000104 */
        /* <DEDUP_REMOVED lines=12> */
[----:B0-----:R-:W-:-:S08]  /*7f70*/  DFMA R16, R12, R4, R12 ;  /* 0x000000040c10722b */ /* 0x001fd0000000000c */
        /* <DEDUP_REMOVED lines=14> */
.L_x_414:
[----:B------:R-:W-:Y:S05]  /*8060*/  BSYNC.RECONVERGENT B2 ;  /* 0x0000000000027941 */ /* 0x000fea0003800200 */
.L_x_413:
[----:B------:R-:W2:Y:S01]  /*8070*/  LDL.LU.64 R16, [R1+0x140] ;  /* 0x0001400001107983 */ /* 0x000ea20000300a00 */
[----:B------:R-:W-:Y:S01]  /*8080*/  DMUL R4, R198, R198 ;  /* 0x000000c6c6047228 */ /* 0x000fe20000000000 */
[----:B------:R-:W-:Y:S01]  /*8090*/  UMOV UR18, 0x1c71c71c ;  /* 0x1c71c71c00127882 */ /* 0x000fe20000000000 */
[----:B-----5:R-:W-:Y:S01]  /*80a0*/  DFMA R204, R204, 0.25, -R230 ;  /* 0x3fd00000cccc782b */ /* 0x020fe200000008e6 */
[----:B------:R-:W-:Y:S01]  /*80b0*/  UMOV UR19, 0x3fbc71c7 ;  /* 0x3fbc71c700137882 */ /* 0x000fe20000000000 */
[----:B------:R-:W-:Y:S01]  /*80c0*/  DADD R6, R8, R6 ;  /* 0x0000000008067229 */ /* 0x000fe20000000006 */
[----:B0-----:R-:W-:Y:S01]  /*80d0*/  IMAD.MOV.U32 R10, RZ, RZ, 0x0 ;  /* 0x00000000ff0a7424 */ /* 0x001fe200078e00ff */
[----:B------:R-:W-:Y:S01]  /*80e0*/  DFMA R24, R34, R132, R24 ;  /* 0x000000842218722b */ /* 0x000fe20000000018 */
[----:B------:R-:W-:Y:S01]  /*80f0*/  MOV R11, 0x3fd80000 ;  /* 0x3fd80000000b7802 */ /* 0x000fe20000000f00 */
        /* <DEDUP_REMOVED lines=12> */
[----:B------:R-:W-:Y:S01]  /*81c0*/  IADD3 R4, PT, PT, R13, -0x3500000, RZ ;  /* 0xfcb000000d047810 */ /* 0x000fe20007ffe0ff */
[----:B------:R-:W-:-:S03]  /*81d0*/  DMUL R6, R204, R6 ;  /* 0x00000006cc067228 */ /* 0x000fc60000000000 */
[----:B------:R-:W-:-:S05]  /*81e0*/  ISETP.GE.U32.AND P0, PT, R4, 0x7ca00000, PT ;  /* 0x7ca000000400780c */ /* 0x000fca0003f06070 */
        /* <DEDUP_REMOVED lines=24> */
[----:B------:R-:W-:Y:S05]  /*8370*/  CALL.REL.NOINC `($__internal_9_$__cuda_sm20_dsqrt_rn_f64_mediumpath_v1) ;  /* 0x0000001c00b07944 */ /* 0x000fea0003c00000 */
[----:B------:R-:W-:Y:S01]  /*8380*/  MOV R6, R36 ;  /* 0x0000002400067202 */ /* 0x000fe20000000f00 */
[----:B------:R-:W-:-:S07]  /*8390*/  IMAD.MOV.U32 R7, RZ, RZ, R37 ;  /* 0x000000ffff077224 */ /* 0x000fce00078e0025 */
.L_x_416:
[----:B------:R-:W-:Y:S05]  /*83a0*/  BSYNC.RECONVERGENT B1 ;  /* 0x0000000000017941 */ /* 0x000fea0003800200 */
.L_x_415:
        /* <DEDUP_REMOVED lines=23> */
[----:B------:R-:W-:Y:S05]  /*8520*/  CALL.REL.NOINC `($__internal_8_$__cuda_sm20_div_rn_f64_full) ;  /* 0x0000001400a07944 */ /* 0x000fea0003c00000 */
[----:B------:R-:W-:Y:S01]  /*8530*/  IMAD.MOV.U32 R6, RZ, RZ, R3 ;  /* 0x000000ffff067224 */ /* 0x000fe200078e0003 */
[----:B------:R-:W-:-:S07]  /*8540*/  MOV R7, R4 ;  /* 0x0000000400077202 */ /* 0x000fce0000000f00 */
.L_x_418:
[----:B------:R-:W-:Y:S05]  /*8550*/  BSYNC.RECONVERGENT B2 ;  /* 0x0000000000027941 */ /* 0x000fea0003800200 */
.L_x_417:
        /* <DEDUP_REMOVED lines=20> */
[----:B------:R-:W-:Y:S05]  /*86a0*/  CALL.REL.NOINC `($__internal_8_$__cuda_sm20_div_rn_f64_full) ;  /* 0x0000001400407944 */ /* 0x000fea0003c00000 */
[----:B------:R-:W-:Y:S01]  /*86b0*/  MOV R8, R3 ;  /* 0x0000000300087202 */ /* 0x000fe20000000f00 */
[----:B------:R-:W-:-:S07]  /*86c0*/  IMAD.MOV.U32 R9, RZ, RZ, R4 ;  /* 0x000000ffff097224 */ /* 0x000fce00078e0004 */
.L_x_420:
[----:B------:R-:W-:Y:S05]  /*86d0*/  BSYNC.RECONVERGENT B2 ;  /* 0x0000000000027941 */ /* 0x000fea0003800200 */
.L_x_419:
        /* <DEDUP_REMOVED lines=23> */
.L_x_422:
[----:B------:R-:W-:Y:S05]  /*8850*/  BSYNC.RECONVERGENT B2 ;  /* 0x0000000000027941 */ /* 0x000fea0003800200 */
.L_x_421:
        /* <DEDUP_REMOVED lines=30> */
[----:B------:R-:W-:Y:S05]  /*8a40*/  CALL.REL.NOINC `($__internal_8_$__cuda_sm20_div_rn_f64_full) ;  /* 0x0000001000587944 */ /* 0x000fea0003c00000 */
[----:B------:R-:W-:Y:S01]  /*8a50*/  IMAD.MOV.U32 R12, RZ, RZ, R3 ;  /* 0x000000ffff0c7224 */ /* 0x000fe200078e0003 */
[----:B------:R-:W-:-:S07]  /*8a60*/  MOV R13, R4 ;  /* 0x00000004000d7202 */ /* 0x000fce0000000f00 */
.L_x_424:
[----:B------:R-:W-:Y:S05]  /*8a70*/  BSYNC.RECONVERGENT B2 ;  /* 0x0000000000027941 */ /* 0x000fea0003800200 */
.L_x_423:
[----:B------:R-:W2:Y:S01]  /*8a80*/  LDL.LU R16, [R1+0x200] ;  /* 0x0002000001107983 */ /* 0x000ea20000300800 */
[----:B------:R-:W0:Y:S03]  /*8a90*/  LDC.64 R20, c[0x0][0x398] ;  /* 0x0000e600ff147b82 */ /* 0x000e260000000a00 */
[----:B------:R-:W3:Y:S04]  /*8aa0*/  LDL.LU R15, [R1+0x1fc] ;  /* 0x0001fc00010f7983 */ /* 0x000ee80000300800 */
[----:B------:R-:W4:Y:S01]  /*8ab0*/  LDL.LU R14, [R1+0x1f8] ;  /* 0x0001f800010e7983 */ /* 0x000f220000300800 */
[----:B------:R-:W1:Y:S03]  /*8ac0*/  LDC.64 R38, c[0x0][0x3f0] ;  /* 0x0000fc00ff267b82 */ /* 0x000e660000000a00 */
        /* <DEDUP_REMOVED lines=10> */
[----:B------:R0:W5:Y:S03]  /*8b70*/  LDG.E.64 R36, desc[UR4][R28.64] ;  /* 0x000000041c247981 */ /* 0x000166000c1e1b00 */
        /* <DEDUP_REMOVED lines=25> */
[----:B------:R-:W-:Y:S02]  /*8d10*/  MOV R5, R237 ;  /* 0x000000ed00057202 */ /* 0x000fe40000000f00 */
[----:B------:R-:W-:Y:S01]  /*8d20*/  MOV R2, 0x8d60 ;  /* 0x00008d6000027802 */ /* 0x000fe20000000f00 */
[----:B0-----:R-:W-:Y:S01]  /*8d30*/  IMAD.U32 R4, RZ, RZ, UR18 ;  /* 0x00000012ff047e24 */ /* 0x001fe2000f8e00ff */
[----:B------:R-:W-:-:S07]  /*8d40*/  MOV R3, UR19 ;  /* 0x0000001300037c02 */ /* 0x000fce0008000f00 */
[----:B-----5:R-:W-:Y:S05]  /*8d50*/  CALL.REL.NOINC `($__internal_8_$__cuda_sm20_div_rn_f64_full) ;  /* 0x0000000c00947944 */ /* 0x020fea0003c00000 */
[----:B------:R-:W-:Y:S01]  /*8d60*/  IMAD.MOV.U32 R2, RZ, RZ, R3 ;  /* 0x000000ffff027224 */ /* 0x000fe200078e0003 */
[----:B------:R-:W-:-:S07]  /*8d70*/  MOV R3, R4 ;  /* 0x0000000400037202 */ /* 0x000fce0000000f00 */
.L_x_426:
[----:B------:R-:W-:Y:S05]  /*8d80*/  BSYNC.RECONVERGENT B2 ;  /* 0x0000000000027941 */ /* 0x000fea0003800200 */
.L_x_425:
        /* <DEDUP_REMOVED lines=33> */
.L_x_428:
[----:B------:R-:W-:Y:S05]  /*8fa0*/  BSYNC.RECONVERGENT B2 ;  /* 0x0000000000027941 */ /* 0x000fea0003800200 */
.L_x_427:
        /* <DEDUP_REMOVED lines=31> */
.L_x_430:
[----:B------:R-:W-:Y:S05]  /*91a0*/  BSYNC.RECONVERGENT B2 ;  /* 0x0000000000027941 */ /* 0x000fea0003800200 */
.L_x_429:
        /* <DEDUP_REMOVED lines=33> */
.L_x_432:
[----:B------:R-:W-:Y:S05]  /*93c0*/  BSYNC.RECONVERGENT B2 ;  /* 0x0000000000027941 */ /* 0x000fea0003800200 */
.L_x_431:
        /* <DEDUP_REMOVED lines=31> */
.L_x_434:
[----:B------:R-:W-:Y:S05]  /*95c0*/  BSYNC.RECONVERGENT B2 ;  /* 0x0000000000027941 */ /* 0x000fea0003800200 */
.L_x_433:
        /* <DEDUP_REMOVED lines=33> */
.L_x_436:
[----:B------:R-:W-:Y:S05]  /*97e0*/  BSYNC.RECONVERGENT B2 ;  /* 0x0000000000027941 */ /* 0x000fea0003800200 */
.L_x_435:
        /* <DEDUP_REMOVED lines=31> */
.L_x_438:
[----:B------:R-:W-:Y:S05]  /*99e0*/  BSYNC.RECONVERGENT B2 ;  /* 0x0000000000027941 */ /* 0x000fea0003800200 */
.L_x_437:
[----:B------:R-:W0:Y:S01]  /*99f0*/  LDC.64 R4, c[0x0][0x3b8] ;  /* 0x0000ee00ff047b82 */ /* 0x000e220000000a00 */
[----:B------:R-:W-:-:S07]  /*9a00*/  DADD R2, R18, -R2 ;  /* 0x0000000012027229 */ /* 0x000fce0000000802 */
[----:B------:R-:W1:Y:S01]  /*9a10*/  LDC.64 R22, c[0x0][0x3c8] ;  /* 0x0000f200ff167b82 */ /* 0x000e620000000a00 */
[----:B------:R3:W-:Y:S07]  /*9a20*/  STG.E.64 desc[UR4][R16.64], R2 ;  /* 0x0000000210007986 */ /* 0x0007ee000c101b04 */
[----:B------:R-:W2:Y:S08]  /*9a30*/  LDC R29, c[0x0][0x438] ;  /* 0x00010e00ff1d7b82 */ /* 0x000eb00000000800 */
[----:B------:R-:W4:Y:S01]  /*9a40*/  LDC.64 R20, c[0x0][0x3c0] ;  /* 0x0000f000ff147b82 */ /* 0x000f220000000a00 */
[----:B0-----:R-:W-:-:S05]  /*9a50*/  IMAD.WIDE R4, R0, 0x8, R4 ;  /* 0x0000000800047825 */ /* 0x001fca00078e0204 */
[----:B------:R3:W-:Y:S02]  /*9a60*/  STG.E.64 desc[UR4][R4.64], R156 ;  /* 0x0000009c04007986 */ /* 0x0007e4000c101b04 */
[----:B------:R-:W0:Y:S01]  /*9a70*/  LDC.64 R26, c[0x0][0x3b0] ;  /* 0x0000ec00ff1a7b82 */ /* 0x000e220000000a00 */
[----:B-1----:R-:W-:-:S04]  /*9a80*/  IMAD.WIDE R22, R0, 0x8, R22 ;  /* 0x0000000800167825 */ /* 0x002fc800078e0216 */
[----:B--2---:R-:W-:-:S04]  /*9a90*/  IMAD.WIDE R12, R29, 0x8, R4 ;  /* 0x000000081d0c7825 */ /* 0x004fc800078e0204 */
        /* <DEDUP_REMOVED lines=12> */
.L_x_364:
[----:B-12-4-:R-:W-:Y:S05]  /*9b60*/  BSYNC.RECONVERGENT B0 ;  /* 0x0000000000007941 */ /* 0x016fea0003800200 */
.L_x_363:
[----:B------:R-:W1:Y:S02]  /*9b70*/  LDCU UR17, c[0x0][0x360] ;  /* 0x00006c00ff1177ac */ /* 0x000e640008000800 */
[----:B-1----:R-:W-:Y:S01]  /*9b80*/  VIADD R0, R0, UR17 ;  /* 0x0000001100007c36 */ /* 0x002fe20008000000 */
[----:B------:R-:W-:Y:S06]  /*9b90*/  @P1 BRA `(.L_x_439) ;  /* 0xffffff6400f41947 */ /* 0x000fec000383ffff */
[----:B------:R-:W-:Y:S05]  /*9ba0*/  EXIT ;  /* 0x000000000000794d */ /* 0x000fea0003800000 */
        .weak           $__internal_8_$__cuda_sm20_div_rn_f64_full
        .type           $__internal_8_$__cuda_sm20_div_rn_f64_full,@function
        .size           $__internal_8_$__cuda_sm20_div_rn_f64_full,($__internal_9_$__cuda_sm20_dsqrt_rn_f64_mediumpath_v1 - $__internal_8_$__cuda_sm20_div_rn_f64_full)
$__internal_8_$__cuda_sm20_div_rn_f64_full:
        /* <DEDUP_REMOVED lines=9> */
[----:B------:R-:W-:-:S02]  /*9c40*/  LOP3.LUT R242, R237, 0x7ff00000, RZ, 0xc0, !PT ;  /* 0x7ff00000edf27812 */ /* 0x000fc400078ec0ff */
[----:B------:R-:W-:Y:S01]  /*9c50*/  LOP3.LUT R252, R3, 0x7ff00000, RZ, 0xc0, !PT ;  /* 0x7ff0000003fc7812 */ /* 0x000fe200078ec0ff */
[----:B------:R-:W-:Y:S01]  /*9c60*/  @!P0 DMUL R234, R232, 8.98846567431157953865e+307 ;  /* 0x7fe00000e8ea8828 */ /* 0x000fe20000000000 */
[----:B------:R-:W-:Y:S01]  /*9c70*/  MOV R238, 0x1ca00000 ;  /* 0x1ca0000000ee7802 */ /* 0x000fe20000000f00 */
[----:B------:R-:W-:Y:S01]  /*9c80*/  @!P3 IMAD.MOV.U32 R240, RZ, RZ, RZ ;  /* 0x000000fffff0b224 */ /* 0x000fe200078e00ff */
[----:B------:R-:W-:Y:S02]  /*9c90*/  @!P3 LOP3.LUT R5, R233, 0x7ff00000, RZ, 0xc0, !PT ;  /* 0x7ff00000e905b812 */ /* 0x000fe400078ec0ff */
[C---:B------:R-:W-:Y:S02]  /*9ca0*/  ISETP.GE.U32.AND P2, PT, R242.reuse, R252, PT ;  /* 0x000000fcf200720c */ /* 0x040fe40003f46070 */
[----:B------:R-:W-:Y:S02]  /*9cb0*/  @!P3 ISETP.GE.U32.AND P4, PT, R242, R5, PT ;  /* 0x00000005f200b20c */ /* 0x000fe40003f86070 */
[----:B------:R-:W0:Y:S01]  /*9cc0*/  MUFU.RCP64H R5, R235 ;  /* 0x000000eb00057308 */ /* 0x000e220000001800 */
[----:B------:R-:W-:-:S02]  /*9cd0*/  MOV R4, 0x1 ;  /* 0x0000000100047802 */ /* 0x000fc40000000f00 */
[C---:B------:R-:W-:Y:S02]  /*9ce0*/  @!P3 SEL R3, R238.reuse, 0x63400000, !P4 ;  /* 0x63400000ee03b807 */ /* 0x040fe40006000000 */
[----:B------:R-:W-:Y:S02]  /*9cf0*/  SEL R238, R238, 0x63400000, !P2 ;  /* 0x63400000eeee7807 */ /* 0x000fe40005000000 */
[--C-:B------:R-:W-:Y:S02]  /*9d00*/  @!P3 LOP3.LUT R3, R3, 0x80000000, R237.reuse, 0xf8, !PT ;  /* 0x800000000303b812 */ /* 0x100fe400078ef8ed */
[----:B------:R-:W-:Y:S02]  /*9d10*/  LOP3.LUT R239, R238, 0x800fffff, R237, 0xf8, !PT ;  /* 0x800fffffeeef7812 */ /* 0x000fe400078ef8ed */
[----:B------:R-:W-:Y:S01]  /*9d20*/  @!P3 LOP3.LUT R241, R3, 0x100000, RZ, 0xfc, !PT ;  /* 0x0010000003f1b812 */ /* 0x000fe200078efcff */
[----:B------:R-:W-:Y:S01]  /*9d30*/  IMAD.MOV.U32 R3, RZ, RZ, R242 ;  /* 0x000000ffff037224 */ /* 0x000fe200078e00f2 */
[----:B------:R-:W-:-:S06]  /*9d40*/  MOV R238, R236 ;  /* 0x000000ec00ee7202 */ /* 0x000fcc0000000f00 */
[----:B------:R-:W-:Y:S02]  /*9d50*/  @!P3 DFMA R238, R238, 2, -R240 ;  /* 0x40000000eeeeb82b */ /* 0x000fe400000008f0 */
[----:B0-----:R-:W-:-:S08]  /*9d60*/  DFMA R240, R4, -R234, 1 ;  /* 0x3ff0000004f0742b */ /* 0x001fd000000008ea */
[----:B------:R-:W-:-:S08]  /*9d70*/  DFMA R240, R240, R240, R240 ;  /* 0x000000f0f0f0722b */ /* 0x000fd000000000f0 */
[----:B------:R-:W-:-:S08]  /*9d80*/  DFMA R4, R4, R240, R4 ;  /* 0x000000f00404722b */ /* 0x000fd00000000004 */
[----:B------:R-:W-:-:S08]  /*9d90*/  DFMA R240, R4, -R234, 1 ;  /* 0x3ff0000004f0742b */ /* 0x000fd000000008ea */
[----:B------:R-:W-:-:S08]  /*9da0*/  DFMA R240, R4, R240, R4 ;  /* 0x000000f004f0722b */ /* 0x000fd00000000004 */
[----:B------:R-:W-:-:S08]  /*9db0*/  DMUL R4, R240, R238 ;  /* 0x000000eef0047228 */ /* 0x000fd00000000000 */
[----:B------:R-:W-:-:S08]  /*9dc0*/  DFMA R242, R4, -R234, R238 ;  /* 0x800000ea04f2722b */ /* 0x000fd000000000ee */
[----:B------:R-:W-:Y:S01]  /*9dd0*/  DFMA R240, R240, R242, R4 ;  /* 0x000000f2f0f0722b */ /* 0x000fe20000000004 */
[----:B------:R-:W-:Y:S02]  /*9de0*/  IMAD.MOV.U32 R242, RZ, RZ, R3 ;  /* 0x000000fffff27224 */ /* 0x000fe400078e0003 */
[----:B------:R-:W-:Y:S01]  /*9df0*/  IMAD.MOV.U32 R4, RZ, RZ, R252 ;  /* 0x000000ffff047224 */ /* 0x000fe200078e00fc */
[----:B------:R-:W-:Y:S02]  /*9e00*/  @!P0 LOP3.LUT R4, R235, 0x7ff00000, RZ, 0xc0, !PT ;  /* 0x7ff00000eb048812 */ /* 0x000fe400078ec0ff */
[----:B------:R-:W-:Y:S02]  /*9e10*/  MOV R3, R242 ;  /* 0x000000f200037202 */ /* 0x000fe40000000f00 */
[----:B------:R-:W-:-:S04]  /*9e20*/  @!P3 LOP3.LUT R3, R239, 0x7ff00000, RZ, 0xc0, !PT ;  /* 0x7ff00000ef03b812 */ /* 0x000fc800078ec0ff */
        /* <DEDUP_REMOVED lines=35> */
.L_x_441:
        /* <DEDUP_REMOVED lines=17> */
.L_x_444:
[----:B------:R-:W-:-:S05]  /*a170*/  LOP3.LUT R242, R233, 0x80000, RZ, 0xfc, !PT ;  /* 0x00080000e9f27812 */ /* 0x000fca00078efcff */
[----:B------:R-:W-:Y:S01]  /*a180*/  IMAD.MOV.U32 R243, RZ, RZ, R242 ;  /* 0x000000fffff37224 */ /* 0x000fe200078e00f2 */
[----:B------:R-:W-:Y:S01]  /*a190*/  MOV R242, R232 ;  /* 0x000000e800f27202 */ /* 0x000fe20000000f00 */
[----:B------:R-:W-:Y:S06]  /*a1a0*/  BRA `(.L_x_442) ;  /* 0x00000000000c7947 */ /* 0x000fec0003800000 */
.L_x_443:
[----:B------:R-:W-:-:S05]  /*a1b0*/  LOP3.LUT R242, R237, 0x80000, RZ, 0xfc, !PT ;  /* 0x00080000edf27812 */ /* 0x000fca00078efcff */
[----:B------:R-:W-:Y:S01]  /*a1c0*/  IMAD.MOV.U32 R243, RZ, RZ, R242 ;  /* 0x000000fffff37224 */ /* 0x000fe200078e00f2 */
[----:B------:R-:W-:-:S07]  /*a1d0*/  MOV R242, R236 ;  /* 0x000000ec00f27202 */ /* 0x000fce0000000f00 */
.L_x_442:
[----:B------:R-:W-:Y:S05]  /*a1e0*/  BSYNC.RECONVERGENT B1 ;  /* 0x0000000000017941 */ /* 0x000fea0003800200 */
.L_x_440:
[----:B------:R-:W-:Y:S02]  /*a1f0*/  HFMA2 R233, -RZ, RZ, 0, 0 ;  /* 0x00000000ffe97431 */ /* 0x000fe400000001ff */
[----:B------:R-:W-:Y:S01]  /*a200*/  IMAD.MOV.U32 R232, RZ, RZ, R2 ;  /* 0x000000ffffe87224 */ /* 0x000fe200078e0002 */
[----:B------:R-:W-:Y:S01]  /*a210*/  MOV R4, R243 ;  /* 0x000000f300047202 */ /* 0x000fe20000000f00 */
[----:B------:R-:W-:Y:S02]  /*a220*/  IMAD.MOV.U32 R3, RZ, RZ, R242 ;  /* 0x000000ffff037224 */ /* 0x000fe400078e00f2 */
[----:B------:R-:W-:Y:S05]  /*a230*/  RET.REL.NODEC R232 `(_Z44dvc_ScaLBL_D3Q19_AAodd_FreeLeeModel_CombinedPiS_PdS0_S0_S0_S0_S0_S0_S0_dddddddddddiiiii) ;  /* 0xffffff5ce8707950 */ /* 0x000fea0003c3ffff */
        .weak           $__internal_9_$__cuda_sm20_dsqrt_rn_f64_mediumpath_v1
        .type           $__internal_9_$__cuda_sm20_dsqrt_rn_f64_mediumpath_v1,@function
        .size           $__internal_9_$__cuda_sm20_dsqrt_rn_f64_mediumpath_v1,(.L_x_721 - $__internal_9_$__cuda_sm20_dsqrt_rn_f64_mediumpath_v1)
$__internal_9_$__cuda_sm20_dsqrt_rn_f64_mediumpath_v1:
[----:B------:R-:W-:Y:S01]  /*a240*/  ISETP.GE.U32.AND P0, PT, R38, -0x3400000, PT ;  /* 0xfcc000002600780c */ /* 0x000fe20003f06070 */
[----:B------:R-:W-:Y:S01]  /*a250*/  BSSY.RECONVERGENT B2, `(.L_x_445) ;  /* 0x0000027000027945 */ /* 0x000fe20003800200 */
[----:B------:R-:W-:Y:S01]  /*a260*/  IMAD.MOV.U32 R37, RZ, RZ, R41 ;  /* 0x000000ffff257224 */ /* 0x000fe200078e0029 */
[----:B------:R-:W-:Y:S01]  /*a270*/  MOV R7, R45 ;  /* 0x0000002d00077202 */ /* 0x000fe20000000f00 */
[----:B------:R-:W-:Y:S01]  /*a280*/  IMAD.MOV.U32 R38, RZ, RZ, R76 ;  /* 0x000000ffff267224 */ /* 0x000fe200078e004c */
[----:B------:R-:W-:-:S08]  /*a290*/  MOV R41, R49 ;  /* 0x0000003100297202 */ /* 0x000fd00000000f00 */
        /* <DEDUP_REMOVED lines=9> */
.L_x_446:
        /* <DEDUP_REMOVED lines=24> */
.L_x_448:
[----:B------:R-:W-:-:S11]  /*a4b0*/  DADD R6, R36, R36 ;  /* 0x0000000024067229 */ /* 0x000fd60000000024 */
.L_x_447:
[----:B------:R-:W-:Y:S05]  /*a4c0*/  BSYNC.RECONVERGENT B2 ;  /* 0x0000000000027941 */ /* 0x000fea0003800200 */
.L_x_445:
[----:B------:R-:W-:Y:S01]  /*a4d0*/  MOV R37, R7 ;  /* 0x0000000700257202 */ /* 0x000fe20000000f00 */
[----:B------:R-:W-:Y:S02]  /*a4e0*/  HFMA2 R7, -RZ, RZ, 0, 0 ;  /* 0x00000000ff077431 */ /* 0x000fe400000001ff */
[----:B------:R-:W-:Y:S02]  /*a4f0*/  IMAD.MOV.U32 R36, RZ, RZ, R6 ;  /* 0x000000ffff247224 */ /* 0x000fe400078e0006 */
[----:B------:R-:W-:-:S04]  /*a500*/  IMAD.MOV.U32 R6, RZ, RZ, R44 ;  /* 0x000000ffff067224 */ /* 0x000fc800078e002c */
[----:B------:R-:W-:Y:S05]  /*a510*/  RET.REL.NODEC R6 `(_Z44dvc_ScaLBL_D3Q19_AAodd_FreeLeeModel_CombinedPiS_PdS0_S0_S0_S0_S0_S0_S0_dddddddddddiiiii) ;  /* 0xffffff5806b87950 */ /* 0x000fea0003c3ffff */
.L_x_449:
        /* <DEDUP_REMOVED lines=14> */
.L_x_721:


//--------------------- .text._Z36dvc_ScaLBL_D3Q19_AAeven_FreeLeeModelPiPdS0_S0_S0_S0_S0_S0_ddddddddddiiiii --------------------------
	.section	.text._Z36dvc_ScaLBL_D3Q19_AAeven_FreeLeeModelPiPdS0_S0_S0_S0_S0_S0_ddddddddddiiiii,"ax",@progbits
	.align	128
        .global         _Z36dvc_ScaLBL_D3Q19_AAeven_FreeLeeModelPiPdS0_S0_S0_S0_S0_S0_ddddddddddiiiii
        .type           _Z36dvc_ScaLBL_D3Q19_AAeven_FreeLeeModelPiPdS0_S0_S0_S0_S0_S0_ddddddddddiiiii,@function
        .size           _Z36dvc_ScaLBL_D3Q19_AAeven_FreeLeeModelPiPdS0_S0_S0_S0_S0_S0_ddddddddddiiiii,(.L_x_722 - _Z36dvc_ScaLBL_D3Q19_AAeven_FreeLeeModelPiPdS0_S0_S0_S0_S0_S0_ddddddddddiiiii)
        .other          _Z36dvc_ScaLBL_D3Q19_AAeven_FreeLeeModelPiPdS0_S0_S0_S0_S0_S0_ddddddddddiiiii,@"STO_CUDA_ENTRY STV_DEFAULT"
_Z36dvc_ScaLBL_D3Q19_AAeven_FreeLeeModelPiPdS0_S0_S0_S0_S0_S0_ddddddddddiiiii:
.text._Z36dvc_ScaLBL_D3Q19_AAeven_FreeLeeModelPiPdS0_S0_S0_S0_S0_S0_ddddddddddiiiii:
        /* <DEDUP_REMOVED lines=27> */
[----:B------:R-:W-:Y:S01]  /*01b0*/  DFMA R16, R4, R8, R6 ;  /* 0x000000080410722b */ /* 0x000fe20000000006 */
[----:B------:R-:W2:Y:S06]  /*01c0*/  LDC R4, c[0x0][0x360] ;  /* 0x0000d800ff047b82 */ /* 0x000eac0000000800 */
[----:B------:R3:W-:Y:S03]  /*01d0*/  STL.64 [R1+0x198], R16 ;  /* 0x0001981001007387 */ /* 0x0007e60000100a00 */
[----:B------:R-:W-:-:S05]  /*01e0*/  FFMA R5, RZ, 2.125, R17 ;  /* 0x40080000ff057823 */ /* 0x000fca0000000011 */
[----:B------:R-:W-:Y:S01]  /*01f0*/  FSETP.GT.AND P0, PT, |R5|, 1.469367938527859385e-39, PT ;  /* 0x001000000500780b */ /* 0x000fe20003f04200 */
[----:B------:R-:W-:-:S05]  /*0200*/  IMAD.MOV R5, RZ, RZ, -R0 ;  /* 0x000000ffff057224 */ /* 0x000fca00078e0a00 */
[----:B------:R3:W-:Y:S07]  /*0210*/  STL [R1+0x170], R5 ;  /* 0x0001700501007387 */ /* 0x0007ee0000100800 */
[----:B01----:R-:W-:Y:S05]  /*0220*/  @P0 BRA P1, `(.L_x_450) ;  /* 0x0000000000240947 */ /* 0x003fea0000800000 */
[----:B------:R-:W-:Y:S01]  /*0230*/  MOV R241, R2 ;  /* 0x0000000200f17202 */ /* 0x000fe20000000f00 */
[----:B------:R-:W-:Y:S01]  /*0240*/  IMAD.MOV.U32 R240, RZ, RZ, R3 ;  /* 0x000000fffff07224 */ /* 0x000fe200078e0003 */
[----:B------:R-:W-:Y:S01]  /*0250*/  MOV R237, 0x40080000 ;  /* 0x4008000000ed7802 */ /* 0x000fe20000000f00 */
[----:B------:R-:W-:Y:S01]  /*0260*/  IMAD.MOV.U32 R236, RZ, RZ, RZ ;  /* 0x000000ffffec7224 */ /* 0x000fe200078e00ff */
[----:B------:R-:W-:-:S07]  /*0270*/  MOV R2, 0x290 ;  /* 0x0000029000027802 */ /* 0x000fce0000000f00 */
[----:B--23--:R-:W-:Y:S05]  /*0280*/  CALL.REL.NOINC `($__internal_10_$__cuda_sm20_div_rn_f64_full) ;  /* 0x0000007c00b47944 */ /* 0x00cfea0003c00000 */
[----:B------:R-:W-:Y:S02]  /*0290*/  IMAD.MOV.U32 R2, RZ, RZ, R3 ;  /* 0x000000ffff027224 */ /* 0x000fe400078e0003 */
[----:B------:R-:W-:-:S05]  /*02a0*/  IMAD.MOV.U32 R3, RZ, RZ, R236 ;  /* 0x000000ffff037224 */ /* 0x000fca00078e00ec */
[----:B------:R0:W-:Y:S02]  /*02b0*/  STL.64 [R1+0x198], R2 ;  /* 0x0001980201007387 */ /* 0x0001e40000100a00 */
.L_x_450:
[----:B---3--:R-:W1:Y:S01]  /*02c0*/  LDC R5, c[0x0][0x420] ;  /* 0x00010800ff057b82 */ /* 0x008e620000000800 */
[----:B------:R-:W3:Y:S01]  /*02d0*/  LDCU UR11, c[0x0][0x418] ;  /* 0x00008300ff0b77ac */ /* 0x000ee20008000800 */
[----:B0-2---:R-:W-:Y:S01]  /*02e0*/  IMAD R3, R4, UR6, RZ ;  /* 0x0000000604037c24 */ /* 0x005fe2000f8e02ff */
[----:B------:R-:W0:Y:S03]  /*02f0*/  LDCU.64 UR4, c[0x0][0x358] ;  /* 0x00006b00ff0477ac */ /* 0x000e260008000a00 */
[----:B------:R-:W-:Y:S01]  /*0300*/  IMAD R0, R0, R3, R3 ;  /* 0x0000000300007224 */ /* 0x000fe200078e0203 */
[----:B------:R-:W2:Y:S01]  /*0310*/  LDCU.64 UR6, c[0x0][0x3f8] ;  /* 0x00007f00ff0677ac */ /* 0x000ea20008000a00 */
[----:B------:R-:W4:Y:S01]  /*0320*/  LDCU UR10, c[0x0][0x41c] ;  /* 0x00008380ff0a77ac */ /* 0x000f220008000800 */
[----:B------:R-:W0:Y:S02]  /*0330*/  LDCU.64 UR8, c[0x0][0x400] ;  /* 0x00008000ff0877ac */ /* 0x000e240008000a00 */
[----:B---3--:R-:W-:Y:S01]  /*0340*/  IADD3 R0, PT, PT, R0, UR11, R11 ;  /* 0x0000000b00007c10 */ /* 0x008fe2000fffe00b */
[----:B------:R-:W3:Y:S03]  /*0350*/  LDCU.64 UR12, c[0x0][0x408] ;  /* 0x00008100ff0c77ac */ /* 0x000ee60008000a00 */
[C---:B-1----:R-:W-:Y:S01]  /*0360*/  LEA R3, R5.reuse, R0, 0x3 ;  /* 0x0000000005037211 */ /* 0x042fe200078e18ff */
[----:B------:R-:W-:-:S02]  /*0370*/  IMAD R2, R5, 0xc, R0 ;  /* 0x0000000c05027824 */ /* 0x000fc400078e0200 */
[C-C-:B------:R-:W-:Y:S02]  /*0380*/  IMAD R4, R5.reuse, 0x10, R0.reuse ;  /* 0x0000001005047824 */ /* 0x140fe400078e0200 */
[----:B------:R1:W-:Y:S04]  /*0390*/  STL [R1+0x190], R3 ;  /* 0x0001900301007387 */ /* 0x0003e80000100800 */
[----:B------:R5:W-:Y:S04]  /*03a0*/  STL [R1+0x18c], R2 ;  /* 0x00018c0201007387 */ /* 0x000be80000100800 */
[----:B------:R2:W-:Y:S01]  /*03b0*/  STL [R1+0x188], R4 ;  /* 0x0001880401007387 */ /* 0x0005e20000100800 */
[----:B-1----:R-:W-:-:S02]  /*03c0*/  IMAD R3, R5, 0x4, R0 ;  /* 0x0000000405037824 */ /* 0x002fc400078e0200 */
[----:B-----5:R-:W-:-:S03]  /*03d0*/  IMAD R2, R5, 0x6, R0 ;  /* 0x0000000605027824 */ /* 0x020fc600078e0200 */
[----:B------:R1:W-:Y:S01]  /*03e0*/  STL [R1+0x184], R3 ;  /* 0x0001840301007387 */ /* 0x0003e20000100800 */
[----:B--2---:R-:W-:-:S03]  /*03f0*/  IMAD R4, R5, 0xa, R0 ;  /* 0x0000000a05047824 */ /* 0x004fc600078e0200 */
[----:B------:R2:W-:Y:S04]  /*0400*/  STL [R1+0x180], R2 ;  /* 0x0001800201007387 */ /* 0x0005e80000100800 */
[----:B------:R0:W-:Y:S01]  /*0410*/  STL [R1+0x17c], R4 ;  /* 0x00017c0401007387 */ /* 0x0001e20000100800 */
[C-C-:B-1----:R-:W-:Y:S02]  /*0420*/  IMAD R3, R5.reuse, 0xe, R0.reuse ;  /* 0x0000000e05037824 */ /* 0x142fe400078e0200 */
[----:B--2---:R-:W-:-:S05]  /*0430*/  IMAD R2, R5, 0x12, R0 ;  /* 0x0000001205027824 */ /* 0x004fca00078e0200 */
[----:B------:R1:W-:Y:S04]  /*0440*/  STL [R1+0x174], R2 ;  /* 0x0001740201007387 */ /* 0x0003e80000100800 */
[----:B0--34-:R1:W-:Y:S02]  /*0450*/  STL [R1+0x178], R3 ;  /* 0x0001780301007387 */ /* 0x0193e40000100800 */
.L_x_499:
[----:B------:R-:W-:Y:S01]  /*0460*/  ISETP.GE.AND P0, PT, R0, UR10, PT ;  /* 0x0000000a00007c0c */ /* 0x000fe2000bf06270 */
[----:B------:R-:W-:-:S12]  /*0470*/  BSSY.RECONVERGENT B0, `(.L_x_451) ;  /* 0x00007ae000007945 */ /* 0x000fd80003800200 */
[----:B0-----:R-:W-:Y:S05]  /*0480*/  @P0 BRA `(.L_x_452) ;  /* 0x0000007800b00947 */ /* 0x001fea0003800000 */
[----:B-1----:R-:W0:Y:S01]  /*0490*/  LDC.64 R2, c[0x0][0x380] ;  /* 0x0000e000ff027b82 */ /* 0x002e220000000a00 */
[----:B------:R-:W2:Y:S04]  /*04a0*/  LDL R31, [R1+0x184] ;  /* 0x00018400011f7983 */ /* 0x000ea80000100800 */
[----:B------:R-:W3:Y:S03]  /*04b0*/  LDL R30, [R1+0x180] ;  /* 0x00018000011e7983 */ /* 0x000ee60000100800 */
[----:B------:R-:W1:Y:S01]  /*04c0*/  LDC.64 R78, c[0x0][0x398] ;  /* 0x0000e600ff4e7b82 */ /* 0x000e620000000a00 */
[----:B------:R-:W4:Y:S04]  /*04d0*/  LDL R29, [R1+0x190] ;  /* 0x00019000011d7983 */ /* 0x000f280000100800 */
[----:B------:R-:W4:Y:S03]  /*04e0*/  LDL R28, [R1+0x17c] ;  /* 0x00017c00011c7983 */ /* 0x000f260000100800 */
[----:B------:R-:W1:Y:S01]  /*04f0*/  LDC.64 R80, c[0x0][0x410] ;  /* 0x00010400ff507b82 */ /* 0x000e620000000a00 */
[----:B------:R-:W4:Y:S04]  /*0500*/  LDL R27, [R1+0x18c] ;  /* 0x00018c00011b7983 */ /* 0x000f280000100800 */
[----:B------:R-:W4:Y:S01]  /*0510*/  LDL R24, [R1+0x174] ;  /* 0x0001740001187983 */ /* 0x000f220000100800 */
[----:B0-----:R-:W-:-:S03]  /*0520*/  IMAD.WIDE R2, R0, 0x4, R2 ;  /* 0x0000000400027825 */ /* 0x001fc600078e0202 */
[----:B------:R-:W4:Y:S01]  /*0530*/  LDL R26, [R1+0x178] ;  /* 0x00017800011a7983 */ /* 0x000f220000100800 */
[----:B------:R-:W0:Y:S03]  /*0540*/  LDC.64 R130, c[0x0][0x390] ;  /* 0x0000e400ff827b82 */ /* 0x000e260000000a00 */
[----:B------:R-:W2:Y:S04]  /*0550*/  LDG.E R22, desc[UR4][R2.64] ;  /* 0x0000000402167981 */ /* 0x000ea8000c1e1900 */
[----:B------:R-:W4:Y:S01]  /*0560*/  LDL R25, [R1+0x188] ;  /* 0x0001880001197983 */ /* 0x000f220000100800 */
[----:B------:R-:W0:Y:S01]  /*0570*/  LDC R39, c[0x0][0x420] ;  /* 0x00010800ff277b82 */ /* 0x000e220000000800 */
[----:B-1----:R-:W-:-:S02]  /*0580*/  IADD3 R15, PT, PT, -R80, RZ, RZ ;  /* 0x000000ff500f7210 */ /* 0x002fc40007ffe1ff */
[----:B------:R-:W-:Y:S01]  /*0590*/  IADD3 R23, PT, PT, -R81, RZ, RZ ;  /* 0x000000ff51177210 */ /* 0x000fe20007ffe1ff */
[----:B------:R-:W-:-:S04]  /*05a0*/  IMAD.IADD R73, R80, 0x1, R81 ;  /* 0x0000000150497824 */ /* 0x000fc800078e0251 */
[----:B------:R-:W1:Y:S01]  /*05b0*/  LDC.64 R138, c[0x0][0x3d0] ;  /* 0x0000f400ff8a7b82 */ /* 0x000e620000000a00 */
[----:B0-----:R-:W-:-:S07]  /*05c0*/  IMAD.WIDE R130, R0, 0x8, R130 ;  /* 0x0000000800827825 */ /* 0x001fce00078e0282 */
[----:B------:R-:W1:Y:S01]  /*05d0*/  LDC.64 R134, c[0x0][0x3d8] ;  /* 0x0000f600ff867b82 */ /* 0x000e620000000a00 */
[----:B------:R-:W4:Y:S01]  /*05e0*/  LDG.E.64 R130, desc[UR4][R130.64] ;  /* 0x0000000482827981 */ /* 0x000f22000c1e1b00 */
[----:B------:R-:W-:Y:S02]  /*05f0*/  IMAD.SHL.U32 R37, R39, 0x2, RZ ;  /* 0x0000000227257824 */ /* 0x000fe400078e00ff */
[----:B--2---:R-:W-:-:S04]  /*0600*/  IMAD.WIDE R4, R22, 0x8, R78 ;  /* 0x0000000816047825 */ /* 0x004fc800078e024e */
[----:B------:R-:W-:Y:S01]  /*0610*/  IMAD.IADD R7, R22, 0x1, -R80 ;  /* 0x0000000116077824 */ /* 0x000fe200078e0a50 */
[----:B------:R-:W2:Y:S01]  /*0620*/  LDG.E.64 R2, desc[UR4][R4.64] ;  /* 0x0000000404027981 */ /* 0x000ea2000c1e1b00 */
[----:B------:R-:W-:-:S03]  /*0630*/  IMAD.WIDE R8, R80, 0x8, R4 ;  /* 0x0000000850087825 */ /* 0x000fc600078e0204 */
[----:B------:R-:W2:Y:S01]  /*0640*/  LDG.E.64 R86, desc[UR4][R4.64+-0x8] ;  /* 0xfffff80404567981 */ /* 0x000ea2000c1e1b00 */
[----:B------:R-:W-:-:S03]  /*0650*/  IMAD.WIDE R16, R80, 0x8, R8 ;  /* 0x0000000850107825 */ /* 0x000fc600078e0208 */
[----:B------:R-:W2:Y:S01]  /*0660*/  LDG.E.64 R90, desc[UR4][R8.64] ;  /* 0x00000004085a7981 */ /* 0x000ea2000c1e1b00 */
[----:B------:R-:W-:-:S03]  /*0670*/  IMAD R15, R15, 0x2, R22 ;  /* 0x000000020f0f7824 */ /* 0x000fc600078e0216 */
[----:B------:R-:W2:Y:S01]  /*0680*/  LDG.E.64 R128, desc[UR4][R16.64] ;  /* 0x0000000410807981 */ /* 0x000ea2000c1e1b00 */
[----:B------:R-:W-:-:S03]  /*0690*/  IMAD.WIDE R6, R7, 0x8, R78 ;  /* 0x0000000807067825 */ /* 0x000fc600078e024e */
[----:B------:R-:W2:Y:S01]  /*06a0*/  LDG.E.64 R118, desc[UR4][R8.64+0x8] ;  /* 0x0000080408767981 */ /* 0x000ea2000c1e1b00 */
[----:B------:R-:W-:-:S03]  /*06b0*/  IMAD.WIDE R14, R15, 0x8, R78 ;  /* 0x000000080f0e7825 */ /* 0x000fc600078e024e */
[----:B------:R-:W2:Y:S04]  /*06c0*/  LDG.E.64 R126, desc[UR4][R16.64+0x10] ;  /* 0x00001004107e7981 */ /* 0x000ea8000c1e1b00 */
[----:B------:R-:W2:Y:S04]  /*06d0*/  LDG.E.64 R92, desc[UR4][R6.64] ;  /* 0x00000004065c7981 */ /* 0x000ea8000c1e1b00 */
[----:B------:R-:W2:Y:S04]  /*06e0*/  LDG.E.64 R124, desc[UR4][R14.64] ;  /* 0x000000040e7c7981 */ /* 0x000ea8000c1e1b00 */
[----:B------:R-:W2:Y:S04]  /*06f0*/  LDG.E.64 R114, desc[UR4][R6.64+-0x8] ;  /* 0xfffff80406727981 */ /* 0x000ea8000c1e1b00 */
[----:B------:R-:W2:Y:S04]  /*0700*/  LDG.E.64 R58, desc[UR4][R14.64+-0x10] ;  /* 0xfffff0040e3a7981 */ /* 0x000ea8000c1e1b00 */
[----:B------:R0:W2:Y:S04]  /*0710*/  LDG.E.64 R110, desc[UR4][R8.64+-0x8] ;  /* 0xfffff804086e7981 */ /* 0x0000a8000c1e1b00 */
[----:B------:R-:W2:Y:S01]  /*0720*/  LDG.E.64 R122, desc[UR4][R16.64+-0x10] ;  /* 0xfffff004107a7981 */ /* 0x000ea2000c1e1b00 */
[----:B------:R-:W-:-:S03]  /*0730*/  IMAD.WIDE R12, R81, 0x8, R4 ;  /* 0x00000008510c7825 */ /* 0x000fc600078e0204 */
[----:B------:R-:W2:Y:S04]  /*0740*/  LDG.E.64 R112, desc[UR4][R14.64+0x10] ;  /* 0x000010040e707981 */ /* 0x000ea8000c1e1b00 */
[----:B------:R-:W2:Y:S01]  /*0750*/  LDG.E.64 R108, desc[UR4][R6.64+0x8] ;  /* 0x00000804066c7981 */ /* 0x000ea2000c1e1b00 */
[----:B------:R-:W-:Y:S02]  /*0760*/  IMAD.IADD R11, R22, 0x1, -R81 ;  /* 0x00000001160b7824 */ /* 0x000fe400078e0a51 */
[----:B------:R-:W-:Y:S01]  /*0770*/  IMAD R23, R23, 0x2, R22 ;  /* 0x0000000217177824 */ /* 0x000fe200078e0216 */
[----:B------:R-:W2:Y:S01]  /*0780*/  LDG.E.64 R104, desc[UR4][R12.64+0x8] ;  /* 0x000008040c687981 */ /* 0x000ea2000c1e1b00 */
[----:B------:R-:W-:-:S03]  /*0790*/  IMAD.WIDE R20, R81, 0x8, R12 ;  /* 0x0000000851147825 */ /* 0x000fc600078e020c */
[----:B------:R-:W2:Y:S01]  /*07a0*/  LDG.E.64 R96, desc[UR4][R4.64+0x8] ;  /* 0x0000080404607981 */ /* 0x000ea2000c1e1b00 */
[----:B------:R-:W-:-:S03]  /*07b0*/  IMAD.WIDE R10, R11, 0x8, R78 ;  /* 0x000000080b0a7825 */ /* 0x000fc600078e024e */
[----:B------:R-:W2:Y:S01]  /*07c0*/  LDG.E.64 R120, desc[UR4][R20.64+0x10] ;  /* 0x0000100414787981 */ /* 0x000ea2000c1e1b00 */
[----:B------:R-:W-:-:S03]  /*07d0*/  IMAD.WIDE R18, R23, 0x8, R78 ;  /* 0x0000000817127825 */ /* 0x000fc600078e024e */
[----:B------:R-:W2:Y:S04]  /*07e0*/  LDG.E.64 R100, desc[UR4][R10.64+-0x8] ;  /* 0xfffff8040a647981 */ /* 0x000ea8000c1e1b00 */
[----:B------:R-:W2:Y:S04]  /*07f0*/  LDG.E.64 R116, desc[UR4][R18.64+-0x10] ;  /* 0xfffff00412747981 */ /* 0x000ea8000c1e1b00 */
[----:B------:R-:W2:Y:S04]  /*0800*/  LDG.E.64 R60, desc[UR4][R12.64+-0x8] ;  /* 0xfffff8040c3c7981 */ /* 0x000ea8000c1e1b00 */
[----:B------:R-:W2:Y:S01]  /*0810*/  LDG.E.64 R98, desc[UR4][R20.64+-0x10] ;  /* 0xfffff00414627981 */ /* 0x000ea2000c1e1b00 */
[----:B0-----:R-:W-:-:S03]  /*0820*/  SHF.L.U32 R8, R80, 0x1, RZ ;  /* 0x0000000150087819 */ /* 0x001fc600000006ff */
[----:B------:R-:W2:Y:S04]  /*0830*/  LDG.E.64 R106, desc[UR4][R4.64+-0x10] ;  /* 0xfffff004046a7981 */ /* 0x000ea8000c1e1b00 */
[----:B------:R0:W2:Y:S04]  /*0840*/  LDG.E.64 R102, desc[UR4][R4.64+0x10] ;  /* 0x0000100404667981 */ /* 0x0000a8000c1e1b00 */
[----:B------:R-:W2:Y:S04]  /*0850*/  LDG.E.64 R82, desc[UR4][R10.64+0x8] ;  /* 0x000008040a527981 */ /* 0x000ea8000c1e1b00 */
[----:B------:R-:W2:Y:S01]  /*0860*/  LDG.E.64 R84, desc[UR4][R18.64+0x10] ;  /* 0x0000100412547981 */ /* 0x000ea2000c1e1b00 */
[----:B0-----:R-:W-:Y:S01]  /*0870*/  IMAD R5, R81, 0x2, R8 ;  /* 0x0000000251057824 */ /* 0x001fe200078e0208 */
[----:B------:R-:W-:-:S02]  /*0880*/  IADD3 R65, PT, PT, R22, -R73, RZ ;  /* 0x8000004916417210 */ /* 0x000fc40007ffe0ff */
[----:B------:R0:W2:Y:S01]  /*0890*/  LDG.E.64 R62, desc[UR4][R12.64] ;  /* 0x000000040c3e7981 */ /* 0x0000a2000c1e1b00 */
[----:B------:R-:W-:Y:S02]  /*08a0*/  IMAD.IADD R5, R22, 0x1, -R5 ;  /* 0x0000000116057824 */ /* 0x000fe400078e0a05 */
[--C-:B------:R-:W-:Y:S01]  /*08b0*/  IMAD.WIDE R64, R65, 0x8, R78.reuse ;  /* 0x0000000841407825 */ /* 0x100fe200078e024e */
[----:B------:R1:W2:Y:S03]  /*08c0*/  LDG.E.64 R94, desc[UR4][R20.64] ;  /* 0x00000004145e7981 */ /* 0x0002a6000c1e1b00 */
[----:B------:R-:W-:Y:S01]  /*08d0*/  IMAD.WIDE R66, R5, 0x8, R78 ;  /* 0x0000000805427825 */ /* 0x000fe200078e024e */
[----:B------:R4:W2:Y:S04]  /*08e0*/  LDG.E.64 R70, desc[UR4][R10.64] ;  /* 0x000000040a467981 */ /* 0x0008a8000c1e1b00 */
[----:B------:R-:W2:Y:S01]  /*08f0*/  LDG.E.64 R64, desc[UR4][R64.64] ;  /* 0x0000000440407981 */ /* 0x000ea2000c1e1b00 */
[----:B0-----:R-:W-:Y:S01]  /*0900*/  IMAD.WIDE R12, R80, 0x8, R12 ;  /* 0x00000008500c7825 */ /* 0x001fe200078e020c */
[----:B-1----:R-:W0:Y:S02]  /*0910*/  LDC.64 R20, c[0x0][0x388] ;  /* 0x0000e200ff147b82 */ /* 0x002e240000000a00 */
[----:B------:R-:W2:Y:S01]  /*0920*/  LDG.E.64 R66, desc[UR4][R66.64] ;  /* 0x0000000442427981 */ /* 0x000ea2000c1e1b00 */
[----:B------:R-:W-:-:S03]  /*0930*/  IMAD.WIDE R72, R73, 0x8, R12 ;  /* 0x0000000849487825 */ /* 0x000fc600078e020c */
[----:B------:R-:W2:Y:S01]  /*0940*/  LDG.E.64 R88, desc[UR4][R18.64] ;  /* 0x0000000412587981 */ /* 0x000ea2000c1e1b00 */
[----:B------:R-:W-:-:S03]  /*0950*/  IMAD R5, R81, 0x2, R22 ;  /* 0x0000000251057824 */ /* 0x000fc600078e0216 */
[----:B------:R1:W2:Y:S04]  /*0960*/  LDG.E.64 R68, desc[UR4][R12.64] ;  /* 0x000000040c447981 */ /* 0x0002a8000c1e1b00 */
[----:B------:R-:W2:Y:S01]  /*0970*/  LDG.E.64 R72, desc[UR4][R72.64] ;  /* 0x0000000448487981 */ /* 0x000ea2000c1e1b00 */
[----:B------:R-:W-:Y:S01]  /*0980*/  IMAD.WIDE R74, R81, 0x8, R6 ;  /* 0x00000008514a7825 */ /* 0x000fe200078e0206 */
[----:B------:R-:W-:-:S03]  /*0990*/  IADD3 R5, PT, PT, -R8, R5, RZ ;  /* 0x0000000508057210 */ /* 0x000fc60007ffe1ff */
[----:B------:R-:W-:Y:S02]  /*09a0*/  IMAD.WIDE R80, R80, 0x8, R10 ;  /* 0x0000000850507825 */ /* 0x000fe400078e020a */
[----:B------:R-:W2:Y:S02]  /*09b0*/  LDG.E.64 R74, desc[UR4][R74.64] ;  /* 0x000000044a4a7981 */ /* 0x000ea4000c1e1b00 */
[----:B------:R-:W-:Y:S02]  /*09c0*/  IMAD.WIDE R76, R5, 0x8, R78 ;  /* 0x00000008054c7825 */ /* 0x000fe400078e024e */
[----:B------:R-:W2:Y:S02]  /*09d0*/  LDG.E.64 R80, desc[UR4][R80.64] ;  /* 0x0000000450507981 */ /* 0x000ea4000c1e1b00 */
[----:B------:R-:W-:Y:S02]  /*09e0*/  IMAD.IADD R23, R8, 0x1, R23 ;  /* 0x0000000108177824 */ /* 0x000fe400078e0217 */
[----:B------:R-:W2:Y:S02]  /*09f0*/  LDG.E.64 R76, desc[UR4][R76.64] ;  /* 0x000000044c4c7981 */ /* 0x000ea4000c1e1b00 */
[----:B------:R-:W-:-:S06]  /*0a00*/  IMAD.WIDE R78, R23, 0x8, R78 ;  /* 0x00000008174e7825 */ /* 0x000fcc00078e024e */
[----:B------:R-:W2:Y:S01]  /*0a10*/  LDG.E.64 R78, desc[UR4][R78.64] ;  /* 0x000000044e4e7981 */ /* 0x000ea2000c1e1b00 */
[----:B0-----:R-:W-:-:S04]  /*0a20*/  IMAD.WIDE R4, R0, 0x8, R20 ;  /* 0x0000000800047825 */ /* 0x001fc800078e0214 */
[--C-:B------:R-:W-:Y:S01]  /*0a30*/  IMAD.WIDE R6, R31, 0x8, R20.reuse ;  /* 0x000000081f067825 */ /* 0x100fe200078e0214 */
[----:B------:R0:W5:Y:S03]  /*0a40*/  LDG.E.64 R226, desc[UR4][R4.64] ;  /* 0x0000000404e27981 */ /* 0x000166000c1e1b00 */
[----:B---3--:R-:W-:-:S04]  /*0a50*/  IMAD.WIDE R8, R30, 0x8, R20 ;  /* 0x000000081e087825 */ /* 0x008fc800078e0214 */
[--C-:B----4-:R-:W-:Y:S01]  /*0a60*/  IMAD.WIDE R10, R29, 0x8, R20.reuse ;  /* 0x000000081d0a7825 */ /* 0x110fe200078e0214 */
[----:B------:R0:W5:Y:S03]  /*0a70*/  LDG.E.64 R22, desc[UR4][R8.64] ;  /* 0x0000000408167981 */ /* 0x000166000c1e1b00 */
[----:B-1----:R-:W-:-:S04]  /*0a80*/  IMAD.WIDE R12, R28, 0x8, R20 ;  /* 0x000000081c0c7825 */ /* 0x002fc800078e0214 */
[----:B------:R-:W-:-:S04]  /*0a90*/  IMAD.WIDE R14, R27, 0x8, R20 ;  /* 0x000000081b0e7825 */ /* 0x000fc800078e0214 */
[--C-:B------:R-:W-:Y:S01]  /*0aa0*/  IMAD.WIDE R34, R24, 0x8, R20.reuse ;  /* 0x0000000818227825 */ /* 0x100fe200078e0214 */
[----:B------:R0:W5:Y:S03]  /*0ab0*/  LDG.E.64 R28, desc[UR4][R14.64] ;  /* 0x000000040e1c7981 */ /* 0x000166000c1e1b00 */
[----:B------:R-:W-:-:S04]  /*0ac0*/  IMAD.WIDE R16, R26, 0x8, R20 ;  /* 0x000000081a107825 */ /* 0x000fc800078e0214 */
[----:B------:R-:W-:Y:S01]  /*0ad0*/  IMAD.WIDE R40, R39, 0x8, R4 ;  /* 0x0000000827287825 */ /* 0x000fe200078e0204 */
[----:B------:R1:W-:Y:S03]  /*0ae0*/  STL.64 [R1+0xf0], R34 ;  /* 0x0000f02201007387 */ /* 0x0003e60000100a00 */
[----:B------:R-:W-:-:S04]  /*0af0*/  IMAD.WIDE R18, R25, 0x8, R20 ;  /* 0x0000000819127825 */ /* 0x000fc800078e0214 */
[----:B------:R-:W-:Y:S01]  /*0b00*/  IMAD.WIDE R42, R39, 0x8, R6 ;  /* 0x00000008272a7825 */ /* 0x000fe200078e0206 */
[----:B------:R3:W-:Y:S03]  /*0b10*/  STL.64 [R1+0x68], R40 ;  /* 0x0000682801007387 */ /* 0x0007e60000100a00 */
[----:B------:R-:W-:-:S04]  /*0b20*/  IMAD.WIDE R36, R37, 0x8, R4 ;  /* 0x0000000825247825 */ /* 0x000fc800078e0204 */
[C---:B------:R-:W-:Y:S01]  /*0b30*/  IMAD.WIDE R44, R39.reuse, 0x8, R8 ;  /* 0x00000008272c7825 */ /* 0x040fe200078e0208 */
[----:B------:R4:W-:Y:S03]  /*0b40*/  STL.64 [R1+0xb0], R42 ;  /* 0x0000b02a01007387 */ /* 0x0009e60000100a00 */
        /* <DEDUP_REMOVED lines=10> */
[----:B------:R-:W-:Y:S01]  /*0bf0*/  IMAD.WIDE R56, R39, 0x8, R36 ;  /* 0x0000000827387825 */ /* 0x000fe200078e0224 */
[----:B------:R0:W-:Y:S04]  /*0c00*/  STL.64 [R1+0xe8], R54 ;  /* 0x0000e83601007387 */ /* 0x0001e80000100a00 */
[----:B------:R0:W-:Y:S04]  /*0c10*/  STL.64 [R1+0xa0], R56 ;  /* 0x0000a03801007387 */ /* 0x0001e80000100a00 */
[----:B------:R0:W5:Y:S04]  /*0c20*/  LDG.E.64 R20, desc[UR4][R6.64] ;  /* 0x0000000406147981 */ /* 0x000168000c1e1b00 */
[----:B------:R0:W5:Y:S04]  /*0c30*/  LDG.E.64 R24, desc[UR4][R10.64] ;  /* 0x000000040a187981 */ /* 0x000168000c1e1b00 */
[----:B------:R0:W5:Y:S04]  /*0c40*/  LDG.E.64 R26, desc[UR4][R12.64] ;  /* 0x000000040c1a7981 */ /* 0x000168000c1e1b00 */
[----:B------:R0:W5:Y:S04]  /*0c50*/  LDG.E.64 R30, desc[UR4][R16.64] ;  /* 0x00000004101e7981 */ /* 0x000168000c1e1b00 */
[----:B------:R0:W5:Y:S04]  /*0c60*/  LDG.E.64 R32, desc[UR4][R18.64] ;  /* 0x0000000412207981 */ /* 0x000168000c1e1b00 */
[----:B-1----:R-:W5:Y:S04]  /*0c70*/  LDG.E.64 R34, desc[UR4][R34.64] ;  /* 0x0000000422227981 */ /* 0x002f68000c1e1b00 */
[----:B------:R1:W5:Y:S04]  /*0c80*/  LDG.E.64 R38, desc[UR4][R36.64] ;  /* 0x0000000424267981 */ /* 0x000368000c1e1b00 */
[----:B---3--:R-:W5:Y:S04]  /*0c90*/  LDG.E.64 R40, desc[UR4][R40.64] ;  /* 0x0000000428287981 */ /* 0x008f68000c1e1b00 */
[----:B----4-:R-:W5:Y:S04]  /*0ca0*/  LDG.E.64 R42, desc[UR4][R42.64] ;  /* 0x000000042a2a7981 */ /* 0x010f68000c1e1b00 */
[----:B0-----:R-:W5:Y:S04]  /*0cb0*/  LDG.E.64 R44, desc[UR4][R44.64] ;  /* 0x000000042c2c7981 */ /* 0x001f68000c1e1b00 */
[----:B------:R-:W5:Y:S04]  /*0cc0*/  LDG.E.64 R46, desc[UR4][R46.64] ;  /* 0x000000042e2e7981 */ /* 0x000f68000c1e1b00 */
[----:B------:R-:W5:Y:S04]  /*0cd0*/  LDG.E.64 R48, desc[UR4][R48.64] ;  /* 0x0000000430307981 */ /* 0x000f68000c1e1b00 */
[----:B------:R-:W5:Y:S04]  /*0ce0*/  LDG.E.64 R50, desc[UR4][R50.64] ;  /* 0x0000000432327981 */ /* 0x000f68000c1e1b00 */
[----:B------:R-:W5:Y:S04]  /*0cf0*/  LDG.E.64 R52, desc[UR4][R52.64] ;  /* 0x0000000434347981 */ /* 0x000f68000c1e1b00 */
[----:B------:R-:W5:Y:S04]  /*0d00*/  LDG.E.64 R54, desc[UR4][R54.64] ;  /* 0x0000000436367981 */ /* 0x000f68000c1e1b00 */
[----:B------:R-:W5:Y:S01]  /*0d10*/  LDG.E.64 R56, desc[UR4][R56.64] ;  /* 0x0000000438387981 */ /* 0x000f62000c1e1b00 */
[----:B--2---:R-:W-:-:S02]  /*0d20*/  DFMA R132, R90, 5, -R128 ;  /* 0x401400005a84782b */ /* 0x004fc40000000880 */
[----:B------:R-:W-:-:S06]  /*0d30*/  DFMA R136, R118, 5, -R126 ;  /* 0x401400007688782b */ /* 0x000fcc000000087e */
[----:B------:R-:W-:Y:S02]  /*0d40*/  DFMA R132, R2, -3, R132 ;  /* 0xc00800000284782b */ /* 0x000fe40000000084 */
[----:B------:R-:W-:Y:S02]  /*0d50*/  DFMA R124, R92, 5, -R124 ;  /* 0x401400005c7c782b */ /* 0x000fe4000000087c */
[----:B------:R-:W-:Y:S02]  /*0d60*/  DADD R128, R134, -R138 ;  /* 0x0000000086807229 */ /* 0x000fe4000000088a */
[----:B------:R-:W-:Y:S02]  /*0d70*/  DFMA R136, R2, -3, R136 ;  /* 0xc00800000288782b */ /* 0x000fe40000000088 */
[----:B------:R-:W-:Y:S02]  /*0d80*/  DADD R132, -R92, R132 ;  /* 0x000000005c847229 */ /* 0x000fe40000000184 */
[----:B------:R-:W-:-:S02]  /*0d90*/  DFMA R134, R114, 5, -R58 ;  /* 0x401400007286782b */ /* 0x000fc4000000083a */
[C---:B------:R-:W-:Y:S02]  /*0da0*/  DFMA R124, R2.reuse, -3, R124 ;  /* 0xc0080000027c782b */ /* 0x040fe4000000007c */
[----:B------:R-:W-:Y:S02]  /*0db0*/  DADD R126, -R2, 1 ;  /* 0x3ff00000027e7429 */ /* 0x000fe40000000100 */
[----:B------:R-:W-:Y:S02]  /*0dc0*/  DADD R136, -R114, R136 ;  /* 0x0000000072887229 */ /* 0x000fe40000000188 */
[----:B------:R-:W-:Y:S02]  /*0dd0*/  DFMA R134, R2, -3, R134 ;  /* 0xc00800000286782b */ /* 0x000fe40000000086 */
[----:B------:R-:W-:Y:S02]  /*0de0*/  DFMA R122, R110, 5, -R122 ;  /* 0x401400006e7a782b */ /* 0x000fe4000000087a */
[----:B------:R-:W-:-:S02]  /*0df0*/  DADD R124, -R90, R124 ;  /* 0x000000005a7c7229 */ /* 0x000fc4000000017c */
[----:B------:R-:W-:Y:S02]  /*0e00*/  DMUL R132, R132, 0.25 ;  /* 0x3fd0000084847828 */ /* 0x000fe40000000000 */
[----:B------:R-:W-:Y:S02]  /*0e10*/  DMUL R58, R126, 0.5 ;  /* 0x3fe000007e3a7828 */ /* 0x000fe40000000000 */
[----:B------:R-:W-:Y:S02]  /*0e20*/  DFMA R126, R108, 5, -R112 ;  /* 0x401400006c7e782b */ /* 0x000fe40000000870 */
[----:B------:R-:W-:Y:S02]  /*0e30*/  DADD R134, -R118, R134 ;  /* 0x0000000076867229 */ /* 0x000fe40000000186 */
[----:B------:R-:W-:Y:S02]  /*0e40*/  DMUL R136, R136, 0.25 ;  /* 0x3fd0000088887828 */ /* 0x000fe40000000000 */
[----:B------:R-:W-:-:S02]  /*0e50*/  DFMA R122, R2, -3, R122 ;  /* 0xc0080000027a782b */ /* 0x000fc4000000007a */
[----:B------:R-:W-:Y:S02]  /*0e60*/  DFMA R112, R124, 0.25, -R132 ;  /* 0x3fd000007c70782b */ /* 0x000fe40000000884 */
[C-C-:B------:R-:W-:Y:S02]  /*0e70*/  DADD R124, R114.reuse, -R118.reuse ;  /* 0x00000000727c7229 */ /* 0x140fe40000000876 */
[----:B------:R-:W-:Y:S02]  /*0e80*/  DADD R118, R114, R118 ;  /* 0x0000000072767229 */ /* 0x000fe40000000076 */
[----:B------:R-:W-:Y:S02]  /*0e90*/  DFMA R134, R134, 0.25, -R136 ;  /* 0x3fd000008686782b */ /* 0x000fe40000000888 */
[----:B------:R-:W-:Y:S02]  /*0ea0*/  DADD R122, -R108, R122 ;  /* 0x000000006c7a7229 */ /* 0x000fe4000000017a */
[----:B------:R-:W-:-:S02]  /*0eb0*/  DADD R114, R110, R124 ;  /* 0x000000006e727229 */ /* 0x000fc4000000007c */
[----:B------:R-:W-:Y:S02]  /*0ec0*/  DADD R118, R110, R118 ;  /* 0x000000006e767229 */ /* 0x000fe40000000076 */
[----:B------:R-:W-:Y:S02]  /*0ed0*/  DFMA R126, R2, -3, R126 ;  /* 0xc0080000027e782b */ /* 0x000fe4000000007e */
[----:B------:R-:W-:Y:S02]  /*0ee0*/  DFMA R120, R104, 5, -R120 ;  /* 0x401400006878782b */ /* 0x000fe40000000878 */
[----:B------:R-:W-:Y:S02]  /*0ef0*/  DFMA R116, R100, 5, -R116 ;  /* 0x401400006474782b */ /* 0x000fe40000000874 */
[----:B------:R-:W-:Y:S02]  /*0f00*/  DFMA R58, R58, R128, R138 ;  /* 0x000000803a3a722b */ /* 0x000fe4000000008a */
[----:B------:R-:W-:-:S02]  /*0f10*/  DFMA R128, R122, 0.25, R134 ;  /* 0x3fd000007a80782b */ /* 0x000fc40000000086 */
[----:B------:R-:W-:Y:S02]  /*0f20*/  DADD R124, -R110, R124 ;  /* 0x000000006e7c7229 */ /* 0x000fe4000000017c */
[----:B------:R-:W-:Y:S02]  /*0f30*/  DFMA R134, R122, -0.25, R134 ;  /* 0xbfd000007a86782b */ /* 0x000fe40000000086 */
[C---:B------:R-:W-:Y:S02]  /*0f40*/  DADD R122, R108.reuse, R118 ;  /* 0x000000006c7a7229 */ /* 0x040fe40000000076 */
[----:B------:R-:W-:Y:S02]  /*0f50*/  DADD R114, -R108, R114 ;  /* 0x000000006c727229 */ /* 0x000fe40000000172 */
[----:B------:R-:W-:Y:S02]  /*0f60*/  DADD R126, -R110, R126 ;  /* 0x000000006e7e7229 */ /* 0x000fe4000000017e */
[----:B------:R-:W-:-:S02]  /*0f70*/  DFMA R120, R2, -3, R120 ;  /* 0xc00800000278782b */ /* 0x000fc40000000078 */
[----:B------:R-:W-:Y:S02]  /*0f80*/  DFMA R116, R2, -3, R116 ;  /* 0xc00800000274782b */ /* 0x000fe40000000074 */
[----:B------:R-:W-:Y:S02]  /*0f90*/  DADD R110, R108, R124 ;  /* 0x000000006c6e7229 */ /* 0x000fe4000000007c */
[C---:B------:R-:W-:Y:S02]  /*0fa0*/  DADD R124, R100.reuse, R122 ;  /* 0x00000000647c7229 */ /* 0x040fe4000000007a */
[----:B------:R-:W-:Y:S02]  /*0fb0*/  DADD R118, R100, R114 ;  /* 0x0000000064767229 */ /* 0x000fe40000000072 */
[----:B------:R-:W-:Y:S02]  /*0fc0*/  DADD R122, R86, R96 ;  /* 0x00000000567a7229 */ /* 0x000fe40000000060 */
[----:B------:R-:W-:-:S02]  /*0fd0*/  DADD R120, -R100, R120 ;  /* 0x0000000064787229 */ /* 0x000fc40000000178 */
[----:B------:R-:W-:Y:S02]  /*0fe0*/  DFMA R128, R126, -0.25, R128 ;  /* 0xbfd000007e80782b */ /* 0x000fe40000000080 */
[----:B------:R-:W-:Y:S02]  /*0ff0*/  DADD R116, -R104, R116 ;  /* 0x0000000068747229 */ /* 0x000fe40000000174 */
[----:B------:R-:W-:Y:S02]  /*1000*/  DFMA R98, R60, 5, -R98 ;  /* 0x401400003c62782b */ /* 0x000fe40000000862 */
[----:B------:R-:W-:Y:S02]  /*1010*/  DFMA R106, R86, 5, -R106 ;  /* 0x40140000566a782b */ /* 0x000fe4000000086a */
[----:B------:R-:W-:Y:S02]  /*1020*/  DFMA R102, R96, 5, -R102 ;  /* 0x401400006066782b */ /* 0x000fe40000000866 */
[----:B------:R-:W-:-:S02]  /*1030*/  DADD R100, R100, -R104 ;  /* 0x0000000064647229 */ /* 0x000fc40000000868 */
[C---:B------:R-:W-:Y:S02]  /*1040*/  DADD R118, -R104.reuse, R118 ;  /* 0x0000000068767229 */ /* 0x040fe40000000176 */
[----:B------:R-:W-:Y:S02]  /*1050*/  DADD R124, R104, R124 ;  /* 0x00000000687c7229 */ /* 0x000fe4000000007c */
[----:B------:R-:W-:Y:S02]  /*1060*/  DADD R122, R92, R122 ;  /* 0x000000005c7a7229 */ /* 0x000fe4000000007a */
[----:B------:R-:W-:Y:S02]  /*1070*/  DMUL R114, R120, 0.25 ;  /* 0x3fd0000078727828 */ /* 0x000fe40000000000 */
[----:B------:R-:W-:Y:S02]  /*1080*/  DFMA R128, R116, 0.25, R128 ;  /* 0x3fd000007480782b */ /* 0x000fe40000000080 */
[----:B------:R-:W-:-:S02]  /*1090*/  DFMA R98, R2, -3, R98 ;  /* 0xc00800000262782b */ /* 0x000fc40000000062 */
[----:B------:R-:W-:Y:S02]  /*10a0*/  DFMA R84, R82, 5, -R84 ;  /* 0x401400005254782b */ /* 0x000fe40000000854 */
[C---:B------:R-:W-:Y:S02]  /*10b0*/  DFMA R106, R2.reuse, -3, R106 ;  /* 0xc0080000026a782b */ /* 0x040fe4000000006a */
[----:B------:R-:W-:Y:S02]  /*10c0*/  DFMA R102, R2, -3, R102 ;  /* 0xc00800000266782b */ /* 0x000fe40000000066 */
[----:B------:R-:W-:Y:S02]  /*10d0*/  DADD R92, R92, -R90 ;  /* 0x000000005c5c7229 */ /* 0x000fe4000000085a */
[----:B------:R-:W-:Y:S02]  /*10e0*/  DADD R122, R90, R122 ;  /* 0x000000005a7a7229 */ /* 0x000fe4000000007a */
[C---:B------:R-:W-:Y:S01]  /*10f0*/  DADD R100, -R60.reuse, R100 ;  /* 0x000000003c647229 */ /* 0x040fe20000000164 */
[----:B------:R-:W0:Y:S01]  /*1100*/  MUFU.RCP64H R91, R131 ;  /* 0x00000083005b7308 */ /* 0x000e220000001800 */
[----:B------:R-:W-:-:S02]  /*1110*/  DADD R118, R60, R118 ;  /* 0x000000003c767229 */ /* 0x000fc40000000076 */
[----:B------:R-:W-:Y:S02]  /*1120*/  DADD R124, R60, R124 ;  /* 0x000000003c7c7229 */ /* 0x000fe4000000007c */
[----:B------:R-:W-:Y:S02]  /*1130*/  DFMA R114, R116, 0.25, -R114 ;  /* 0x3fd000007472782b */ /* 0x000fe40000000872 */
[----:B------:R-:W-:Y:S02]  /*1140*/  DFMA R128, R120, -0.25, R128 ;  /* 0xbfd000007880782b */ /* 0x000fe40000000080 */
[----:B------:R-:W-:Y:S02]  /*1150*/  DADD R98, -R82, R98 ;  /* 0x0000000052627229 */ /* 0x000fe40000000162 */
[----:B------:R-:W-:Y:S02]  /*1160*/  DFMA R84, R2, -3, R84 ;  /* 0xc00800000254782b */ /* 0x000fe40000000054 */
[----:B------:R-:W-:-:S02]  /*1170*/  DADD R106, -R96, R106 ;  /* 0x00000000606a7229 */ /* 0x000fc4000000016a */
[C---:B------:R-:W-:Y:S02]  /*1180*/  DADD R96, R86.reuse, -R96 ;  /* 0x0000000056607229 */ /* 0x040fe40000000860 */
[----:B------:R-:W-:Y:S02]  /*1190*/  DADD R102, -R86, R102 ;  /* 0x0000000056667229 */ /* 0x000fe40000000166 */
[C---:B------:R-:W-:Y:S02]  /*11a0*/  DADD R100, R82.reuse, R100 ;  /* 0x0000000052647229 */ /* 0x040fe40000000064 */
[C---:B------:R-:W-:Y:S02]  /*11b0*/  DADD R86, -R82.reuse, R118 ;  /* 0x0000000052567229 */ /* 0x040fe40000000176 */
[----:B------:R-:W-:Y:S02]  /*11c0*/  DADD R124, R82, R124 ;  /* 0x00000000527c7229 */ /* 0x000fe4000000007c */
[----:B------:R-:W-:-:S02]  /*11d0*/  DADD R84, -R60, R84 ;  /* 0x000000003c547229 */ /* 0x000fc40000000154 */
[C---:B------:R-:W-:Y:S02]  /*11e0*/  DFMA R114, R98.reuse, -0.25, R114 ;  /* 0xbfd000006272782b */ /* 0x040fe40000000072 */
[----:B------:R-:W-:Y:S02]  /*11f0*/  DFMA R128, R98, 0.25, R128 ;  /* 0x3fd000006280782b */ /* 0x000fe40000000080 */
[----:B------:R-:W-:Y:S01]  /*1200*/  DFMA R82, R64, 5, -R66 ;  /* 0x401400004052782b */ /* 0x000fe20000000842 */
[----:B------:R-:W-:Y:S01]  /*1210*/  MOV R90, 0x1 ;  /* 0x00000001005a7802 */ /* 0x000fe20000000f00 */
[----:B------:R-:W-:Y:S02]  /*1220*/  DFMA R94, R62, 5, -R94 ;  /* 0x401400003e5e782b */ /* 0x000fe4000000085e */
[C---:B------:R-:W-:Y:S02]  /*1230*/  DFMA R114, R84.reuse, 0.25, R114 ;  /* 0x3fd000005472782b */ /* 0x040fe40000000072 */
[----:B------:R-:W-:-:S02]  /*1240*/  DFMA R66, R84, -0.25, R128 ;  /* 0xbfd000005442782b */ /* 0x000fc40000000080 */
[----:B------:R-:W-:Y:S02]  /*1250*/  DFMA R82, R2, -3, R82 ;  /* 0xc00800000252782b */ /* 0x000fe40000000052 */
[----:B0-----:R-:W-:Y:S02]  /*1260*/  DFMA R84, -R130, R90, 1 ;  /* 0x3ff000008254742b */ /* 0x001fe4000000015a */
[----:B------:R-:W-:Y:S02]  /*1270*/  DADD R124, R64, R124 ;  /* 0x00000000407c7229 */ /* 0x000fe4000000007c */
[----:B------:R-:W-:Y:S02]  /*1280*/  DFMA R88, R70, 5, -R88 ;  /* 0x401400004658782b */ /* 0x000fe40000000858 */
[C---:B------:R-:W-:Y:S02]  /*1290*/  DFMA R72, R68.reuse, 5, -R72 ;  /* 0x401400004448782b */ /* 0x040fe40000000848 */
[----:B------:R-:W-:-:S02]  /*12a0*/  DADD R82, -R68, R82 ;  /* 0x0000000044527229 */ /* 0x000fc40000000152 */
[----:B------:R-:W-:Y:S02]  /*12b0*/  DFMA R108, R126, 0.25, R134 ;  /* 0x3fd000007e6c782b */ /* 0x000fe40000000086 */
[----:B------:R-:W-:Y:S02]  /*12c0*/  DFMA R94, R2, -3, R94 ;  /* 0xc0080000025e782b */ /* 0x000fe4000000005e */
[----:B------:R-:W-:Y:S02]  /*12d0*/  DFMA R84, R84, R84, R84 ;  /* 0x000000545454722b */ /* 0x000fe40000000054 */
[----:B------:R-:W-:Y:S02]  /*12e0*/  DADD R124, R68, R124 ;  /* 0x00000000447c7229 */ /* 0x000fe4000000007c */
[C---:B------:R-:W-:Y:S02]  /*12f0*/  DFMA R88, R2.reuse, -3, R88 ;  /* 0xc00800000258782b */ /* 0x040fe40000000058 */
[----:B------:R-:W-:-:S02]  /*1300*/  DFMA R72, R2, -3, R72 ;  /* 0xc00800000248782b */ /* 0x000fc40000000048 */
[----:B------:R-:W-:Y:S02]  /*1310*/  DADD R94, -R70, R94 ;  /* 0x00000000465e7229 */ /* 0x000fe4000000015e */
[C---:B------:R-:W-:Y:S02]  /*1320*/  DFMA R108, R82.reuse, 0.25, R108 ;  /* 0x3fd00000526c782b */ /* 0x040fe4000000006c */
[----:B------:R-:W-:Y:S02]  /*1330*/  DFMA R114, R82, 0.25, R114 ;  /* 0x3fd000005272782b */ /* 0x000fe40000000072 */
[----:B------:R-:W-:Y:S01]  /*1340*/  DFMA R84, R90, R84, R90 ;  /* 0x000000545a54722b */ /* 0x000fe2000000005a */
[----:B------:R-:W0:Y:S01]  /*1350*/  LDC.64 R82, c[0x0][0x3e8] ;  /* 0x0000fa00ff527b82 */ /* 0x000e220000000a00 */
[----:B------:R-:W-:Y:S02]  /*1360*/  DADD R122, R70, R122 ;  /* 0x00000000467a7229 */ /* 0x000fe4000000007a */
[----:B------:R-:W-:-:S02]  /*1370*/  DADD R124, R74, R124 ;  /* 0x000000004a7c7229 */ /* 0x000fc4000000007c */
[----:B------:R-:W-:Y:S02]  /*1380*/  DADD R88, -R62, R88 ;  /* 0x000000003e587229 */ /* 0x000fe40000000158 */
[C---:B------:R-:W-:Y:S02]  /*1390*/  DADD R110, R64.reuse, R110 ;  /* 0x00000000406e7229 */ /* 0x040fe4000000006e */
[C---:B------:R-:W-:Y:S02]  /*13a0*/  DADD R100, R64.reuse, R100 ;  /* 0x0000000040647229 */ /* 0x040fe40000000064 */
[----:B------:R-:W-:Y:S02]  /*13b0*/  DADD R72, -R64, R72 ;  /* 0x0000000040487229 */ /* 0x000fe40000000148 */
[----:B------:R-:W-:Y:S02]  /*13c0*/  DFMA R76, R74, 5, -R76 ;  /* 0x401400004a4c782b */ /* 0x000fe4000000084c */
[----:B------:R-:W-:-:S02]  /*13d0*/  DMUL R94, R94, 0.25 ;  /* 0x3fd000005e5e7828 */ /* 0x000fc40000000000 */
[----:B------:R-:W-:Y:S02]  /*13e0*/  DFMA R64, -R130, R84, 1 ;  /* 0x3ff000008240742b */ /* 0x000fe40000000154 */
[----:B------:R-:W-:Y:S02]  /*13f0*/  DADD R122, R62, R122 ;  /* 0x000000003e7a7229 */ /* 0x000fe4000000007a */
[----:B------:R-:W-:Y:S02]  /*1400*/  DADD R124, R80, R124 ;  /* 0x00000000507c7229 */ /* 0x000fe4000000007c */
[----:B------:R-:W-:Y:S02]  /*1410*/  DFMA R76, R2, -3, R76 ;  /* 0xc0080000024c782b */ /* 0x000fe4000000004c */
[----:B------:R-:W-:Y:S02]  /*1420*/  DFMA R78, R80, 5, -R78 ;  /* 0x40140000504e782b */ /* 0x000fe4000000084e */
[----:B------:R-:W-:-:S02]  /*1430*/  DFMA R60, R88, 0.25, -R94 ;  /* 0x3fd00000583c782b */ /* 0x000fc4000000085e */
[----:B------:R-:W-:Y:S01]  /*1440*/  DFMA R84, R84, R64, R84 ;  /* 0x000000405454722b */ /* 0x000fe20000000054 */
[----:B------:R-:W2:Y:S01]  /*1450*/  LDC.64 R88, c[0x0][0x3e0] ;  /* 0x0000f800ff587b82 */ /* 0x000ea20000000a00 */
[C---:B------:R-:W-:Y:S02]  /*1460*/  DFMA R122, R2.reuse, -6, R122 ;  /* 0xc0180000027a782b */ /* 0x040fe4000000007a */
[----:B------:R-:W-:Y:S02]  /*1470*/  DFMA R124, R2, -12, R124 ;  /* 0xc0280000027c782b */ /* 0x000fe4000000007c */
[C---:B------:R-:W-:Y:S02]  /*1480*/  DFMA R108, R72.reuse, -0.25, R108 ;  /* 0xbfd00000486c782b */ /* 0x040fe4000000006c */
[----:B------:R-:W-:Y:S02]  /*1490*/  DFMA R114, R72, -0.25, R114 ;  /* 0xbfd000004872782b */ /* 0x000fe40000000072 */
[----:B------:R-:W-:-:S02]  /*14a0*/  DADD R76, -R80, R76 ;  /* 0x00000000504c7229 */ /* 0x000fc4000000014c */
[C---:B------:R-:W-:Y:S02]  /*14b0*/  DADD R110, -R68.reuse, R110 ;  /* 0x00000000446e7229 */ /* 0x040fe4000000016e */
[----:B------:R-:W-:Y:S02]  /*14c0*/  DADD R100, -R68, R100 ;  /* 0x0000000044647229 */ /* 0x000fe40000000164 */
[----:B------:R-:W-:Y:S02]  /*14d0*/  DFMA R78, R2, -3, R78 ;  /* 0xc0080000024e782b */ /* 0x000fe4000000004e */
[----:B------:R-:W-:Y:S02]  /*14e0*/  DMUL R72, R84, 3 ;  /* 0x4008000054487828 */ /* 0x000fe40000000000 */
[----:B------:R-:W-:Y:S02]  /*14f0*/  DFMA R122, R124, 0.5, R122 ;  /* 0x3fe000007c7a782b */ /* 0x000fe4000000007a */
[----:B0-----:R-:W-:Y:S01]  /*1500*/  DMUL R64, R82, 4 ;  /* 0x4010000052407828 */ /* 0x001fe20000000000 */
[----:B------:R-:W-:Y:S01]  /*1510*/  UMOV UR14, 0x55555555 ;  /* 0x55555555000e7882 */ /* 0x000fe20000000000 */
[C---:B------:R-:W-:Y:S01]  /*1520*/  DFMA R108, R76.reuse, 0.25, R108 ;  /* 0x3fd000004c6c782b */ /* 0x040fe2000000006c */
[----:B------:R-:W-:Y:S01]  /*1530*/  UMOV UR15, 0x3fd55555 ;  /* 0x3fd55555000f7882 */ /* 0x000fe20000000000 */
[----:B------:R-:W-:-:S02]  /*1540*/  DFMA R114, R76, -0.25, R114 ;  /* 0xbfd000004c72782b */ /* 0x000fc40000000072 */
[C---:B------:R-:W-:Y:S02]  /*1550*/  DADD R110, R74.reuse, R110 ;  /* 0x000000004a6e7229 */ /* 0x040fe4000000006e */
[C---:B------:R-:W-:Y:S02]  /*1560*/  DADD R100, -R74.reuse, R100 ;  /* 0x000000004a647229 */ /* 0x040fe40000000164 */
[----:B------:R-:W-:Y:S02]  /*1570*/  DADD R78, -R74, R78 ;  /* 0x000000004a4e7229 */ /* 0x000fe4000000014e */
[----:B------:R-:W-:Y:S02]  /*1580*/  DFMA R74, -R130, R72, 3 ;  /* 0x40080000824a742b */ /* 0x000fe40000000148 */
[C---:B------:R-:W-:Y:S02]  /*1590*/  DADD R68, R2.reuse, 1 ;  /* 0x3ff0000002447429 */ /* 0x040fe40000000000 */
[----:B------:R-:W-:-:S02]  /*15a0*/  DMUL R64, R2, R64 ;  /* 0x0000004002407228 */ /* 0x000fc40000000000 */
[----:B------:R-:W-:Y:S02]  /*15b0*/  DMUL R122, R122, UR14 ;  /* 0x0000000e7a7a7c28 */ /* 0x000fe40008000000 */
[C---:B------:R-:W-:Y:S02]  /*15c0*/  DFMA R108, R78.reuse, -0.25, R108 ;  /* 0xbfd000004e6c782b */ /* 0x040fe4000000006c */
[----:B------:R-:W-:Y:S02]  /*15d0*/  DFMA R114, R78, 0.25, R114 ;  /* 0x3fd000004e72782b */ /* 0x000fe40000000072 */
[----:B------:R-:W-:Y:S02]  /*15e0*/  DFMA R78, R84, R74, R72 ;  /* 0x0000004a544e722b */ /* 0x000fe40000000048 */
[----:B------:R-:W-:Y:S02]  /*15f0*/  DMUL R102, R102, 0.25 ;  /* 0x3fd0000066667828 */ /* 0x000fe40000000000 */
[----:B--2---:R-:W-:-:S02]  /*1600*/  DMUL R122, R122, R88 ;  /* 0x000000587a7a7228 */ /* 0x004fc40000000000 */
[----:B------:R-:W-:Y:S02]  /*1610*/  DMUL R68, R64, R68 ;  /* 0x0000004440447228 */ /* 0x000fe40000000000 */
[----:B------:R-:W-:Y:S02]  /*1620*/  DADD R2, R2, -1 ;  /* 0xbff0000002027429 */ /* 0x000fe40000000000 */
[----:B------:R-:W-:Y:S02]  /*1630*/  DADD R70, R70, -R62 ;  /* 0x0000000046467229 */ /* 0x000fe4000000083e */
[----:B------:R-:W-:Y:S02]  /*1640*/  DFMA R114, R114, 0.5, R60 ;  /* 0x3fe000007272782b */ /* 0x000fe4000000003c */
[----:B------:R-:W-:Y:S02]  /*1650*/  DFMA R62, R106, 0.25, -R102 ;  /* 0x3fd000006a3e782b */ /* 0x000fe40000000866 */
[----:B------:R-:W-:-:S02]  /*1660*/  DFMA R60, R68, R2, -R122 ;  /* 0x00000002443c722b */ /* 0x000fc4000000087a */
[C---:B------:R-:W-:Y:S01]  /*1670*/  DADD R100, R80.reuse, R100 ;  /* 0x0000000050647229 */ /* 0x040fe20000000064 */
[----:B------:R-:W-:Y:S01]  /*1680*/  FFMA R2, RZ, R131, R79 ;  /* 0x00000083ff027223 */ /* 0x000fe2000000004f */
[----:B------:R-:W-:Y:S02]  /*1690*/  DADD R110, -R80, R110 ;  /* 0x00000000506e7229 */ /* 0x000fe4000000016e */
[----:B------:R-:W-:Y:S02]  /*16a0*/  DFMA R72, R66, 0.5, R62 ;  /* 0x3fe000004248782b */ /* 0x000fe4000000003e */
[----:B------:R-:W-:Y:S01]  /*16b0*/  FSETP.GT.AND P0, PT, |R2|, 1.469367938527859385e-39, PT ;  /* 0x001000000200780b */ /* 0x000fe20003f04200 */
[----:B------:R-:W-:Y:S02]  /*16c0*/  DFMA R86, R86, 0.5, R96 ;  /* 0x3fe000005656782b */ /* 0x000fe40000000060 */
[----:B------:R-:W-:Y:S02]  /*16d0*/  DFMA R66, R100, 0.5, R70 ;  /* 0x3fe000006442782b */ /* 0x000fe40000000046 */
[----:B------:R-:W-:-:S02]  /*16e0*/  DFMA R64, R110, 0.5, R92 ;  /* 0x3fe000006e40782b */ /* 0x000fc4000000005c */
[----:B------:R-:W-:Y:S01]  /*16f0*/  DFMA R70, R108, 0.5, R112 ;  /* 0x3fe000006c46782b */ /* 0x000fe20000000070 */
[----:B------:R-:W-:Y:S01]  /*1700*/  UMOV UR15, 0x3fc55555 ;  /* 0x3fc55555000f7882 */ /* 0x000fe20000000000 */
[----:B------:R-:W-:Y:S01]  /*1710*/  BSSY.RECONVERGENT B2, `(.L_x_453) ;  /* 0x0000010000027945 */ /* 0x000fe20003800200 */
[----:B------:R-:W-:Y:S02]  /*1720*/  DMUL R68, R72, -UR14 ;  /* 0x8000000e48447c28 */ /* 0x000fe40008000000 */
[----:B------:R-:W-:Y:S02]  /*1730*/  DMUL R62, R86, -UR14 ;  /* 0x8000000e563e7c28 */ /* 0x000fe40008000000 */
[----:B------:R-:W-:Y:S02]  /*1740*/  DMUL R64, R64, -UR14 ;  /* 0x8000000e40407c28 */ /* 0x000fe40008000000 */
[----:B------:R-:W-:Y:S02]  /*1750*/  DMUL R66, R66, -UR14 ;  /* 0x8000000e42427c28 */ /* 0x000fe40008000000 */
[----:B------:R-:W-:-:S02]  /*1760*/  DMUL R70, R70, -UR14 ;  /* 0x8000000e46467c28 */ /* 0x000fc40008000000 */
[----:B------:R-:W-:Y:S01]  /*1770*/  DMUL R72, R114, -UR14 ;  /* 0x8000000e72487c28 */ /* 0x000fe20008000000 */
[----:B-1----:R-:W-:Y:S10]  /*1780*/  @P0 BRA `(.L_x_454) ;  /* 0x0000000000200947 */ /* 0x002ff40003800000 */
[----:B------:R-:W-:Y:S01]  /*1790*/  IMAD.MOV.U32 R241, RZ, RZ, RZ ;  /* 0x000000fffff17224 */ /* 0x000fe200078e00ff */
[----:B------:R-:W-:Y:S01]  /*17a0*/  MOV R236, R130 ;  /* 0x0000008200ec7202 */ /* 0x000fe20000000f00 */
[----:B------:R-:W-:Y:S01]  /*17b0*/  IMAD.MOV.U32 R240, RZ, RZ, 0x40080000 ;  /* 0x40080000fff07424 */ /* 0x000fe200078e00ff */
[----:B------:R-:W-:Y:S01]  /*17c0*/  MOV R2, 0x17f0 ;  /* 0x000017f000027802 */ /* 0x000fe20000000f00 */
[----:B------:R-:W-:-:S07]  /*17d0*/  IMAD.MOV.U32 R237, RZ, RZ, R131 ;  /* 0x000000ffffed7224 */ /* 0x000fce00078e0083 */
[----:B-----5:R-:W-:Y:S05]  /*17e0*/  CALL.REL.NOINC `($__internal_10_$__cuda_sm20_div_rn_f64_full) ;  /* 0x00000068005c7944 */ /* 0x020fea0003c00000 */
[----:B------:R-:W-:Y:S01]  /*17f0*/  IMAD.MOV.U32 R78, RZ, RZ, R3 ;  /* 0x000000ffff4e7224 */ /* 0x000fe200078e0003 */
[----:B------:R-:W-:-:S07]  /*1800*/  MOV R79, R236 ;  /* 0x000000ec004f7202 */ /* 0x000fce0000000f00 */
.L_x_454:
[----:B------:R-:W-:Y:S05]  /*1810*/  BSYNC.RECONVERGENT B2 ;  /* 0x0000000000027941 */ /* 0x000fea0003800200 */
.L_x_453:
[----:B------:R-:W0:Y:S01]  /*1820*/  MUFU.RCP64H R75, 3 ;  /* 0x40080000004b7908 */ /* 0x000e220000001800 */
[----:B------:R-:W-:Y:S02]  /*1830*/  HFMA2 R74, -RZ, RZ, 0, 5.9604644775390625e-08 ;  /* 0x00000001ff4a7431 */ /* 0x000fe400000001ff */
[----:B------:R-:W-:Y:S01]  /*1840*/  IMAD.MOV.U32 R76, RZ, RZ, 0x0 ;  /* 0x00000000ff4c7424 */ /* 0x000fe200078e00ff */
[----:B------:R-:W-:Y:S01]  /*1850*/  BSSY.RECONVERGENT B2, `(.L_x_455) ;  /* 0x0000021000027945 */ /* 0x000fe20003800200 */
[----:B------:R-:W-:-:S06]  /*1860*/  IMAD.MOV.U32 R77, RZ, RZ, 0x40080000 ;  /* 0x40080000ff4d7424 */ /* 0x000fcc00078e00ff */
        /* <DEDUP_REMOVED lines=24> */
[----:B------:R-:W-:Y:S01]  /*19f0*/  MOV R236, RZ ;  /* 0x000000ff00ec7202 */ /* 0x000fe20000000f00 */
[----:B------:R-:W-:Y:S01]  /*1a00*/  IMAD.MOV.U32 R240, RZ, RZ, R83 ;  /* 0x000000fffff07224 */ /* 0x000fe200078e0053 */
[----:B------:R-:W-:Y:S01]  /*1a10*/  MOV R2, 0x1a40 ;  /* 0x00001a4000027802 */ /* 0x000fe20000000f00 */
[----:B------:R-:W-:-:S07]  /*1a20*/  IMAD.MOV.U32 R237, RZ, RZ, 0x40080000 ;  /* 0x40080000ffed7424 */ /* 0x000fce00078e00ff */
[----:B------:R-:W-:Y:S05]  /*1a30*/  CALL.REL.NOINC `($__internal_10_$__cuda_sm20_div_rn_f64_full) ;  /* 0x0000006400c87944 */ /* 0x000fea0003c00000 */
[----:B------:R-:W-:Y:S01]  /*1a40*/  IMAD.MOV.U32 R2, RZ, RZ, R3 ;  /* 0x000000ffff027224 */ /* 0x000fe200078e0003 */
[----:B------:R-:W-:-:S07]  /*1a50*/  MOV R3, R236 ;  /* 0x000000ec00037202 */ /* 0x000fce0000000f00 */
.L_x_456:
[----:B------:R-:W-:Y:S05]  /*1a60*/  BSYNC.RECONVERGENT B2 ;  /* 0x0000000000027941 */ /* 0x000fea0003800200 */
.L_x_455:
        /* <DEDUP_REMOVED lines=38> */
.L_x_458:
[----:B------:R-:W-:Y:S05]  /*1cd0*/  BSYNC.RECONVERGENT B2 ;  /* 0x0000000000027941 */ /* 0x000fea0003800200 */
.L_x_457:
        /* <DEDUP_REMOVED lines=25> */
[----:B------:R-:W-:Y:S01]  /*1e70*/  DADD R80, -R34, R82 ;  /* 0x0000000022507229 */ /* 0x000fe20000000152 */
[----:B------:R-:W-:-:S05]  /*1e80*/  FFMA R82, RZ, 2.125, R3 ;  /* 0x40080000ff527823 */ /* 0x000fca0000000003 */
[----:B------:R-:W-:Y:S02]  /*1e90*/  FSETP.GT.AND P0, PT, |R82|, 1.469367938527859385e-39, PT ;  /* 0x001000005200780b */ /* 0x000fe40003f04200 */
[----:B------:R-:W-:-:S11]  /*1ea0*/  DADD R80, R54, R80 ;  /* 0x0000000036507229 */ /* 0x000fd60000000050 */
        /* <DEDUP_REMOVED lines=9> */
.L_x_460:
[----:B------:R-:W-:Y:S05]  /*1f40*/  BSYNC.RECONVERGENT B2 ;  /* 0x0000000000027941 */ /* 0x000fea0003800200 */
.L_x_459:
[----:B------:R-:W2:Y:S01]  /*1f50*/  LDL.64 R84, [R1+0x198] ;  /* 0x0001980001547983 */ /* 0x000ea20000100a00 */
[----:B------:R-:W-:Y:S01]  /*1f60*/  DADD R82, R226, R40 ;  /* 0x00000000e2527229 */ /* 0x000fe20000000028 */
[----:B------:R-:W0:Y:S01]  /*1f70*/  LDC.64 R168, c[0x0][0x3c8] ;  /* 0x0000f200ffa87b82 */ /* 0x000e220000000a00 */
[----:B------:R-:W-:Y:S01]  /*1f80*/  DADD R80, R80, R2 ;  /* 0x0000000050507229 */ /* 0x000fe20000000002 */
[----:B------:R1:W-:Y:S01]  /*1f90*/  STL.64 [R1+0x1c8], R14 ;  /* 0x0001c80e01007387 */ /* 0x0003e20000100a00 */
[----:B------:R-:W-:Y:S01]  /*1fa0*/  DMUL R194, R64, R76 ;  /* 0x0000004c40c27228 */ /* 0x000fe20000000000 */
[----:B------:R-:W-:Y:S01]  /*1fb0*/  UMOV UR14, 0x55555555 ;  /* 0x55555555000e7882 */ /* 0x000fe20000000000 */
[----:B------:R-:W-:Y:S01]  /*1fc0*/  DADD R236, R76, R76 ;  /* 0x000000004cec7229 */ /* 0x000fe2000000004c */
[----:B------:R-:W-:Y:S01]  /*1fd0*/  STL.64 [R1+0x1c0], R12 ;  /* 0x0001c00c01007387 */ /* 0x000fe20000100a00 */
[----:B------:R-:W-:Y:S01]  /*1fe0*/  DADD R82, R38, R82 ;  /* 0x0000000026527229 */ /* 0x000fe20000000052 */
[----:B------:R-:W0:Y:S01]  /*1ff0*/  LDC.64 R152, c[0x0][0x3c0] ;  /* 0x0000f000ff987b82 */ /* 0x000e220000000a00 */
[----:B------:R-:W-:Y:S01]  /*2000*/  DMUL R78, R80, R78 ;  /* 0x0000004e504e7228 */ /* 0x000fe20000000000 */
[----:B------:R3:W-:Y:S01]  /*2010*/  STL.64 [R1+0x1b8], R10 ;  /* 0x0001b80a01007387 */ /* 0x0007e20000100a00 */
[-C--:B------:R-:W-:Y:S01]  /*2020*/  DFMA R240, R62, R74.reuse, R194 ;  /* 0x0000004a3ef0722b */ /* 0x080fe200000000c2 */
[----:B------:R-:W-:Y:S01]  /*2030*/  UMOV UR15, 0x3fb55555 ;  /* 0x3fb55555000f7882 */ /* 0x000fe20000000000 */
[----:B------:R-:W-:Y:S01]  /*2040*/  DFMA R94, R74, -R74, -R236 ;  /* 0x8000004a4a5e722b */ /* 0x000fe200000008ec */
[----:B------:R-:W-:Y:S01]  /*2050*/  UMOV UR16, 0x1c71c71c ;  /* 0x1c71c71c00107882 */ /* 0x000fe20000000000 */
[----:B------:R-:W-:Y:S01]  /*2060*/  DADD R82, R56, R82 ;  /* 0x0000000038527229 */ /* 0x000fe20000000052 */
[----:B-1----:R-:W1:Y:S01]  /*2070*/  LDC.64 R14, c[0x0][0x400] ;  /* 0x00010000ff0e7b82 */ /* 0x002e620000000a00 */
[----:B------:R-:W-:Y:S01]  /*2080*/  DADD R220, R78, -2 ;  /* 0xc00000004edc7429 */ /* 0x000fe20000000000 */
[----:B------:R-:W-:Y:S01]  /*2090*/  UMOV UR17, 0x3fbc71c7 ;  /* 0x3fbc71c700117882 */ /* 0x000fe20000000000 */
[----:B------:R-:W-:Y:S01]  /*20a0*/  DFMA R2, R66, R78, R240 ;  /* 0x0000004e4202722b */ /* 0x000fe200000000f0 */
[----:B------:R-:W-:Y:S01]  /*20b0*/  STL.64 [R1+0x1b0], R8 ;  /* 0x0001b00801007387 */ /* 0x000fe20000100a00 */
[----:B------:R-:W-:Y:S01]  /*20c0*/  DMUL R88, R60, -4 ;  /* 0xc01000003c587828 */ /* 0x000fe20000000000 */
[----:B---3--:R-:W-:Y:S01]  /*20d0*/  IMAD.MOV.U32 R10, RZ, RZ, 0x55555555 ;  /* 0x55555555ff0a7424 */ /* 0x008fe200078e00ff */
[----:B------:R-:W-:Y:S01]  /*20e0*/  DADD R82, R20, R82 ;  /* 0x0000000014527229 */ /* 0x000fe20000000052 */
[----:B------:R-:W-:Y:S01]  /*20f0*/  IMAD.MOV.U32 R11, RZ, RZ, 0x3fd55555 ;  /* 0x3fd55555ff0b7424 */ /* 0x000fe200078e00ff */
[----:B------:R-:W-:Y:S01]  /*2100*/  DADD R208, R78, 2 ;  /* 0x400000004ed07429 */ /* 0x000fe20000000000 */
[----:B------:R-:W3:Y:S01]  /*2110*/  LDC.64 R12, c[0x0][0x408] ;  /* 0x00010200ff0c7b82 */ /* 0x000ee20000000a00 */
[----:B------:R-:W-:Y:S01]  /*2120*/  DMUL R108, R130, UR14 ;  /* 0x0000000e826c7c28 */ /* 0x000fe20008000000 */
[----:B------:R-:W-:Y:S01]  /*2130*/  STL.64 [R1+0x1a8], R6 ;  /* 0x0001a80601007387 */ /* 0x000fe20000100a00 */
[----:B------:R-:W-:Y:S01]  /*2140*/  DMUL R86, R60, -2 ;  /* 0xc00000003c567828 */ /* 0x000fe20000000000 */
[----:B------:R-:W-:Y:S01]  /*2150*/  UMOV UR18, 0x55555555 ;  /* 0x5555555500127882 */ /* 0x000fe20000000000 */
[----:B------:R-:W-:Y:S01]  /*2160*/  DADD R82, R42, R82 ;  /* 0x000000002a527229 */ /* 0x000fe20000000052 */
[----:B------:R4:W-:Y:S01]  /*2170*/  STL.64 [R1+0x1a0], R4 ;  /* 0x0001a00401007387 */ /* 0x0009e20000100a00 */
[----:B0-----:R-:W-:Y:S01]  /*2180*/  DADD R90, R152, -R168 ;  /* 0x00000000985a7229 */ /* 0x001fe200000008a8 */
[----:B------:R-:W-:Y:S01]  /*2190*/  UMOV UR19, 0x3fc55555 ;  /* 0x3fc5555500137882 */ /* 0x000fe20000000000 */
[C---:B------:R-:W-:Y:S01]  /*21a0*/  DMUL R176, R76.reuse, R236 ;  /* 0x000000ec4cb07228 */ /* 0x040fe20000000000 */
[----:B------:R-:W-:Y:S01]  /*21b0*/  UMOV UR20, 0x55555555 ;  /* 0x5555555500147882 */ /* 0x000fe20000000000 */
[----:B------:R-:W-:Y:S01]  /*21c0*/  DMUL R158, R76, R86 ;  /* 0x000000564c9e7228 */ /* 0x000fe20000000000 */
[----:B------:R-:W-:Y:S01]  /*21d0*/  UMOV UR21, 0x3fd55555 ;  /* 0x3fd5555500157882 */ /* 0x000fe20000000000 */
[----:B------:R-:W-:-:S02]  /*21e0*/  DADD R82, R22, R82 ;  /* 0x0000000016527229 */ /* 0x000fc40000000052 */
[----:B------:R-:W-:Y:S01]  /*21f0*/  DMUL R106, R90, UR14 ;  /* 0x0000000e5a6a7c28 */ /* 0x000fe20008000000 */
[----:B------:R-:W-:Y:S01]  /*2200*/  UMOV UR14, 0x1c71c71c ;  /* 0x1c71c71c000e7882 */ /* 0x000fe20000000000 */
[----:B------:R-:W-:Y:S01]  /*2210*/  UMOV UR15, 0x3fac71c7 ;  /* 0x3fac71c7000f7882 */ /* 0x000fe20000000000 */
[----:B------:R-:W-:Y:S02]  /*2220*/  DMUL R216, R74, UR6 ;  /* 0x000000064ad87c28 */ /* 0x000fe40008000000 */
[----:B-1----:R-:W-:Y:S02]  /*2230*/  DMUL R198, R76, R14 ;  /* 0x0000000e4cc67228 */ /* 0x002fe40000000000 */
[----:B------:R-:W-:Y:S02]  /*2240*/  DADD R82, R44, R82 ;  /* 0x000000002c527229 */ /* 0x000fe40000000052 */
[----:B------:R-:W-:Y:S02]  /*2250*/  DMUL R196, R74, R86 ;  /* 0x000000564ac47228 */ /* 0x000fe40000000000 */
[----:B------:R-:W-:-:S02]  /*2260*/  DADD R174, R78, R78 ;  /* 0x000000004eae7229 */ /* 0x000fc4000000004e */
[----:B------:R-:W-:Y:S02]  /*2270*/  DADD R154, R216, R198 ;  /* 0x00000000d89a7229 */ /* 0x000fe400000000c6 */
[----:B------:R-:W-:Y:S02]  /*2280*/  DADD R82, R24, R82 ;  /* 0x0000000018527229 */ /* 0x000fe40000000052 */
[----:B----4-:R-:W-:Y:S02]  /*2290*/  DADD R4, -R152, R168 ;  /* 0x0000000098047229 */ /* 0x010fe400000001a8 */
[----:B------:R-:W-:Y:S01]  /*22a0*/  DMUL R144, R130, -UR18 ;  /* 0x8000001282907c28 */ /* 0x000fe20008000000 */
[----:B------:R-:W-:Y:S01]  /*22b0*/  UMOV UR18, 0x1c71c71c ;  /* 0x1c71c71c00127882 */ /* 0x000fe20000000000 */
[----:B------:R-:W-:Y:S01]  /*22c0*/  DADD R212, -R78, 2 ;  /* 0x400000004ed47429 */ /* 0x000fe20000000100 */
[----:B------:R-:W-:Y:S01]  /*22d0*/  UMOV UR19, 0x3f9c71c7 ;  /* 0x3f9c71c700137882 */ /* 0x000fe20000000000 */
[----:B------:R-:W-:-:S02]  /*22e0*/  DADD R82, R46, R82 ;  /* 0x000000002e527229 */ /* 0x000fc40000000052 */
[-C--:B------:R-:W-:Y:S02]  /*22f0*/  DMUL R184, R76, R4.reuse ;  /* 0x000000044cb87228 */ /* 0x080fe40000000000 */
[-C--:B------:R-:W-:Y:S02]  /*2300*/  DMUL R160, R74, R4.reuse ;  /* 0x000000044aa07228 */ /* 0x080fe40000000000 */
[----:B------:R-:W-:Y:S02]  /*2310*/  DMUL R182, R78, R4 ;  /* 0x000000044eb67228 */ /* 0x000fe40000000000 */
[----:B------:R-:W-:Y:S02]  /*2320*/  DADD R82, R26, R82 ;  /* 0x000000001a527229 */ /* 0x000fe40000000052 */
[----:B------:R-:W-:Y:S02]  /*2330*/  DADD R200, R174, -4 ;  /* 0xc0100000aec87429 */ /* 0x000fe40000000000 */
[----:B------:R-:W-:-:S02]  /*2340*/  DFMA R190, R62, -R74, -R194 ;  /* 0x8000004a3ebe722b */ /* 0x000fc400000008c2 */
[----:B------:R-:W-:Y:S02]  /*2350*/  DMUL R178, R78, R86 ;  /* 0x000000564eb27228 */ /* 0x000fe40000000000 */
[----:B------:R-:W-:-:S04]  /*2360*/  DADD R82, R48, R82 ;  /* 0x0000000030527229 */ /* 0x000fc80000000052 */
[----:B------:R-:W-:-:S04]  /*2370*/  DFMA R190, -R66, R78, R190 ;  /* 0x0000004e42be722b */ /* 0x000fc800000001be */
[----:B------:R-:W-:-:S04]  /*2380*/  DADD R82, R28, R82 ;  /* 0x000000001c527229 */ /* 0x000fc80000000052 */
[----:B------:R-:W-:-:S04]  /*2390*/  DMUL R190, R190, 0.5 ;  /* 0x3fe00000bebe7828 */ /* 0x000fc80000000000 */
[----:B------:R-:W-:-:S08]  /*23a0*/  DADD R82, R50, R82 ;  /* 0x0000000032527229 */ /* 0x000fd00000000052 */
[----:B------:R-:W-:-:S08]  /*23b0*/  DADD R82, R30, R82 ;  /* 0x000000001e527229 */ /* 0x000fd00000000052 */
[----:B------:R-:W-:-:S08]  /*23c0*/  DADD R82, R52, R82 ;  /* 0x0000000034527229 */ /* 0x000fd00000000052 */
[----:B------:R-:W-:-:S08]  /*23d0*/  DADD R82, R32, R82 ;  /* 0x0000000020527229 */ /* 0x000fd00000000052 */
[----:B------:R-:W-:-:S08]  /*23e0*/  DADD R82, R54, R82 ;  /* 0x0000000036527229 */ /* 0x000fd00000000052 */
[----:B------:R-:W-:Y:S02]  /*23f0*/  DADD R80, R34, R82 ;  /* 0x0000000022507229 */ /* 0x000fe40000000052 */
[----:B------:R-:W-:-:S08]  /*2400*/  DMUL R82, R74, R74 ;  /* 0x0000004a4a527228 */ /* 0x000fd00000000000 */
[----:B------:R-:W-:Y:S02]  /*2410*/  DFMA R92, R74, -2, -R82 ;  /* 0xc00000004a5c782b */ /* 0x000fe40000000852 */
[C-C-:B------:R-:W-:Y:S02]  /*2420*/  DADD R214, R82.reuse, R236.reuse ;  /* 0x0000000052d67229 */ /* 0x140fe400000000ec */
[----:B------:R-:W-:Y:S02]  /*2430*/  DADD R206, R82, -R236 ;  /* 0x0000000052ce7229 */ /* 0x000fe400000008ec */
[----:B------:R-:W-:Y:S02]  /*2440*/  DFMA R114, R74, -2, R82 ;  /* 0xc00000004a72782b */ /* 0x000fe40000000052 */
[----:B--2---:R-:W-:Y:S02]  /*2450*/  DFMA R80, R2, R84, R80 ;  /* 0x000000540250722b */ /* 0x004fe40000000050 */
[----:B------:R-:W-:-:S02]  /*2460*/  DMUL R84, R76, R76 ;  /* 0x0000004c4c547228 */ /* 0x000fc40000000000 */
[----:B------:R-:W-:-:S04]  /*2470*/  DADD R2, R74, R74 ;  /* 0x000000004a027229 */ /* 0x000fc8000000004a */
[----:B------:R-:W-:Y:S01]  /*2480*/  DMUL R180, R80, UR14 ;  /* 0x0000000e50b47c28 */ /* 0x000fe20008000000 */
[----:B------:R-:W-:Y:S01]  /*2490*/  UMOV UR14, 0x55555555 ;  /* 0x55555555000e7882 */ /* 0x000fe20000000000 */
[----:B------:R-:W-:Y:S01]  /*24a0*/  DADD R96, -R84, R94 ;  /* 0x0000000054607229 */ /* 0x000fe2000000015e */
[----:B------:R-:W-:Y:S01]  /*24b0*/  UMOV UR15, 0x3fe55555 ;  /* 0x3fe55555000f7882 */ /* 0x000fe20000000000 */
[----:B------:R-:W-:Y:S02]  /*24c0*/  DADD R112, R82, R2 ;  /* 0x0000000052707229 */ /* 0x000fe40000000002 */
[----:B------:R-:W-:Y:S02]  /*24d0*/  DADD R94, -R84, R92 ;  /* 0x00000000545e7229 */ /* 0x000fe4000000015c */
[----:B------:R-:W-:Y:S02]  /*24e0*/  DMUL R92, R78, R78 ;  /* 0x0000004e4e5c7228 */ /* 0x000fe40000000000 */
[----:B------:R-:W-:-:S02]  /*24f0*/  DADD R98, R82, R84 ;  /* 0x0000000052627229 */ /* 0x000fc40000000054 */
[C---:B------:R-:W-:Y:S02]  /*2500*/  DADD R214, R84.reuse, R214 ;  /* 0x0000000054d67229 */ /* 0x040fe400000000d6 */
[C---:B------:R-:W-:Y:S02]  /*2510*/  DADD R206, R84.reuse, R206 ;  /* 0x0000000054ce7229 */ /* 0x040fe400000000ce */
[C---:B------:R-:W-:Y:S02]  /*2520*/  DADD R150, R84.reuse, R112 ;  /* 0x0000000054967229 */ /* 0x040fe40000000070 */
[----:B------:R-:W-:Y:S02]  /*2530*/  DADD R142, R84, R114 ;  /* 0x00000000548e7229 */ /* 0x000fe40000000072 */
[C---:B------:R-:W-:Y:S02]  /*2540*/  DADD R116, -R92.reuse, R96 ;  /* 0x000000005c747229 */ /* 0x040fe40000000160 */
[----:B------:R-:W-:-:S02]  /*2550*/  DADD R110, -R92, R94 ;  /* 0x000000005c6e7229 */ /* 0x000fc4000000015e */
[C---:B------:R-:W-:Y:S02]  /*2560*/  DADD R94, R92.reuse, R214 ;  /* 0x000000005c5e7229 */ /* 0x040fe400000000d6 */
[--C-:B------:R-:W-:Y:S02]  /*2570*/  DADD R228, R92, R98.reuse ;  /* 0x000000005ce47229 */ /* 0x100fe40000000062 */
[----:B------:R-:W-:Y:S02]  /*2580*/  DFMA R96, R78, R220, R98 ;  /* 0x000000dc4e60722b */ /* 0x000fe40000000062 */
[C---:B------:R-:W-:Y:S02]  /*2590*/  DADD R100, R92.reuse, R150 ;  /* 0x000000005c647229 */ /* 0x040fe40000000096 */
[C---:B------:R-:W-:Y:S02]  /*25a0*/  DADD R102, R92.reuse, R206 ;  /* 0x000000005c667229 */ /* 0x040fe400000000ce */
[----:B------:R-:W-:-:S02]  /*25b0*/  DADD R104, R92, R142 ;  /* 0x000000005c687229 */ /* 0x000fc4000000008e */
[----:B------:R-:W-:Y:S02]  /*25c0*/  DFMA R98, R78, R208, R98 ;  /* 0x000000d04e62722b */ /* 0x000fe40000000062 */
[----:B------:R-:W-:Y:S02]  /*25d0*/  DFMA R116, R116, R168, R88 ;  /* 0x000000a87474722b */ /* 0x000fe40000000058 */
[-C--:B------:R-:W-:Y:S02]  /*25e0*/  DFMA R232, R94, R10.reuse, -R84 ;  /* 0x0000000a5ee8722b */ /* 0x080fe40000000854 */
[-C--:B------:R-:W-:Y:S02]  /*25f0*/  DFMA R230, R100, R10.reuse, -R82 ;  /* 0x0000000a64e6722b */ /* 0x080fe40000000852 */
[-C--:B------:R-:W-:Y:S02]  /*2600*/  DFMA R156, R96, R10.reuse, -R92 ;  /* 0x0000000a609c722b */ /* 0x080fe4000000085c */
[----:B------:R-:W-:-:S02]  /*2610*/  DFMA R166, R104, R10, -R82 ;  /* 0x0000000a68a6722b */ /* 0x000fc40000000852 */
[----:B------:R-:W-:Y:S02]  /*2620*/  DFMA R186, R102, R10, -R84 ;  /* 0x0000000a66ba722b */ /* 0x000fe40000000854 */
[----:B------:R-:W-:Y:S02]  /*2630*/  DFMA R116, R94, R152, R116 ;  /* 0x000000985e74722b */ /* 0x000fe40000000074 */
[----:B------:R-:W-:Y:S02]  /*2640*/  DFMA R118, R98, R10, -R92 ;  /* 0x0000000a6276722b */ /* 0x000fe4000000085c */
[C-C-:B------:R-:W-:Y:S02]  /*2650*/  DFMA R232, -R108.reuse, R232, R180.reuse ;  /* 0x000000e86ce8722b */ /* 0x140fe400000001b4 */
[C-C-:B------:R-:W-:Y:S02]  /*2660*/  DFMA R230, -R108.reuse, R230, R180.reuse ;  /* 0x000000e66ce6722b */ /* 0x140fe400000001b4 */
[----:B------:R-:W-:-:S02]  /*2670*/  DFMA R156, -R108, R156, R180 ;  /* 0x0000009c6c9c722b */ /* 0x000fc400000001b4 */
[C-C-:B------:R-:W-:Y:S02]  /*2680*/  DFMA R166, -R108.reuse, R166, R180.reuse ;  /* 0x000000a66ca6722b */ /* 0x140fe400000001b4 */
[--C-:B------:R-:W-:Y:S02]  /*2690*/  DFMA R186, -R108, R186, R180.reuse ;  /* 0x000000ba6cba722b */ /* 0x100fe400000001b4 */
[----:B------:R-:W-:Y:S02]  /*26a0*/  DMUL R116, R116, UR16 ;  /* 0x0000001074747c28 */ /* 0x000fe40008000000 */
[----:B------:R-:W-:Y:S02]  /*26b0*/  DFMA R180, -R108, R118, R180 ;  /* 0x000000766cb4722b */ /* 0x000fe400000001b4 */
[----:B------:R-:W-:Y:S02]  /*26c0*/  DMUL R118, R76, 4 ;  /* 0x401000004c767828 */ /* 0x000fe40000000000 */
[----:B------:R-:W-:-:S02]  /*26d0*/  DFMA R110, R110, R168, R88 ;  /* 0x000000a86e6e722b */ /* 0x000fc40000000058 */
[----:B------:R-:W-:Y:S02]  /*26e0*/  DFMA R158, R76, R158, R116 ;  /* 0x0000009e4c9e722b */ /* 0x000fe40000000074 */
[----:B------:R-:W-:Y:S01]  /*26f0*/  DADD R116, R82, -UR14 ;  /* 0x8000000e52747e29 */ /* 0x000fe20008000000 */
[----:B------:R-:W-:Y:S01]  /*2700*/  UMOV UR15, 0x3fa55555 ;  /* 0x3fa55555000f7882 */ /* 0x000fe20000000000 */
[----:B------:R-:W-:Y:S02]  /*2710*/  DFMA R118, R74, R2, R118 ;  /* 0x000000024a76722b */ /* 0x000fe40000000076 */
[----:B------:R-:W-:Y:S02]  /*2720*/  DADD R120, R112, -R236 ;  /* 0x0000000070787229 */ /* 0x000fe400000008ec */
[----:B------:R-:W-:Y:S02]  /*2730*/  DFMA R110, R100, R152, R110 ;  /* 0x00000098646e722b */ /* 0x000fe4000000006e */
[----:B------:R-:W-:-:S02]  /*2740*/  DADD R122, R116, R84 ;  /* 0x00000000747a7229 */ /* 0x000fc40000000054 */
[----:B------:R-:W-:Y:S02]  /*2750*/  DADD R126, R176, R118 ;  /* 0x00000000b07e7229 */ /* 0x000fe40000000076 */
[C-C-:B------:R-:W-:Y:S02]  /*2760*/  DADD R116, R114.reuse, -R236.reuse ;  /* 0x0000000072747229 */ /* 0x140fe400000008ec */
[--C-:B------:R-:W-:Y:S02]  /*2770*/  DADD R118, R114, R236.reuse ;  /* 0x0000000072767229 */ /* 0x100fe400000000ec */
[----:B------:R-:W-:Y:S02]  /*2780*/  DADD R114, R112, R236 ;  /* 0x0000000070727229 */ /* 0x000fe400000000ec */
[----:B------:R-:W-:Y:S02]  /*2790*/  DADD R112, R122, R92 ;  /* 0x000000007a707229 */ /* 0x000fe4000000005c */
[----:B------:R-:W-:-:S02]  /*27a0*/  DFMA R148, R228, -0.5, R10 ;  /* 0xbfe00000e494782b */ /* 0x000fc4000000000a */
[----:B------:R-:W-:Y:S02]  /*27b0*/  DMUL R106, R228, R106 ;  /* 0x0000006ae46a7228 */ /* 0x000fe40000000000 */
[----:B------:R-:W-:Y:S02]  /*27c0*/  DADD R122, R84, R114 ;  /* 0x00000000547a7229 */ /* 0x000fe40000000072 */
[----:B---3--:R-:W-:Y:S02]  /*27d0*/  DFMA R114, R78, R12, R154 ;  /* 0x0000000c4e72722b */ /* 0x008fe4000000009a */
[----:B------:R-:W-:Y:S02]  /*27e0*/  DMUL R110, R110, UR16 ;  /* 0x000000106e6e7c28 */ /* 0x000fe40008000000 */
[C---:B------:R-:W-:Y:S02]  /*27f0*/  DADD R116, R84.reuse, R116 ;  /* 0x0000000054747229 */ /* 0x040fe40000000074 */
[----:B------:R-:W-:-:S02]  /*2800*/  DADD R118, R84, R118 ;  /* 0x0000000054767229 */ /* 0x000fc40000000076 */
[----:B------:R-:W-:Y:S02]  /*2810*/  DMUL R124, R114, 0.25 ;  /* 0x3fd00000727c7828 */ /* 0x000fe40000000000 */
[----:B------:R-:W-:Y:S02]  /*2820*/  DFMA R148, R60, R148, -R106 ;  /* 0x000000943c94722b */ /* 0x000fe4000000086a */
[----:B------:R-:W-:Y:S02]  /*2830*/  DFMA R196, R74, R196, R110 ;  /* 0x000000c44ac4722b */ /* 0x000fe4000000006e */
[----:B------:R-:W-:Y:S02]  /*2840*/  DADD R106, R60, R60 ;  /* 0x000000003c6a7229 */ /* 0x000fe4000000003c */
[----:B------:R-:W-:Y:S02]  /*2850*/  DADD R110, R74, R76 ;  /* 0x000000004a6e7229 */ /* 0x000fe4000000004c */
[----:B------:R-:W-:-:S02]  /*2860*/  DADD R116, R92, R116 ;  /* 0x000000005c747229 */ /* 0x000fc40000000074 */
[----:B------:R-:W-:Y:S02]  /*2870*/  DADD R122, R92, R122 ;  /* 0x000000005c7a7229 */ /* 0x000fe4000000007a */
[----:B------:R-:W-:Y:S02]  /*2880*/  DMUL R124, R124, R112 ;  /* 0x000000707c7c7228 */ /* 0x000fe40000000000 */
[----:B------:R-:W-:Y:S02]  /*2890*/  DADD R108, R74, -R76 ;  /* 0x000000004a6c7229 */ /* 0x000fe4000000084c */
[----:B------:R-:W-:Y:S02]  /*28a0*/  DADD R120, R84, R120 ;  /* 0x0000000054787229 */ /* 0x000fe40000000078 */
[----:B------:R-:W-:Y:S02]  /*28b0*/  DADD R118, R92, R118 ;  /* 0x000000005c767229 */ /* 0x000fe40000000076 */
[----:B------:R-:W-:-:S02]  /*28c0*/  DMUL R204, R106, R110 ;  /* 0x0000006e6acc7228 */ /* 0x000fc40000000000 */
[----:B------:R-:W-:Y:S02]  /*28d0*/  DMUL R128, R90, R110 ;  /* 0x0000006e5a807228 */ /* 0x000fe40000000000 */
[----:B------:R-:W-:Y:S02]  /*28e0*/  DFMA R126, R78, R174, R126 ;  /* 0x000000ae4e7e722b */ /* 0x000fe4000000007e */
[C---:B------:R-:W-:Y:S02]  /*28f0*/  DMUL R8, R106.reuse, R116 ;  /* 0x000000746a087228 */ /* 0x040fe40000000000 */
[----:B------:R-:W-:Y:S02]  /*2900*/  DMUL R6, R106, R122 ;  /* 0x0000007a6a067228 */ /* 0x000fe40000000000 */
[----:B------:R-:W-:Y:S02]  /*2910*/  DFMA R124, R80, R10, -R124 ;  /* 0x0000000a507c722b */ /* 0x000fe4000000087c */
[----:B------:R-:W-:-:S02]  /*2920*/  DMUL R132, R90, R108 ;  /* 0x0000006c5a847228 */ /* 0x000fc40000000000 */
[----:B------:R-:W-:Y:S02]  /*2930*/  DADD R120, R92, R120 ;  /* 0x000000005c787229 */ /* 0x000fe40000000078 */
[----:B------:R-:W-:Y:S02]  /*2940*/  DMUL R136, R106, R118 ;  /* 0x000000766a887228 */ /* 0x000fe40000000000 */
[----:B------:R-:W-:Y:S02]  /*2950*/  DMUL R204, R110, R204 ;  /* 0x000000cc6ecc7228 */ /* 0x000fe40000000000 */
[----:B------:R-:W-:Y:S02]  /*2960*/  DMUL R126, R60, R126 ;  /* 0x0000007e3c7e7228 */ /* 0x000fe40000000000 */
[----:B------:R-:W-:Y:S01]  /*2970*/  DFMA R218, R110, R128, -R8 ;  /* 0x000000806eda722b */ /* 0x000fe20000000808 */
[----:B------:R0:W-:Y:S01]  /*2980*/  STL.64 [R1+0xd0], R136 ;  /* 0x0000d08801007387 */ /* 0x0001e20000100a00 */
[----:B------:R-:W-:-:S02]  /*2990*/  DMUL R224, R106, R108 ;  /* 0x0000006c6ae07228 */ /* 0x000fc40000000000 */
[----:B------:R-:W-:Y:S02]  /*29a0*/  DFMA R128, -R110, R128, R6 ;  /* 0x000000806e80722b */ /* 0x000fe40000000106 */
[----:B------:R-:W-:Y:S02]  /*29b0*/  DFMA R144, R144, R228, R124 ;  /* 0x000000e49090722b */ /* 0x000fe4000000007c */
[----:B------:R-:W-:Y:S02]  /*29c0*/  DMUL R134, R106, R120 ;  /* 0x000000786a867228 */ /* 0x000fe40000000000 */
[----:B------:R-:W-:Y:S02]  /*29d0*/  DFMA R164, -R108, R132, R136 ;  /* 0x000000846ca4722b */ /* 0x000fe40000000188 */
[----:B------:R-:W-:Y:S02]  /*29e0*/  DADD R124, R76, -1 ;  /* 0xbff000004c7c7429 */ /* 0x000fe40000000000 */
[----:B------:R-:W-:Y:S01]  /*29f0*/  DMUL R238, R74, R2 ;  /* 0x000000024aee7228 */ /* 0x000fe20000000000 */
[----:B------:R1:W-:Y:S01]  /*2a00*/  STL.64 [R1+0xd8], R134 ;  /* 0x0000d88601007387 */ /* 0x0003e20000100a00 */
[----:B0-----:R-:W-:-:S02]  /*2a10*/  DADD R136, R14, UR6 ;  /* 0x000000060e887e29 */ /* 0x001fc40008000000 */
[----:B------:R-:W-:Y:S01]  /*2a20*/  DMUL R234, R130, UR14 ;  /* 0x0000000e82ea7c28 */ /* 0x000fe20008000000 */
[----:B------:R-:W-:Y:S01]  /*2a30*/  UMOV UR14, 0x1c71c71c ;  /* 0x1c71c71c000e7882 */ /* 0x000fe20000000000 */
[----:B------:R-:W-:Y:S01]  /*2a40*/  DFMA R126, R76, R184, R126 ;  /* 0x000000b84c7e722b */ /* 0x000fe2000000007e */
[----:B------:R-:W-:Y:S01]  /*2a50*/  UMOV UR15, 0x3fcc71c7 ;  /* 0x3fcc71c7000f7882 */ /* 0x000fe20000000000 */
[--C-:B------:R-:W-:Y:S01]  /*2a60*/  DFMA R218, R218, R10, R204.reuse ;  /* 0x0000000adada722b */ /* 0x100fe200000000cc */
[----:B------:R0:W-:Y:S01]  /*2a70*/  STL.64 [R1+0xc0], R8 ;  /* 0x0000c00801007387 */ /* 0x0001e20000100a00 */
[----:B------:R-:W-:Y:S02]  /*2a80*/  DMUL R224, R108, R224 ;  /* 0x000000e06ce07228 */ /* 0x000fe40000000000 */
[----:B------:R-:W-:Y:S01]  /*2a90*/  DFMA R204, R128, -UR20, R204 ;  /* 0x8000001480cc7c2b */ /* 0x000fe200080000cc */
[----:B------:R2:W-:Y:S01]  /*2aa0*/  STL.64 [R1+0xb8], R6 ;  /* 0x0000b80601007387 */ /* 0x0005e20000100a00 */
[----:B------:R-:W-:-:S02]  /*2ab0*/  DFMA R132, -R108, R132, R134 ;  /* 0x000000846c84722b */ /* 0x000fc40000000186 */
[----:B------:R-:W-:Y:S02]  /*2ac0*/  DADD R128, R74, -1 ;  /* 0xbff000004a807429 */ /* 0x000fe40000000000 */
[----:B------:R-:W-:Y:S02]  /*2ad0*/  DADD R248, -R82, -UR14 ;  /* 0x8000000e52f87e29 */ /* 0x000fe40008000100 */
[----:B------:R-:W-:Y:S02]  /*2ae0*/  DFMA R238, R74, 4, R238 ;  /* 0x401000004aee782b */ /* 0x000fe400000000ee */
[----:B------:R-:W-:Y:S02]  /*2af0*/  DMUL R188, R124, R14 ;  /* 0x0000000e7cbc7228 */ /* 0x000fe40000000000 */
[----:B------:R-:W-:Y:S02]  /*2b00*/  DADD R136, R216, R136 ;  /* 0x00000000d8887229 */ /* 0x000fe40000000088 */
[----:B------:R-:W-:-:S02]  /*2b10*/  DFMA R172, R74, -R74, -R84 ;  /* 0x8000004a4aac722b */ /* 0x000fc40000000854 */
[----:B------:R-:W-:Y:S02]  /*2b20*/  DFMA R158, R126, R10, R158 ;  /* 0x0000000a7e9e722b */ /* 0x000fe4000000009e */
[--C-:B------:R-:W-:Y:S02]  /*2b30*/  DFMA R164, R164, -UR20, R224.reuse ;  /* 0x80000014a4a47c2b */ /* 0x100fe400080000e0 */
[----:B------:R-:W-:Y:S02]  /*2b40*/  DADD R126, R74, 1 ;  /* 0x3ff000004a7e7429 */ /* 0x000fe40000000000 */
[----:B------:R-:W-:Y:S02]  /*2b50*/  DFMA R224, R132, -UR20, R224 ;  /* 0x8000001484e07c2b */ /* 0x000fe400080000e0 */
[----:B------:R-:W-:Y:S02]  /*2b60*/  DFMA R138, R128, UR6, R14 ;  /* 0x00000006808a7c2b */ /* 0x000fe4000800000e */
[----:B------:R-:W-:-:S02]  /*2b70*/  DADD R238, R238, R176 ;  /* 0x00000000eeee7229 */ /* 0x000fc400000000b0 */
[----:B------:R-:W-:Y:S02]  /*2b80*/  DFMA R202, R76, -R2, R248 ;  /* 0x800000024cca722b */ /* 0x000fe400000000f8 */
[----:B------:R-:W-:Y:S02]  /*2b90*/  DFMA R140, R128, UR6, R188 ;  /* 0x00000006808c7c2b */ /* 0x000fe400080000bc */
[----:B------:R-:W-:Y:S02]  /*2ba0*/  DMUL R132, R110, R110 ;  /* 0x0000006e6e847228 */ /* 0x000fe40000000000 */
[----:B------:R-:W-:Y:S02]  /*2bb0*/  DADD R136, R198, R136 ;  /* 0x00000000c6887229 */ /* 0x000fe40000000088 */
[----:B------:R-:W-:Y:S02]  /*2bc0*/  DFMA R212, R78, R212, R172 ;  /* 0x000000d44ed4722b */ /* 0x000fe400000000ac */
[----:B------:R-:W-:-:S02]  /*2bd0*/  DFMA R146, R126, UR6, R188 ;  /* 0x000000067e927c2b */ /* 0x000fc400080000bc */
[----:B------:R-:W-:Y:S02]  /*2be0*/  DMUL R130, R108, R108 ;  /* 0x0000006c6c827228 */ /* 0x000fe40000000000 */
[----:B-1----:R-:W-:Y:S02]  /*2bf0*/  DFMA R134, R76, R2, R248 ;  /* 0x000000024c86722b */ /* 0x002fe400000000f8 */
[----:B------:R-:W-:Y:S02]  /*2c00*/  DADD R138, R198, R138 ;  /* 0x00000000c68a7229 */ /* 0x000fe4000000008a */
[----:B------:R-:W-:Y:S02]  /*2c10*/  DADD R202, -R84, R202 ;  /* 0x0000000054ca7229 */ /* 0x000fe400000001ca */
[C---:B0-----:R-:W-:Y:S02]  /*2c20*/  DFMA R8, R78.reuse, R12, R140 ;  /* 0x0000000c4e08722b */ /* 0x041fe4000000008c */
[----:B------:R-:W-:-:S02]  /*2c30*/  DFMA R238, R78, R174, R238 ;  /* 0x000000ae4eee722b */ /* 0x000fc400000000ee */
[----:B------:R-:W-:Y:S02]  /*2c40*/  DFMA R4, R78, R12, R136 ;  /* 0x0000000c4e04722b */ /* 0x000fe40000000088 */
[----:B------:R-:W-:Y:S02]  /*2c50*/  DFMA R140, R122, R10, -R132 ;  /* 0x0000000a7a8c722b */ /* 0x000fe40000000884 */
[----:B------:R-:W-:Y:S02]  /*2c60*/  DMUL R222, R80, UR18 ;  /* 0x0000001250de7c28 */ /* 0x000fe40008000000 */
[----:B------:R-:W-:Y:S02]  /*2c70*/  DFMA R176, R74, R2, R176 ;  /* 0x000000024ab0722b */ /* 0x000fe400000000b0 */
[----:B------:R-:W-:Y:S02]  /*2c80*/  DFMA R212, R212, R168, R88 ;  /* 0x000000a8d4d4722b */ /* 0x000fe40000000058 */
[----:B------:R-:W-:-:S02]  /*2c90*/  DFMA R162, R78, R12, R146 ;  /* 0x0000000c4ea2722b */ /* 0x000fc40000000092 */
[----:B------:R-:W-:Y:S02]  /*2ca0*/  DADD R134, -R84, R134 ;  /* 0x0000000054867229 */ /* 0x000fe40000000186 */
[----:B--2---:R-:W-:Y:S02]  /*2cb0*/  DFMA R6, R78, R12, R138 ;  /* 0x0000000c4e06722b */ /* 0x004fe4000000008a */
[----:B------:R-:W-:Y:S01]  /*2cc0*/  DMUL R238, R60, R238 ;  /* 0x000000ee3cee7228 */ /* 0x000fe20000000000 */
[----:B------:R0:W-:Y:S01]  /*2cd0*/  STL.64 [R1+0x90], R162 ;  /* 0x000090a201007387 */ /* 0x0001e20000100a00 */
[-C--:B------:R-:W-:Y:S02]  /*2ce0*/  DFMA R146, R116, R10.reuse, R202 ;  /* 0x0000000a7492722b */ /* 0x080fe400000000ca */
[-C--:B------:R-:W-:Y:S01]  /*2cf0*/  DFMA R192, R120, R10.reuse, -R130 ;  /* 0x0000000a78c0722b */ /* 0x080fe20000000882 */
[----:B------:R1:W-:Y:S01]  /*2d00*/  STL.64 [R1+0x88], R8 ;  /* 0x0000880801007387 */ /* 0x0003e20000100a00 */
[----:B------:R-:W-:-:S02]  /*2d10*/  DFMA R202, R122, R10, R202 ;  /* 0x0000000a7aca722b */ /* 0x000fc400000000ca */
[----:B------:R-:W-:Y:S01]  /*2d20*/  DFMA R136, R118, R10, -R130 ;  /* 0x0000000a7688722b */ /* 0x000fe20000000882 */
[----:B------:R-:W-:Y:S01]  /*2d30*/  STL.64 [R1+0x98], R6 ;  /* 0x0000980601007387 */ /* 0x000fe20000100a00 */
[----:B------:R-:W-:Y:S02]  /*2d40*/  DMUL R138, R4, 0.0625 ;  /* 0x3fb00000048a7828 */ /* 0x000fe40000000000 */
[----:B------:R-:W-:Y:S01]  /*2d50*/  DFMA R140, -R234, R140, R222 ;  /* 0x0000008cea8c722b */ /* 0x000fe200000001de */
[----:B------:R2:W-:Y:S01]  /*2d60*/  STL.64 [R1+0x80], R4 ;  /* 0x0000800401007387 */ /* 0x0005e20000100a00 */
[----:B------:R-:W-:Y:S02]  /*2d70*/  DFMA R200, R78, R200, R176 ;  /* 0x000000c84ec8722b */ /* 0x000fe400000000b0 */
[----:B------:R-:W-:Y:S02]  /*2d80*/  DFMA R212, R96, R152, R212 ;  /* 0x0000009860d4722b */ /* 0x000fe400000000d4 */
[----:B0-----:R-:W-:-:S02]  /*2d90*/  DMUL R162, R162, 0.0625 ;  /* 0x3fb00000a2a27828 */ /* 0x001fc40000000000 */
[----:B------:R-:W-:Y:S02]  /*2da0*/  DFMA R170, R120, R10, R134 ;  /* 0x0000000a78aa722b */ /* 0x000fe40000000086 */
[----:B------:R-:W-:Y:S02]  /*2db0*/  DFMA R238, R74, R160, R238 ;  /* 0x000000a04aee722b */ /* 0x000fe400000000ee */
[----:B------:R-:W-:Y:S02]  /*2dc0*/  DFMA R192, -R234, R192, R222 ;  /* 0x000000c0eac0722b */ /* 0x000fe400000001de */
[----:B------:R-:W-:Y:S02]  /*2dd0*/  DMUL R168, R6, 0.0625 ;  /* 0x3fb0000006a87828 */ /* 0x000fe40000000000 */
[-C--:B------:R-:W-:Y:S02]  /*2de0*/  DFMA R134, R118, R10.reuse, R134 ;  /* 0x0000000a7686722b */ /* 0x080fe40000000086 */
[----:B------:R-:W-:-:S02]  /*2df0*/  DFMA R152, R116, R10, -R132 ;  /* 0x0000000a7498722b */ /* 0x000fc40000000884 */
[----:B------:R-:W-:Y:S02]  /*2e00*/  DFMA R136, -R234, R136, R222 ;  /* 0x00000088ea88722b */ /* 0x000fe400000001de */
[----:B------:R-:W-:Y:S02]  /*2e10*/  DFMA R202, -R138, R202, R140 ;  /* 0x000000ca8aca722b */ /* 0x000fe4000000018c */
[----:B------:R-:W-:Y:S02]  /*2e20*/  DADD R140, R12, UR6 ;  /* 0x000000060c8c7e29 */ /* 0x000fe40008000000 */
[----:B------:R-:W-:Y:S02]  /*2e30*/  DMUL R200, R60, R200 ;  /* 0x000000c83cc87228 */ /* 0x000fe40000000000 */
[----:B------:R-:W-:Y:S02]  /*2e40*/  DMUL R212, R212, UR16 ;  /* 0x00000010d4d47c28 */ /* 0x000fe40008000000 */
[----:B------:R-:W-:-:S02]  /*2e50*/  DMUL R210, R8, 0.0625 ;  /* 0x3fb0000008d27828 */ /* 0x000fc40000000000 */
[----:B-1----:R-:W-:Y:S02]  /*2e60*/  DFMA R8, R238, R10, R196 ;  /* 0x0000000aee08722b */ /* 0x002fe400000000c4 */
[----:B------:R-:W-:Y:S02]  /*2e70*/  DFMA R162, -R162, R170, R192 ;  /* 0x000000aaa2a2722b */ /* 0x000fe400000001c0 */
[----:B------:R-:W-:Y:S02]  /*2e80*/  DFMA R152, -R234, R152, R222 ;  /* 0x00000098ea98722b */ /* 0x000fe400000001de */
[----:B------:R-:W-:Y:S02]  /*2e90*/  DFMA R168, -R168, R134, R136 ;  /* 0x00000086a8a8722b */ /* 0x000fe40000000188 */
[----:B------:R-:W-:Y:S02]  /*2ea0*/  DFMA R170, R128, UR6, R12 ;  /* 0x0000000680aa7c2b */ /* 0x000fe4000800000c */
[----:B------:R-:W-:-:S02]  /*2eb0*/  DFMA R196, R78, -R2, R248 ;  /* 0x800000024ec4722b */ /* 0x000fc400000000f8 */
[----:B------:R-:W-:Y:S02]  /*2ec0*/  DFMA R242, R78, R2, R248 ;  /* 0x000000024ef2722b */ /* 0x000fe400000000f8 */
[C-C-:B------:R-:W-:Y:S02]  /*2ed0*/  DADD R138, R74.reuse, -R78.reuse ;  /* 0x000000004a8a7229 */ /* 0x140fe4000000084e */
[----:B------:R-:W-:Y:S02]  /*2ee0*/  DADD R136, R74, R78 ;  /* 0x000000004a887229 */ /* 0x000fe4000000004e */
[----:B------:R-:W-:Y:S02]  /*2ef0*/  DADD R2, R216, R140 ;  /* 0x00000000d8027229 */ /* 0x000fe4000000008c */
[C---:B------:R-:W-:Y:S02]  /*2f00*/  DFMA R200, R78.reuse, R182, R200 ;  /* 0x000000b64ec8722b */ /* 0x040fe400000000c8 */
[----:B------:R-:W-:-:S02]  /*2f10*/  DFMA R212, R78, R178, R212 ;  /* 0x000000b24ed4722b */ /* 0x000fc400000000d4 */
[----:B--2---:R-:W-:Y:S02]  /*2f20*/  DFMA R4, -R190, R148, R144 ;  /* 0x00000094be04722b */ /* 0x004fe40000000190 */
[----:B------:R-:W-:Y:S02]  /*2f30*/  DFMA R140, R78, R220, R142 ;  /* 0x000000dc4e8c722b */ /* 0x000fe4000000008e */
[----:B------:R-:W-:Y:S02]  /*2f40*/  DFMA R210, -R210, R146, R152 ;  /* 0x00000092d2d2722b */ /* 0x000fe40000000198 */
[----:B------:R-:W-:Y:S02]  /*2f50*/  DADD R170, R198, R170 ;  /* 0x00000000c6aa7229 */ /* 0x000fe400000000aa */
[----:B------:R-:W-:Y:S02]  /*2f60*/  DFMA R142, R78, R208, R142 ;  /* 0x000000d04e8e722b */ /* 0x000fe4000000008e */
[----:B------:R-:W-:-:S02]  /*2f70*/  DMUL R148, R138, R138 ;  /* 0x0000008a8a947228 */ /* 0x000fc40000000000 */
[----:B------:R-:W-:Y:S02]  /*2f80*/  DMUL R144, R136, R136 ;  /* 0x0000008888907228 */ /* 0x000fe40000000000 */
[----:B------:R-:W-:Y:S02]  /*2f90*/  DFMA R146, R78, R208, R150 ;  /* 0x000000d04e92722b */ /* 0x000fe40000000096 */
[----:B------:R-:W-:Y:S02]  /*2fa0*/  DADD R2, R198, R2 ;  /* 0x00000000c6027229 */ /* 0x000fe40000000002 */
[----:B------:R-:W-:Y:S02]  /*2fb0*/  DFMA R6, R200, R10, R212 ;  /* 0x0000000ac806722b */ /* 0x000fe400000000d4 */
[----:B------:R-:W-:Y:S02]  /*2fc0*/  DADD R134, R78, -1 ;  /* 0xbff000004e867429 */ /* 0x000fe40000000000 */
[----:B------:R-:W-:-:S02]  /*2fd0*/  DFMA R212, R128, UR6, R198 ;  /* 0x0000000680d47c2b */ /* 0x000fc400080000c6 */
[----:B------:R-:W-:Y:S02]  /*2fe0*/  DADD R152, R216, R14 ;  /* 0x00000000d8987229 */ /* 0x000fe4000000000e */
[C---:B------:R-:W-:Y:S02]  /*2ff0*/  DADD R196, -R92.reuse, R196 ;  /* 0x000000005cc47229 */ /* 0x040fe400000001c4 */
[----:B------:R-:W-:Y:S02]  /*3000*/  DADD R242, -R92, R242 ;  /* 0x000000005cf27229 */ /* 0x000fe400000001f2 */
[----:B------:R-:W-:Y:S02]  /*3010*/  DFMA R238, R78, R12, R170 ;  /* 0x0000000c4eee722b */ /* 0x000fe400000000aa */
[-C--:B------:R-:W-:Y:S02]  /*3020*/  DFMA R200, R142, R10.reuse, -R148 ;  /* 0x0000000a8ec8722b */ /* 0x080fe40000000894 */
[----:B------:R-:W-:-:S02]  /*3030*/  DFMA R244, R146, R10, -R144 ;  /* 0x0000000a92f4722b */ /* 0x000fc40000000890 */
[-C--:B------:R-:W-:Y:S01]  /*3040*/  DFMA R14, R78, R12.reuse, R2 ;  /* 0x0000000c4e0e722b */ /* 0x080fe20000000002 */
[----:B------:R0:W-:Y:S01]  /*3050*/  STL.64 [R1+0x70], R238 ;  /* 0x000070ee01007387 */ /* 0x0001e20000100a00 */
[----:B------:R-:W-:Y:S02]  /*3060*/  DFMA R190, R134, R12, R212 ;  /* 0x0000000c86be722b */ /* 0x000fe400000000d4 */
[CC--:B------:R-:W-:Y:S02]  /*3070*/  DFMA R246, R140.reuse, R10.reuse, -R144 ;  /* 0x0000000a8cf6722b */ /* 0x0c0fe40000000890 */
[-C--:B------:R-:W-:Y:S02]  /*3080*/  DFMA R170, R140, R10.reuse, R196 ;  /* 0x0000000a8caa722b */ /* 0x080fe400000000c4 */
[----:B------:R-:W-:Y:S01]  /*3090*/  DFMA R192, R142, R10, R242 ;  /* 0x0000000a8ec0722b */ /* 0x000fe200000000f2 */
[----:B------:R1:W-:Y:S01]  /*30a0*/  STL.64 [R1+0x78], R190 ;  /* 0x000078be01007387 */ /* 0x0003e20000100a00 */
[----:B------:R-:W-:-:S02]  /*30b0*/  DMUL R2, R238, 0.0625 ;  /* 0x3fb00000ee027828 */ /* 0x000fc40000000000 */
[----:B------:R-:W-:Y:S01]  /*30c0*/  DFMA R200, -R234, R200, R222 ;  /* 0x000000c8eac8722b */ /* 0x000fe200000001de */
[----:B------:R2:W-:Y:S01]  /*30d0*/  STL.64 [R1+0x58], R14 ;  /* 0x0000580e01007387 */ /* 0x0005e20000100a00 */
[----:B------:R-:W-:Y:S02]  /*30e0*/  DFMA R196, R146, R10, R196 ;  /* 0x0000000a92c4722b */ /* 0x000fe400000000c4 */
[----:B0-----:R-:W-:Y:S02]  /*30f0*/  DMUL R238, R14, 0.0625 ;  /* 0x3fb000000eee7828 */ /* 0x001fe40000000000 */
[----:B------:R-:W-:Y:S02]  /*3100*/  DFMA R244, -R234, R244, R222 ;  /* 0x000000f4eaf4722b */ /* 0x000fe400000001de */
[----:B------:R-:W-:Y:S02]  /*3110*/  DADD R152, R198, R152 ;  /* 0x00000000c6987229 */ /* 0x000fe40000000098 */
[----:B-1----:R-:W-:-:S02]  /*3120*/  DMUL R190, R190, 0.0625 ;  /* 0x3fb00000bebe7828 */ /* 0x002fc40000000000 */
[----:B------:R-:W-:Y:S02]  /*3130*/  DFMA R246, -R234, R246, R222 ;  /* 0x000000f6eaf6722b */ /* 0x000fe400000001de */
[----:B------:R-:W-:Y:S02]  /*3140*/  DFMA R192, -R2, R192, R200 ;  /* 0x000000c002c0722b */ /* 0x000fe400000001c8 */
[----:B------:R-:W-:Y:S02]  /*3150*/  DFMA R196, -R238, R196, R244 ;  /* 0x000000c4eec4722b */ /* 0x000fe400000001f4 */
[----:B------:R-:W-:Y:S02]  /*3160*/  DADD R200, -R84, -UR14 ;  /* 0x8000000e54c87e29 */ /* 0x000fe40008000100 */
[----:B--2---:R-:W-:Y:S02]  /*3170*/  DFMA R14, R78, R12, R152 ;  /* 0x0000000c4e0e722b */ /* 0x004fe40000000098 */
[----:B------:R-:W-:-:S02]  /*3180*/  DFMA R244, R126, UR6, R198 ;  /* 0x000000067ef47c2b */ /* 0x000fc400080000c6 */
[----:B------:R-:W-:Y:S02]  /*3190*/  DFMA R170, -R190, R170, R246 ;  /* 0x000000aabeaa722b */ /* 0x000fe400000001f6 */
[----:B------:R-:W-:Y:S01]  /*31a0*/  DFMA R190, R62, R74, R64 ;  /* 0x0000004a3ebe722b */ /* 0x000fe20000000040 */
[----:B------:R0:W-:Y:S01]  /*31b0*/  STL.64 [R1+0x20], R14 ;  /* 0x0000200e01007387 */ /* 0x0001e20000100a00 */
[----:B------:R-:W-:Y:S02]  /*31c0*/  DFMA R250, R94, R10, R200 ;  /* 0x0000000a5efa722b */ /* 0x000fe400000000c8 */
[----:B------:R-:W-:Y:S02]  /*31d0*/  DMUL R238, R14, 0.125 ;  /* 0x3fc000000eee7828 */ /* 0x000fe40000000000 */
[----:B------:R-:W-:Y:S02]  /*31e0*/  DMUL R2, R60, 4 ;  /* 0x401000003c027828 */ /* 0x000fe40000000000 */
[----:B------:R-:W-:Y:S01]  /*31f0*/  DMUL R246, R90, R120 ;  /* 0x000000785af67228 */ /* 0x000fe20000000000 */
[----:B------:R1:W-:Y:S01]  /*3200*/  STL.64 [R1+0x48], R250 ;  /* 0x000048fa01007387 */ /* 0x0003e20000100a00 */
[----:B------:R-:W-:-:S02]  /*3210*/  DADD R190, R194, R190 ;  /* 0x00000000c2be7229 */ /* 0x000fc400000000be */
[----:B------:R-:W-:Y:S02]  /*3220*/  DFMA R150, R78, R220, R150 ;  /* 0x000000dc4e96722b */ /* 0x000fe40000000096 */
[----:B0-----:R-:W-:Y:S02]  /*3230*/  DFMA R14, R134, R12, R244 ;  /* 0x0000000c860e722b */ /* 0x001fe400000000f4 */
[----:B------:R-:W-:Y:S02]  /*3240*/  DADD R152, R216, UR6 ;  /* 0x00000006d8987e29 */ /* 0x000fe40008000000 */
[----:B------:R-:W-:Y:S02]  /*3250*/  DFMA R190, R66, R78, R190 ;  /* 0x0000004e42be722b */ /* 0x000fe400000000be */
[----:B------:R-:W-:Y:S01]  /*3260*/  DFMA R244, R150, R10, -R148 ;  /* 0x0000000a96f4722b */ /* 0x000fe20000000894 */
[----:B------:R0:W-:Y:S01]  /*3270*/  STL.64 [R1+0x30], R14 ;  /* 0x0000300e01007387 */ /* 0x0001e20000100a00 */
[----:B------:R-:W-:-:S02]  /*3280*/  DFMA R232, -R238, R250, R232 ;  /* 0x000000faeee8722b */ /* 0x000fc400000001e8 */
[----:B------:R-:W-:Y:S01]  /*3290*/  DFMA R242, R150, R10, R242 ;  /* 0x0000000a96f2722b */ /* 0x000fe200000000f2 */
[----:B------:R2:W-:Y:S01]  /*32a0*/  STL.64 [R1+0x38], R246 ;  /* 0x000038f601007387 */ /* 0x0005e20000100a00 */
[----:B-1----:R-:W-:Y:S02]  /*32b0*/  DMUL R250, R190, 0.0625 ;  /* 0x3fb00000befa7828 */ /* 0x002fe40000000000 */
[----:B------:R-:W-:Y:S02]  /*32c0*/  DMUL R190, R14, 0.0625 ;  /* 0x3fb000000ebe7828 */ /* 0x000fe40000000000 */
[----:B------:R-:W-:Y:S02]  /*32d0*/  DFMA R244, -R234, R244, R222 ;  /* 0x000000f4eaf4722b */ /* 0x000fe400000001de */
[----:B------:R-:W-:Y:S01]  /*32e0*/  DADD R152, R198, R152 ;  /* 0x00000000c6987229 */ /* 0x000fe20000000098 */
[----:B0-----:R0:W5:Y:S01]  /*32f0*/  LDL.LU.64 R14, [R1+0x1c8] ;  /* 0x0001c800010e7983 */ /* 0x0011620000300a00 */
[----:B------:R-:W-:-:S02]  /*3300*/  DFMA R238, R62, R74, R62 ;  /* 0x0000004a3eee722b */ /* 0x000fc4000000003e */
[----:B--2---:R-:W-:Y:S02]  /*3310*/  DADD R246, R2, -R246 ;  /* 0x0000000002f67229 */ /* 0x004fe400000008f6 */
[----:B------:R-:W-:Y:S02]  /*3320*/  DFMA R232, -R250, R158, R232 ;  /* 0x0000009efae8722b */ /* 0x000fe400000001e8 */
[----:B------:R-:W-:Y:S02]  /*3330*/  DFMA R190, -R190, R242, R244 ;  /* 0x000000f2bebe722b */ /* 0x000fe400000001f4 */
[----:B------:R-:W-:Y:S02]  /*3340*/  DFMA R152, R78, R12, R152 ;  /* 0x0000000c4e98722b */ /* 0x000fe40000000098 */
[----:B------:R-:W-:Y:S01]  /*3350*/  DFMA R224, R246, UR16, R224 ;  /* 0x00000010f6e07c2b */ /* 0x000fe200080000e0 */
[----:B------:R0:W5:Y:S01]  /*3360*/  LDL.LU.64 R12, [R1+0x1c0] ;  /* 0x0001c000010c7983 */ /* 0x0001620000300a00 */
[----:B------:R-:W1:Y:S01]  /*3370*/  LDC.64 R246, c[0x0][0x408] ;  /* 0x00010200fff67b82 */ /* 0x000e620000000a00 */
[----:B------:R-:W-:-:S02]  /*3380*/  DADD R158, R194, R238 ;  /* 0x00000000c29e7229 */ /* 0x000fc400000000ee */
[----:B------:R-:W-:Y:S01]  /*3390*/  DADD R242, R62, R64 ;  /* 0x000000003ef27229 */ /* 0x000fe20000000040 */
[----:B------:R2:W-:Y:S01]  /*33a0*/  STL.64 [R1+0x148], R232 ;  /* 0x000148e801007387 */ /* 0x0005e20000100a00 */
[----:B------:R-:W-:Y:S02]  /*33b0*/  DFMA R244, -R90, R116, R2 ;  /* 0x000000745af4722b */ /* 0x000fe40000000102 */
[----:B------:R-:W-:Y:S02]  /*33c0*/  DFMA R10, R100, R10, R248 ;  /* 0x0000000a640a722b */ /* 0x000fe400000000f8 */
[----:B------:R-:W-:Y:S02]  /*33d0*/  DMUL R238, R152, 0.125 ;  /* 0x3fc0000098ee7828 */ /* 0x000fe40000000000 */
[----:B------:R-:W-:Y:S02]  /*33e0*/  DFMA R158, R66, R78, R158 ;  /* 0x0000004e429e722b */ /* 0x000fe4000000009e */
[----:B------:R-:W-:Y:S01]  /*33f0*/  DFMA R242, -R62, R74, R242 ;  /* 0x0000004a3ef2722b */ /* 0x000fe200000001f2 */
[----:B------:R3:W-:Y:S01]  /*3400*/  STL.64 [R1+0x18], R10 ;  /* 0x0000180a01007387 */ /* 0x0007e20000100a00 */
[----:B------:R-:W-:-:S02]  /*3410*/  DADD R250, -R92, -UR14 ;  /* 0x8000000e5cfa7e29 */ /* 0x000fc40008000100 */
[----:B--2---:R-:W-:Y:S02]  /*3420*/  DFMA R232, -R62, R126, R64 ;  /* 0x0000007e3ee8722b */ /* 0x004fe40000000140 */
[----:B------:R-:W-:Y:S01]  /*3430*/  DFMA R218, R244, UR16, R218 ;  /* 0x00000010f4da7c2b */ /* 0x000fe200080000da */
[----:B------:R-:W-:Y:S01]  /*3440*/  MOV R244, 0x55555555 ;  /* 0x5555555500f47802 */ /* 0x000fe20000000f00 */
[----:B------:R-:W-:Y:S01]  /*3450*/  IMAD.MOV.U32 R245, RZ, RZ, 0x3fd55555 ;  /* 0x3fd55555fff57424 */ /* 0x000fe200078e00ff */
[----:B------:R-:W-:Y:S02]  /*3460*/  DFMA R230, -R238, R10, R230 ;  /* 0x0000000aeee6722b */ /* 0x000fe400000001e6 */
[----:B-1----:R-:W-:Y:S02]  /*3470*/  DFMA R154, R134, R246, R154 ;  /* 0x000000f6869a722b */ /* 0x002fe4000000009a */
[----:B------:R-:W-:Y:S02]  /*3480*/  DADD R232, -R194, R232 ;  /* 0x00000000c2e87229 */ /* 0x000fe400000001e8 */
[----:B------:R-:W-:-:S02]  /*3490*/  DMUL R158, R158, 0.0625 ;  /* 0x3fb000009e9e7828 */ /* 0x000fc40000000000 */
[----:B------:R-:W-:Y:S02]  /*34a0*/  DADD R242, -R194, R242 ;  /* 0x00000000c2f27229 */ /* 0x000fe400000001f2 */
[----:B---3--:R-:W-:Y:S02]  /*34b0*/  DFMA R10, R96, R244, R250 ;  /* 0x000000f4600a722b */ /* 0x008fe400000000fa */
[----:B------:R-:W-:Y:S02]  /*34c0*/  DMUL R238, R154, 0.125 ;  /* 0x3fc000009aee7828 */ /* 0x000fe40000000000 */
[C---:B------:R-:W-:Y:S02]  /*34d0*/  DFMA R240, R66.reuse, R134, R240 ;  /* 0x0000008642f0722b */ /* 0x040fe400000000f0 */
[----:B------:R-:W-:Y:S01]  /*34e0*/  DFMA R232, -R66, R78, R232 ;  /* 0x0000004e42e8722b */ /* 0x000fe200000001e8 */
[----:B------:R1:W-:Y:S01]  /*34f0*/  STL.64 [R1+0x8], R10 ;  /* 0x0000080a01007387 */ /* 0x0003e20000100a00 */
[----:B------:R-:W-:-:S02]  /*3500*/  DFMA R158, -R158, R8, R230 ;  /* 0x000000089e9e722b */ /* 0x000fc400000001e6 */
[----:B------:R-:W-:Y:S02]  /*3510*/  DFMA R242, -R66, R78, R242 ;  /* 0x0000004e42f2722b */ /* 0x000fe400000001f2 */
[----:B------:R-:W-:Y:S02]  /*3520*/  DFMA R238, -R238, R10, R156 ;  /* 0x0000000aeeee722b */ /* 0x000fe4000000019c */
[----:B------:R-:W-:Y:S02]  /*3530*/  DMUL R240, R240, 0.0625 ;  /* 0x3fb00000f0f07828 */ /* 0x000fe40000000000 */
[----:B------:R-:W-:Y:S01]  /*3540*/  DMUL R232, R232, 0.03125 ;  /* 0x3fa00000e8e87828 */ /* 0x000fe20000000000 */
[----:B-1----:R0:W5:Y:S01]  /*3550*/  LDL.LU.64 R10, [R1+0x1b8] ;  /* 0x0001b800010a7983 */ /* 0x0021620000300a00 */
[----:B------:R-:W-:-:S03]  /*3560*/  DMUL R156, R104, R106 ;  /* 0x0000006a689c7228 */ /* 0x000fc60000000000 */
[----:B------:R0:W5:Y:S01]  /*3570*/  LDL.LU.64 R8, [R1+0x1b0] ;  /* 0x0001b00001087983 */ /* 0x0001620000300a00 */
[----:B------:R-:W-:Y:S02]  /*3580*/  DMUL R242, R242, 0.03125 ;  /* 0x3fa00000f2f27828 */ /* 0x000fe40000000000 */
[----:B------:R-:W-:Y:S01]  /*3590*/  DFMA R230, -R240, R6, R238 ;  /* 0x00000006f0e6722b */ /* 0x000fe200000001ee */
[----:B------:R1:W-:Y:S01]  /*35a0*/  STL.64 [R1+0x120], R158 ;  /* 0x0001209e01007387 */ /* 0x0003e20000100a00 */
[----:B------:R-:W-:Y:S02]  /*35b0*/  DFMA R162, -R232, R224, R162 ;  /* 0x000000e0e8a2722b */ /* 0x000fe400000001a2 */
[----:B------:R-:W-:Y:S01]  /*35c0*/  DFMA R224, R74, R160, R156 ;  /* 0x000000a04ae0722b */ /* 0x000fe2000000009c */
[----:B------:R0:W5:Y:S01]  /*35d0*/  LDL.LU.64 R6, [R1+0x1a8] ;  /* 0x0001a80001067983 */ /* 0x0001620000300a00 */
[----:B------:R-:W-:Y:S02]  /*35e0*/  DFMA R210, -R242, R218, R210 ;  /* 0x000000daf2d2722b */ /* 0x000fe400000001d2 */
[----:B------:R-:W-:Y:S01]  /*35f0*/  DMUL R160, R90, R122 ;  /* 0x0000007a5aa07228 */ /* 0x000fe20000000000 */
[----:B------:R2:W-:Y:S01]  /*3600*/  STL.64 [R1+0x140], R230 ;  /* 0x000140e601007387 */ /* 0x0005e20000100a00 */
[----:B------:R-:W-:-:S02]  /*3610*/  DFMA R248, R104, R244, R248 ;  /* 0x000000f468f8722b */ /* 0x000fc400000000f8 */
[-C--:B------:R-:W-:Y:S01]  /*3620*/  DMUL R224, R224, R244.reuse ;  /* 0x000000f4e0e07228 */ /* 0x080fe20000000000 */
[----:B------:R3:W-:Y:S01]  /*3630*/  STL.64 [R1+0x168], R162 ;  /* 0x000168a201007387 */ /* 0x0007e20000100a00 */
[----:B-1----:R-:W-:Y:S02]  /*3640*/  DADD R158, R76, 1 ;  /* 0x3ff000004c9e7429 */ /* 0x002fe40000000000 */
[----:B------:R-:W-:Y:S01]  /*3650*/  DADD R238, R2, -R160 ;  /* 0x0000000002ee7229 */ /* 0x000fe200000008a0 */
[----:B------:R1:W-:Y:S01]  /*3660*/  STL.64 [R1+0x160], R210 ;  /* 0x000160d201007387 */ /* 0x0003e20000100a00 */
[----:B------:R-:W-:Y:S02]  /*3670*/  DADD R242, R78, 1 ;  /* 0x3ff000004ef27429 */ /* 0x000fe40000000000 */
[----:B------:R-:W-:Y:S02]  /*3680*/  DFMA R250, R98, R244, R250 ;  /* 0x000000f462fa722b */ /* 0x000fe400000000fa */
[----:B------:R-:W-:-:S02]  /*3690*/  DMUL R232, R64, R158 ;  /* 0x0000009e40e87228 */ /* 0x000fc40000000000 */
[----:B--2---:R-:W-:Y:S02]  /*36a0*/  DMUL R230, R74, R106 ;  /* 0x0000006a4ae67228 */ /* 0x004fe40000000000 */
[----:B---3--:R-:W-:Y:S02]  /*36b0*/  DMUL R162, R90, R118 ;  /* 0x000000765aa27228 */ /* 0x008fe40000000000 */
[----:B------:R-:W-:Y:S02]  /*36c0*/  DFMA R238, R238, UR16, R204 ;  /* 0x00000010eeee7c2b */ /* 0x000fe400080000cc */
[----:B-1----:R-:W-:Y:S02]  /*36d0*/  DFMA R210, R62, -R126, -R232 ;  /* 0x8000007e3ed2722b */ /* 0x002fe400000008e8 */
[----:B------:R-:W-:Y:S02]  /*36e0*/  DFMA R230, R74, R230, -R224 ;  /* 0x000000e64ae6722b */ /* 0x000fe400000008e0 */
[----:B------:R-:W-:-:S02]  /*36f0*/  DADD R218, R2, -R162 ;  /* 0x0000000002da7229 */ /* 0x000fc400000008a2 */
[----:B------:R-:W-:Y:S02]  /*3700*/  DFMA R224, -R62, R74, R62 ;  /* 0x0000004a3ee0722b */ /* 0x000fe4000000013e */
[----:B------:R-:W-:-:S04]  /*3710*/  DFMA R210, -R66, R78, R210 ;  /* 0x0000004e42d2722b */ /* 0x000fc800000001d2 */
[----:B------:R-:W-:Y:S02]  /*3720*/  DFMA R218, R218, UR16, R164 ;  /* 0x00000010dada7c2b */ /* 0x000fe400080000a4 */
[----:B------:R-:W-:Y:S02]  /*3730*/  DFMA R164, -R90, R104, R2 ;  /* 0x000000685aa4722b */ /* 0x000fe40000000102 */
[----:B------:R-:W-:Y:S02]  /*3740*/  DMUL R240, R210, 0.03125 ;  /* 0x3fa00000d2f07828 */ /* 0x000fe40000000000 */
[----:B------:R-:W-:-:S04]  /*3750*/  DADD R204, R224, -R232 ;  /* 0x00000000e0cc7229 */ /* 0x000fc800000008e8 */
[----:B------:R-:W-:Y:S02]  /*3760*/  DFMA R230, R164, UR16, R230 ;  /* 0x00000010a4e67c2b */ /* 0x000fe400080000e6 */
[----:B------:R-:W-:Y:S02]  /*3770*/  DFMA R164, R78, R246, R212 ;  /* 0x000000f64ea4722b */ /* 0x000fe400000000d4 */
[----:B------:R-:W-:Y:S01]  /*3780*/  DFMA R212, -R240, R238, R202 ;  /* 0x000000eef0d4722b */ /* 0x000fe200000001ca */
[----:B------:R-:W1:Y:S01]  /*3790*/  LDC.64 R246, c[0x0][0x3c8] ;  /* 0x0000f200fff67b82 */ /* 0x000e620000000a00 */
[----:B------:R-:W-:Y:S02]  /*37a0*/  DFMA R210, -R66, R78, R204 ;  /* 0x0000004e42d2722b */ /* 0x000fe400000001cc */
[----:B------:R-:W-:Y:S02]  /*37b0*/  DADD R204, -R194, R224 ;  /* 0x00000000c2cc7229 */ /* 0x000fe400000001e0 */
[----:B------:R-:W-:Y:S01]  /*37c0*/  DADD R202, R62, R66 ;  /* 0x000000003eca7229 */ /* 0x000fe20000000042 */
[----:B------:R2:W-:Y:S02]  /*37d0*/  STL.64 [R1+0x158], R212 ;  /* 0x000158d401007387 */ /* 0x0005e40000100a00 */
[----:B------:R-:W3:Y:S01]  /*37e0*/  LDC.64 R238, c[0x0][0x408] ;  /* 0x00010200ffee7b82 */ /* 0x000ee20000000a00 */
[----:B------:R-:W-:-:S02]  /*37f0*/  DMUL R224, R210, 0.03125 ;  /* 0x3fa00000d2e07828 */ /* 0x000fc40000000000 */
[C-C-:B------:R-:W-:Y:S02]  /*3800*/  DFMA R210, -R66.reuse, R78, R204.reuse ;  /* 0x0000004e42d2722b */ /* 0x140fe400000001cc */
[----:B------:R-:W-:Y:S02]  /*3810*/  DFMA R204, -R66, R242, R204 ;  /* 0x000000f242cc722b */ /* 0x000fe400000001cc */
[----:B--2---:R-:W-:-:S06]  /*3820*/  DMUL R212, R164, 0.125 ;  /* 0x3fc00000a4d47828 */ /* 0x004fcc0000000000 */
[----:B------:R-:W-:Y:S02]  /*3830*/  DMUL R204, R204, 0.03125 ;  /* 0x3fa00000cccc7828 */ /* 0x000fe40000000000 */
[----:B------:R-:W-:Y:S02]  /*3840*/  DFMA R212, -R212, R248, R166 ;  /* 0x000000f8d4d4722b */ /* 0x000fe400000001a6 */
[----:B------:R-:W-:Y:S02]  /*3850*/  DFMA R166, -R224, R218, R168 ;  /* 0x000000dae0a6722b */ /* 0x000fe400000001a8 */
[----:B------:R-:W-:Y:S02]  /*3860*/  DMUL R218, R210, 0.0625 ;  /* 0x3fb00000d2da7828 */ /* 0x000fe40000000000 */
[----:B------:R-:W-:Y:S02]  /*3870*/  DFMA R168, -R62, R74, R202 ;  /* 0x0000004a3ea8722b */ /* 0x000fe400000001ca */
[-C--:B------:R-:W-:Y:S01]  /*3880*/  DMUL R210, R106, R136.reuse ;  /* 0x000000886ad27228 */ /* 0x080fe20000000000 */
[----:B------:R2:W-:Y:S01]  /*3890*/  STL.64 [R1+0x150], R166 ;  /* 0x000150a601007387 */ /* 0x0005e20000100a00 */
[----:B------:R-:W-:-:S02]  /*38a0*/  DMUL R202, R90, R136 ;  /* 0x000000885aca7228 */ /* 0x000fc40000000000 */
[----:B------:R-:W-:Y:S02]  /*38b0*/  DFMA R218, -R218, R230, R212 ;  /* 0x000000e6dada722b */ /* 0x000fe400000001d4 */
[----:B------:R-:W-:Y:S02]  /*38c0*/  DADD R212, -R194, R168 ;  /* 0x00000000c2d47229 */ /* 0x000fe400000001a8 */
[----:B------:R-:W-:Y:S02]  /*38d0*/  DMUL R210, R136, R210 ;  /* 0x000000d288d27228 */ /* 0x000fe40000000000 */
[-C--:B------:R-:W-:Y:S01]  /*38e0*/  DMUL R168, R90, R140.reuse ;  /* 0x0000008c5aa87228 */ /* 0x080fe20000000000 */
[----:B------:R4:W-:Y:S01]  /*38f0*/  STL.64 [R1+0xa8], R218 ;  /* 0x0000a8da01007387 */ /* 0x0009e20000100a00 */
[----:B---3--:R-:W-:Y:S02]  /*3900*/  DADD R240, R216, R238 ;  /* 0x00000000d8f07229 */ /* 0x008fe400000000ee */
[----:B--2---:R-:W-:-:S02]  /*3910*/  DMUL R166, R106, R140 ;  /* 0x0000008c6aa67228 */ /* 0x004fc40000000000 */
[----:B------:R-:W-:Y:S02]  /*3920*/  DFMA R212, -R66, R78, R212 ;  /* 0x0000004e42d4722b */ /* 0x000fe400000001d4 */
[----:B------:R-:W-:-:S04]  /*3930*/  DADD R224, R2, -R168 ;  /* 0x0000000002e07229 */ /* 0x000fc800000008a8 */
[----:B----4-:R-:W-:Y:S02]  /*3940*/  DFMA R218, R136, R202, -R166 ;  /* 0x000000ca88da722b */ /* 0x010fe400000008a6 */
[----:B------:R-:W-:-:S06]  /*3950*/  DMUL R212, R212, 0.03125 ;  /* 0x3fa00000d4d47828 */ /* 0x000fcc0000000000 */
[----:B------:R-:W-:-:S08]  /*3960*/  DFMA R218, R218, R244, R210 ;  /* 0x000000f4dada722b */ /* 0x000fd000000000d2 */
[----:B------:R-:W-:-:S08]  /*3970*/  DFMA R218, R224, UR16, R218 ;  /* 0x00000010e0da7c2b */ /* 0x000fd000080000da */
[----:B------:R-:W-:Y:S02]  /*3980*/  DFMA R218, -R212, R218, R170 ;  /* 0x000000dad4da722b */ /* 0x000fe400000001aa */
[----:B------:R-:W-:Y:S02]  /*3990*/  DMUL R170, R106, R146 ;  /* 0x000000926aaa7228 */ /* 0x000fe40000000000 */
[----:B------:R-:W-:-:S03]  /*39a0*/  DADD R212, -R78, -2 ;  /* 0xc00000004ed47429 */ /* 0x000fc60000000100 */
[----:B------:R2:W-:Y:S03]  /*39b0*/  STL.64 [R1+0x138], R218 ;  /* 0x000138da01007387 */ /* 0x0005e60000100a00 */
[----:B--2---:R-:W-:Y:S02]  /*39c0*/  DFMA R218, -R136, R202, R170 ;  /* 0x000000ca88da722b */ /* 0x004fe400000001aa */
[----:B------:R-:W-:Y:S02]  /*39d0*/  DFMA R202, R78, R212, R172 ;  /* 0x000000d44eca722b */ /* 0x000fe400000000ac */
[----:B------:R-:W-:-:S04]  /*39e0*/  DMUL R172, R90, R146 ;  /* 0x000000925aac7228 */ /* 0x000fc80000000000 */
[----:B------:R-:W-:Y:S02]  /*39f0*/  DFMA R212, R218, -UR20, R210 ;  /* 0x80000014dad47c2b */ /* 0x000fe400080000d2 */
[----:B------:R-:W-:Y:S02]  /*3a00*/  DFMA R210, R62, -R126, -R194 ;  /* 0x8000007e3ed2722b */ /* 0x000fe400000008c2 */
[----:B------:R-:W-:Y:S02]  /*3a10*/  DADD R218, R2, -R172 ;  /* 0x0000000002da7229 */ /* 0x000fe400000008ac */
[----:B-1----:R-:W-:Y:S01]  /*3a20*/  DFMA R202, R202, R246, R88 ;  /* 0x000000f6caca722b */ /* 0x002fe20000000058 */
[----:B------:R-:W1:Y:S03]  /*3a30*/  LDC.64 R246, c[0x0][0x3c0] ;  /* 0x0000f000fff67b82 */ /* 0x000e660000000a00 */
[----:B------:R-:W-:-:S02]  /*3a40*/  DFMA R210, -R66, R242, R210 ;  /* 0x000000f242d2722b */ /* 0x000fc400000001d2 */
[----:B------:R-:W-:Y:S02]  /*3a50*/  DFMA R212, R218, UR16, R212 ;  /* 0x00000010dad47c2b */ /* 0x000fe400080000d4 */
[----:B------:R-:W-:-:S04]  /*3a60*/  DADD R218, R174, 4 ;  /* 0x40100000aeda7429 */ /* 0x000fc80000000000 */
[----:B------:R-:W-:-:S04]  /*3a70*/  DMUL R174, R210, 0.03125 ;  /* 0x3fa00000d2ae7828 */ /* 0x000fc80000000000 */
[----:B------:R-:W-:Y:S02]  /*3a80*/  DFMA R210, R78, R218, R176 ;  /* 0x000000da4ed2722b */ /* 0x000fe400000000b0 */
[----:B------:R-:W-:Y:S02]  /*3a90*/  DMUL R176, R106, R138 ;  /* 0x0000008a6ab07228 */ /* 0x000fe40000000000 */
[----:B------:R-:W-:Y:S02]  /*3aa0*/  DFMA R174, -R174, R212, R196 ;  /* 0x000000d4aeae722b */ /* 0x000fe400000001c4 */
[----:B------:R-:W-:Y:S02]  /*3ab0*/  DMUL R196, R90, R138 ;  /* 0x0000008a5ac47228 */ /* 0x000fe40000000000 */
[----:B------:R-:W-:Y:S02]  /*3ac0*/  DMUL R210, R60, R210 ;  /* 0x000000d23cd27228 */ /* 0x000fe40000000000 */
[----:B-1----:R-:W-:Y:S01]  /*3ad0*/  DFMA R212, R98, R246, R202 ;  /* 0x000000f662d4722b */ /* 0x002fe200000000ca */
[----:B------:R1:W-:Y:S01]  /*3ae0*/  STL.64 [R1+0x130], R174 ;  /* 0x000130ae01007387 */ /* 0x0003e20000100a00 */
[----:B------:R-:W-:-:S02]  /*3af0*/  DMUL R202, R138, R176 ;  /* 0x000000b08aca7228 */ /* 0x000fc40000000000 */
[----:B------:R-:W-:Y:S02]  /*3b00*/  DMUL R176, R90, R142 ;  /* 0x0000008e5ab07228 */ /* 0x000fe40000000000 */
[----:B------:R-:W-:Y:S02]  /*3b10*/  DFMA R182, R78, R182, R210 ;  /* 0x000000b64eb6722b */ /* 0x000fe400000000d2 */
[----:B------:R-:W-:-:S04]  /*3b20*/  DMUL R246, R106, R102 ;  /* 0x000000666af67228 */ /* 0x000fc80000000000 */
[----:B------:R-:W-:Y:S02]  /*3b30*/  DADD R224, R2, -R176 ;  /* 0x0000000002e07229 */ /* 0x000fe400000008b0 */
[----:B-1----:R-:W-:Y:S02]  /*3b40*/  DMUL R174, R106, R142 ;  /* 0x0000008e6aae7228 */ /* 0x002fe40000000000 */
[----:B------:R-:W-:-:S06]  /*3b50*/  DFMA R184, R76, R184, R246 ;  /* 0x000000b84cb8722b */ /* 0x000fcc00000000f6 */
[----:B------:R-:W-:Y:S02]  /*3b60*/  DFMA R218, -R138, R196, R174 ;  /* 0x000000c48ada722b */ /* 0x000fe400000001ae */
[----:B------:R-:W-:-:S06]  /*3b70*/  DMUL R184, R184, R244 ;  /* 0x000000f4b8b87228 */ /* 0x000fcc0000000000 */
[----:B------:R-:W-:-:S08]  /*3b80*/  DFMA R218, R218, -UR20, R202 ;  /* 0x80000014dada7c2b */ /* 0x000fd000080000ca */
[----:B------:R-:W-:-:S08]  /*3b90*/  DFMA R218, R224, UR16, R218 ;  /* 0x00000010e0da7c2b */ /* 0x000fd000080000da */
[----:B------:R-:W-:Y:S02]  /*3ba0*/  DFMA R192, -R204, R218, R192 ;  /* 0x000000daccc0722b */ /* 0x000fe400000001c0 */
[----:B------:R-:W-:Y:S02]  /*3bb0*/  DMUL R204, R212, UR16 ;  /* 0x00000010d4cc7c28 */ /* 0x000fe40008000000 */
[----:B------:R-:W-:-:S03]  /*3bc0*/  DFMA R218, -R62, R74, R64 ;  /* 0x0000004a3eda722b */ /* 0x000fc60000000140 */
[----:B------:R1:W-:Y:S03]  /*3bd0*/  STL.64 [R1+0x128], R192 ;  /* 0x000128c001007387 */ /* 0x0003e60000100a00 */
[----:B------:R-:W-:Y:S02]  /*3be0*/  DFMA R204, R78, R178, R204 ;  /* 0x000000b24ecc722b */ /* 0x000fe400000000cc */
[----:B------:R-:W-:Y:S02]  /*3bf0*/  DADD R178, R198, R240 ;  /* 0x00000000c6b27229 */ /* 0x000fe400000000f0 */
[----:B------:R-:W-:-:S04]  /*3c00*/  DADD R218, -R194, R218 ;  /* 0x00000000c2da7229 */ /* 0x000fc800000001da */
[----:B------:R-:W-:Y:S02]  /*3c10*/  DFMA R182, R182, R244, R204 ;  /* 0x000000f4b6b6722b */ /* 0x000fe400000000cc */
[----:B-1----:R-:W-:Y:S02]  /*3c20*/  DFMA R192, R62, R74, R66 ;  /* 0x0000004a3ec0722b */ /* 0x002fe40000000042 */
[----:B------:R-:W-:Y:S02]  /*3c30*/  DFMA R178, R78, R238, R178 ;  /* 0x000000ee4eb2722b */ /* 0x000fe400000000b2 */
[----:B------:R-:W-:-:S04]  /*3c40*/  DFMA R204, R102, R244, R200 ;  /* 0x000000f466cc722b */ /* 0x000fc800000000c8 */
[----:B------:R-:W-:Y:S02]  /*3c50*/  DADD R192, R194, R192 ;  /* 0x00000000c2c07229 */ /* 0x000fe400000000c0 */
[----:B------:R-:W-:-:S06]  /*3c60*/  DMUL R210, R178, 0.125 ;  /* 0x3fc00000b2d27828 */ /* 0x000fcc0000000000 */
[----:B------:R-:W-:Y:S02]  /*3c70*/  DFMA R192, R66, R78, R192 ;  /* 0x0000004e42c0722b */ /* 0x000fe400000000c0 */
[----:B------:R-:W-:Y:S02]  /*3c80*/  DFMA R210, -R210, R250, R180 ;  /* 0x000000fad2d2722b */ /* 0x000fe400000001b4 */
[----:B------:R-:W-:-:S04]  /*3c90*/  DMUL R180, R106, R150 ;  /* 0x000000966ab47228 */ /* 0x000fc80000000000 */
[----:B------:R-:W-:-:S04]  /*3ca0*/  DMUL R192, R192, 0.0625 ;  /* 0x3fb00000c0c07828 */ /* 0x000fc80000000000 */
[----:B------:R-:W-:-:S04]  /*3cb0*/  DFMA R196, -R138, R196, R180 ;  /* 0x000000c48ac4722b */ /* 0x000fc800000001b4 */
[----:B------:R-:W-:Y:S02]  /*3cc0*/  DFMA R182, -R192, R182, R210 ;  /* 0x000000b6c0b6722b */ /* 0x000fe400000001d2 */
[----:B------:R-:W-:Y:S02]  /*3cd0*/  DFMA R192, -R62, R126, R66 ;  /* 0x0000007e3ec0722b */ /* 0x000fe40000000142 */
[----:B------:R-:W-:-:S03]  /*3ce0*/  DFMA R202, R196, -UR20, R202 ;  /* 0x80000014c4ca7c2b */ /* 0x000fc600080000ca */
[----:B------:R1:W-:Y:S03]  /*3cf0*/  STL.64 [R1+0x118], R182 ;  /* 0x000118b601007387 */ /* 0x0003e60000100a00 */
[----:B------:R-:W-:-:S08]  /*3d00*/  DADD R192, -R194, R192 ;  /* 0x00000000c2c07229 */ /* 0x000fd000000001c0 */
[----:B------:R-:W-:Y:S02]  /*3d10*/  DFMA R192, -R66, R78, R192 ;  /* 0x0000004e42c0722b */ /* 0x000fe400000001c0 */
[----:B-1----:R-:W-:-:S06]  /*3d20*/  DMUL R182, R90, R150 ;  /* 0x000000965ab67228 */ /* 0x002fcc0000000000 */
[----:B------:R-:W-:Y:S02]  /*3d30*/  DMUL R192, R192, 0.03125 ;  /* 0x3fa00000c0c07828 */ /* 0x000fe40000000000 */
[----:B------:R-:W-:-:S08]  /*3d40*/  DADD R196, R2, -R182 ;  /* 0x0000000002c47229 */ /* 0x000fd000000008b6 */
[----:B------:R-:W-:Y:S02]  /*3d50*/  DFMA R196, R196, UR16, R202 ;  /* 0x00000010c4c47c2b */ /* 0x000fe400080000ca */
[----:B------:R-:W-:-:S06]  /*3d60*/  DMUL R202, R76, R106 ;  /* 0x0000006a4cca7228 */ /* 0x000fcc0000000000 */
[----:B------:R-:W-:Y:S02]  /*3d70*/  DFMA R192, -R192, R196, R190 ;  /* 0x000000c4c0c0722b */ /* 0x000fe400000001be */
[----:B------:R-:W-:Y:S02]  /*3d80*/  DFMA R184, R76, R202, -R184 ;  /* 0x000000ca4cb8722b */ /* 0x000fe400000008b8 */
[----:B------:R-:W-:Y:S02]  /*3d90*/  DFMA R190, -R90, R102, R2 ;  /* 0x000000665abe722b */ /* 0x000fe40000000102 */
[CCC-:B------:R-:W-:Y:S01]  /*3da0*/  DFMA R202, -R78.reuse, R236.reuse, R200.reuse ;  /* 0x000000ec4eca722b */ /* 0x1c0fe200000001c8 */
[----:B------:R1:W-:Y:S01]  /*3db0*/  STL.64 [R1+0x110], R192 ;  /* 0x000110c001007387 */ /* 0x0003e20000100a00 */
[----:B------:R-:W-:-:S03]  /*3dc0*/  DFMA R236, R78, R236, R200 ;  /* 0x000000ec4eec722b */ /* 0x000fc600000000c8 */
[----:B------:R2:W-:Y:S03]  /*3dd0*/  STL.64 [R1], R204 ;  /* 0x000000cc01007387 */ /* 0x0005e60000100a00 */
[C---:B------:R-:W-:Y:S02]  /*3de0*/  DADD R202, -R92.reuse, R202 ;  /* 0x000000005cca7229 */ /* 0x040fe400000001ca */
[----:B------:R-:W-:Y:S02]  /*3df0*/  DADD R236, -R92, R236 ;  /* 0x000000005cec7229 */ /* 0x000fe400000001ec */
[----:B-1----:R-:W-:Y:S02]  /*3e00*/  DADD R192, R216, R188 ;  /* 0x00000000d8c07229 */ /* 0x002fe400000000bc */
[----:B------:R-:W-:-:S06]  /*3e10*/  DFMA R188, R190, UR16, R184 ;  /* 0x00000010bebc7c2b */ /* 0x000fcc00080000b8 */
[-CC-:B------:R-:W-:Y:S02]  /*3e20*/  DFMA R184, R78, R238.reuse, R192.reuse ;  /* 0x000000ee4eb8722b */ /* 0x180fe400000000c0 */
[----:B------:R-:W-:-:S06]  /*3e30*/  DFMA R192, R134, R238, R192 ;  /* 0x000000ee86c0722b */ /* 0x000fcc00000000c0 */
[----:B------:R-:W-:-:S08]  /*3e40*/  DMUL R190, R184, 0.125 ;  /* 0x3fc00000b8be7828 */ /* 0x000fd00000000000 */
[----:B------:R-:W-:Y:S02]  /*3e50*/  DFMA R186, -R190, R204, R186 ;  /* 0x000000ccbeba722b */ /* 0x000fe400000001ba */
[----:B------:R-:W-:Y:S02]  /*3e60*/  DFMA R190, -R66, R78, R218 ;  /* 0x0000004e42be722b */ /* 0x000fe400000001da */
[----:B--2---:R-:W-:-:S06]  /*3e70*/  DMUL R204, R192, 0.0625 ;  /* 0x3fb00000c0cc7828 */ /* 0x004fcc0000000000 */
[----:B------:R-:W-:-:S08]  /*3e80*/  DMUL R190, R190, 0.0625 ;  /* 0x3fb00000bebe7828 */ /* 0x000fd00000000000 */
[----:B------:R-:W-:Y:S02]  /*3e90*/  DFMA R188, -R190, R188, R186 ;  /* 0x000000bcbebc722b */ /* 0x000fe400000001ba */
[----:B------:R-:W-:-:S05]  /*3ea0*/  DADD R186, R76, R78 ;  /* 0x000000004cba7229 */ /* 0x000fca000000004e */
[----:B------:R1:W-:Y:S03]  /*3eb0*/  STL.64 [R1+0x60], R188 ;  /* 0x000060bc01007387 */ /* 0x0003e60000100a00 */
[-C--:B------:R-:W-:Y:S02]  /*3ec0*/  DMUL R190, R186, R186.reuse ;  /* 0x000000bababe7228 */ /* 0x080fe40000000000 */
[----:B------:R-:W-:Y:S02]  /*3ed0*/  DMUL R210, R106, R186 ;  /* 0x000000ba6ad27228 */ /* 0x000fe40000000000 */
[----:B-1----:R-:W-:-:S06]  /*3ee0*/  DFMA R188, R78, R220, R206 ;  /* 0x000000dc4ebc722b */ /* 0x002fcc00000000ce */
[----:B------:R-:W-:Y:S02]  /*3ef0*/  DMUL R210, R186, R210 ;  /* 0x000000d2bad27228 */ /* 0x000fe40000000000 */
[----:B------:R-:W-:Y:S02]  /*3f00*/  DFMA R206, R78, R208, R206 ;  /* 0x000000d04ece722b */ /* 0x000fe400000000ce */
[CC--:B------:R-:W-:Y:S02]  /*3f10*/  DFMA R212, R188.reuse, R244.reuse, -R190 ;  /* 0x000000f4bcd4722b */ /* 0x0c0fe400000008be */
[----:B------:R-:W-:-:S06]  /*3f20*/  DFMA R196, R188, R244, R202 ;  /* 0x000000f4bcc4722b */ /* 0x000fcc00000000ca */
[----:B------:R-:W-:-:S08]  /*3f30*/  DFMA R212, -R234, R212, R222 ;  /* 0x000000d4ead4722b */ /* 0x000fd000000001de */
[----:B------:R-:W-:Y:S02]  /*3f40*/  DFMA R212, -R204, R196, R212 ;  /* 0x000000c4ccd4722b */ /* 0x000fe400000001d4 */
[----:B------:R-:W-:Y:S02]  /*3f50*/  DADD R196, R64, R66 ;  /* 0x0000000040c47229 */ /* 0x000fe40000000042 */
[----:B------:R-:W-:-:S06]  /*3f60*/  DMUL R204, R90, R186 ;  /* 0x000000ba5acc7228 */ /* 0x000fcc0000000000 */
[----:B------:R-:W-:-:S08]  /*3f70*/  DFMA R196, -R62, R74, R196 ;  /* 0x0000004a3ec4722b */ /* 0x000fd000000001c4 */
[----:B------:R-:W-:Y:S02]  /*3f80*/  DADD R224, -R194, R196 ;  /* 0x00000000c2e07229 */ /* 0x000fe400000001c4 */
[-C--:B------:R-:W-:Y:S02]  /*3f90*/  DMUL R194, R106, R188.reuse ;  /* 0x000000bc6ac27228 */ /* 0x080fe40000000000 */
[----:B------:R-:W-:-:S04]  /*3fa0*/  DMUL R196, R90, R188 ;  /* 0x000000bc5ac47228 */ /* 0x000fc80000000000 */
[----:B------:R-:W-:Y:S02]  /*3fb0*/  DFMA R224, -R66, R78, R224 ;  /* 0x0000004e42e0722b */ /* 0x000fe400000001e0 */
[----:B------:R-:W-:Y:S02]  /*3fc0*/  DFMA R230, R186, R204, -R194 ;  /* 0x000000ccbae6722b */ /* 0x000fe400000008c2 */
[----:B------:R-:W-:-:S04]  /*3fd0*/  DADD R238, R2, -R196 ;  /* 0x0000000002ee7229 */ /* 0x000fc800000008c4 */
[----:B------:R-:W-:Y:S02]  /*3fe0*/  DMUL R224, R224, 0.03125 ;  /* 0x3fa00000e0e07828 */ /* 0x000fe40000000000 */
[----:B------:R-:W-:-:S08]  /*3ff0*/  DFMA R230, R230, R244, R210 ;  /* 0x000000f4e6e6722b */ /* 0x000fd000000000d2 */
[----:B------:R-:W-:Y:S01]  /*4000*/  DFMA R230, R238, UR16, R230 ;  /* 0x00000010eee67c2b */ /* 0x000fe200080000e6 */
[----:B------:R-:W1:Y:S07]  /*4010*/  LDC.64 R238, c[0x0][0x400] ;  /* 0x00010000ffee7b82 */ /* 0x000e6e0000000a00 */
[----:B------:R-:W-:Y:S01]  /*4020*/  DFMA R224, -R224, R230, R212 ;  /* 0x000000e6e0e0722b */ /* 0x000fe200000001d4 */
[----:B------:R-:W1:Y:S06]  /*4030*/  LDC.64 R212, c[0x0][0x408] ;  /* 0x00010200ffd47b82 */ /* 0x000e6c0000000a00 */
[----:B------:R2:W-:Y:S01]  /*4040*/  STL.64 [R1+0x50], R224 ;  /* 0x000050e001007387 */ /* 0x0005e20000100a00 */
[----:B-1----:R-:W-:-:S08]  /*4050*/  DADD R200, R238, R212 ;  /* 0x00000000eec87229 */ /* 0x002fd000000000d4 */
[----:B------:R-:W-:Y:S02]  /*4060*/  DADD R200, R216, R200 ;  /* 0x00000000d8c87229 */ /* 0x000fe400000000c8 */
[----:B------:R-:W-:-:S06]  /*4070*/  DFMA R216, R158, R238, R216 ;  /* 0x000000ee9ed8722b */ /* 0x000fcc00000000d8 */
[----:B------:R-:W-:Y:S02]  /*4080*/  DADD R200, R198, R200 ;  /* 0x00000000c6c87229 */ /* 0x000fe400000000c8 */
[----:B------:R-:W-:Y:S02]  /*4090*/  DFMA R198, R78, R208, R214 ;  /* 0x000000d04ec6722b */ /* 0x000fe400000000d6 */
[----:B------:R-:W-:Y:S02]  /*40a0*/  DADD R208, R76, -R78 ;  /* 0x000000004cd07229 */ /* 0x000fe4000000084e */
[C---:B------:R-:W-:Y:S02]  /*40b0*/  DFMA R214, R78.reuse, R220, R214 ;  /* 0x000000dc4ed6722b */ /* 0x040fe400000000d6 */
[----:B------:R-:W-:Y:S02]  /*40c0*/  DFMA R200, R78, R212, R200 ;  /* 0x000000d44ec8722b */ /* 0x000fe400000000c8 */
[----:B------:R-:W-:-:S02]  /*40d0*/  DFMA R212, R198, R244, -R190 ;  /* 0x000000f4c6d4722b */ /* 0x000fc400000008be */
[----:B------:R-:W-:Y:S02]  /*40e0*/  DFMA R202, R198, R244, R202 ;  /* 0x000000f4c6ca722b */ /* 0x000fe400000000ca */
[----:B------:R-:W-:Y:S02]  /*40f0*/  DMUL R220, R90, R206 ;  /* 0x000000ce5adc7228 */ /* 0x000fe40000000000 */
[----:B--2---:R-:W-:Y:S02]  /*4100*/  DMUL R224, R200, 0.0625 ;  /* 0x3fb00000c8e07828 */ /* 0x004fe40000000000 */
[----:B------:R-:W-:-:S08]  /*4110*/  DFMA R212, -R234, R212, R222 ;  /* 0x000000d4ead4722b */ /* 0x000fd000000001de */
[----:B------:R-:W-:Y:S02]  /*4120*/  DFMA R212, -R224, R202, R212 ;  /* 0x000000cae0d4722b */ /* 0x000fe400000001d4 */
[----:B------:R-:W-:Y:S02]  /*4130*/  DMUL R202, R106, R198 ;  /* 0x000000c66aca7228 */ /* 0x000fe40000000000 */
[----:B------:R-:W-:-:S06]  /*4140*/  DFMA R224, R62, -R74, -R232 ;  /* 0x8000004a3ee0722b */ /* 0x000fcc00000008e8 */
[----:B------:R-:W-:Y:S02]  /*4150*/  DFMA R204, -R186, R204, R202 ;  /* 0x000000ccbacc722b */ /* 0x000fe400000001ca */
[CC--:B------:R-:W-:Y:S02]  /*4160*/  DFMA R224, -R66.reuse, R242.reuse, R224 ;  /* 0x000000f242e0722b */ /* 0x0c0fe400000001e0 */
[----:B------:R-:W-:Y:S02]  /*4170*/  DFMA R242, -R66, R242, R218 ;  /* 0x000000f242f2722b */ /* 0x000fe400000001da */
[----:B------:R-:W-:Y:S02]  /*4180*/  DMUL R218, R106, R206 ;  /* 0x000000ce6ada7228 */ /* 0x000fe40000000000 */
[----:B------:R-:W-:Y:S02]  /*4190*/  DFMA R210, R204, -UR20, R210 ;  /* 0x80000014ccd27c2b */ /* 0x000fe400080000d2 */
[----:B------:R-:W-:-:S02]  /*41a0*/  DMUL R204, R90, R198 ;  /* 0x000000c65acc7228 */ /* 0x000fc40000000000 */
[----:B------:R-:W-:Y:S02]  /*41b0*/  DMUL R224, R224, 0.03125 ;  /* 0x3fa00000e0e07828 */ /* 0x000fe40000000000 */
[----:B------:R-:W-:-:S04]  /*41c0*/  DMUL R242, R242, 0.03125 ;  /* 0x3fa00000f2f27828 */ /* 0x000fc80000000000 */
[----:B------:R-:W-:-:S08]  /*41d0*/  DADD R230, R2, -R204 ;  /* 0x0000000002e67229 */ /* 0x000fd000000008cc */
[----:B------:R-:W-:Y:S02]  /*41e0*/  DFMA R210, R230, UR16, R210 ;  /* 0x00000010e6d27c2b */ /* 0x000fe400080000d2 */
[----:B------:R-:W-:-:S06]  /*41f0*/  DFMA R230, R206, R244, R236 ;  /* 0x000000f4cee6722b */ /* 0x000fcc00000000ec */
[----:B------:R-:W-:Y:S02]  /*4200*/  DFMA R210, -R224, R210, R212 ;  /* 0x000000d2e0d2722b */ /* 0x000fe400000001d4 */
[----:B------:R-:W-:Y:S01]  /*4210*/  DFMA R212, R124, R238, R240 ;  /* 0x000000ee7cd4722b */ /* 0x000fe200000000f0 */
[----:B------:R-:W1:Y:S04]  /*4220*/  LDC.64 R240, c[0x0][0x408] ;  /* 0x00010200fff07b82 */ /* 0x000e680000000a00 */
[----:B------:R2:W-:Y:S02]  /*4230*/  STL.64 [R1+0x40], R210 ;  /* 0x000040d201007387 */ /* 0x0005e40000100a00 */
[----:B--2---:R-:W-:-:S08]  /*4240*/  DMUL R210, R208, R208 ;  /* 0x000000d0d0d27228 */ /* 0x004fd00000000000 */
[----:B------:R-:W-:Y:S02]  /*4250*/  DFMA R224, R206, R244, -R210 ;  /* 0x000000f4cee0722b */ /* 0x000fe400000008d2 */
[-C--:B-1----:R-:W-:Y:S02]  /*4260*/  DFMA R212, R78, R240.reuse, R212 ;  /* 0x000000f04ed4722b */ /* 0x082fe400000000d4 */
[----:B------:R-:W-:Y:S02]  /*4270*/  DFMA R216, R134, R240, R216 ;  /* 0x000000f086d8722b */ /* 0x000fe400000000d8 */
[----:B------:R-:W-:Y:S02]  /*4280*/  DADD R240, R2, -R220 ;  /* 0x0000000002f07229 */ /* 0x000fe400000008dc */
[----:B------:R-:W-:Y:S02]  /*4290*/  DFMA R224, -R234, R224, R222 ;  /* 0x000000e0eae0722b */ /* 0x000fe400000001de */
[----:B------:R-:W-:-:S08]  /*42a0*/  DMUL R238, R212, 0.0625 ;  /* 0x3fb00000d4ee7828 */ /* 0x000fd00000000000 */
[----:B------:R-:W-:Y:S02]  /*42b0*/  DFMA R244, -R238, R230, R224 ;  /* 0x000000e6eef4722b */ /* 0x000fe400000001e0 */
[-C--:B------:R-:W-:Y:S02]  /*42c0*/  DMUL R224, R106, R208.reuse ;  /* 0x000000d06ae07228 */ /* 0x080fe40000000000 */
[----:B------:R-:W-:-:S06]  /*42d0*/  DMUL R230, R90, R208 ;  /* 0x000000d05ae67228 */ /* 0x000fcc0000000000 */
[C---:B------:R-:W-:Y:S02]  /*42e0*/  DMUL R224, R208.reuse, R224 ;  /* 0x000000e0d0e07228 */ /* 0x040fe40000000000 */
[----:B------:R-:W-:-:S08]  /*42f0*/  DFMA R238, -R208, R230, R218 ;  /* 0x000000e6d0ee722b */ /* 0x000fd000000001da */
[----:B------:R-:W-:-:S08]  /*4300*/  DFMA R238, R238, -UR20, R224 ;  /* 0x80000014eeee7c2b */ /* 0x000fd000080000e0 */
[----:B------:R-:W-:-:S08]  /*4310*/  DFMA R238, R240, UR16, R238 ;  /* 0x00000010f0ee7c2b */ /* 0x000fd000080000ee */
[----:B------:R-:W-:Y:S02]  /*4320*/  DFMA R240, -R242, R238, R244 ;  /* 0x000000eef2f0722b */ /* 0x000fe400000001f4 */
[----:B------:R-:W1:Y:S01]  /*4330*/  MUFU.RCP64H R239, R59 ;  /* 0x0000003b00ef7308 */ /* 0x000e620000001800 */
[----:B------:R-:W-:Y:S01]  /*4340*/  IMAD.MOV.U32 R244, RZ, RZ, 0x55555555 ;  /* 0x55555555fff47424 */ /* 0x000fe200078e00ff */
[----:B------:R-:W-:Y:S01]  /*4350*/  MOV R245, 0x3fd55555 ;  /* 0x3fd5555500f57802 */ /* 0x000fe20000000f00 */
[----:B------:R-:W-:Y:S02]  /*4360*/  IMAD.MOV.U32 R238, RZ, RZ, 0x1 ;  /* 0x00000001ffee7424 */ /* 0x000fe400078e00ff */
[----:B------:R2:W-:Y:S03]  /*4370*/  STL.64 [R1+0x28], R240 ;  /* 0x000028f001007387 */ /* 0x0005e60000100a00 */
[----:B------:R-:W-:-:S02]  /*4380*/  DFMA R236, R214, R244, R236 ;  /* 0x000000f4d6ec722b */ /* 0x000fc400000000ec */
[----:B--2---:R-:W-:-:S08]  /*4390*/  DFMA R240, R214, R244, -R210 ;  /* 0x000000f4d6f0722b */ /* 0x004fd000000008d2 */
[----:B------:R-:W-:Y:S02]  /*43a0*/  DFMA R240, -R234, R240, R222 ;  /* 0x000000f0eaf0722b */ /* 0x000fe400000001de */
[----:B-1----:R-:W-:-:S08]  /*43b0*/  DFMA R222, -R58, R238, 1 ;  /* 0x3ff000003ade742b */ /* 0x002fd000000001ee */
[----:B------:R-:W-:-:S08]  /*43c0*/  DFMA R222, R222, R222, R222 ;  /* 0x000000dedede722b */ /* 0x000fd000000000de */
[----:B------:R-:W-:Y:S02]  /*43d0*/  DFMA R222, R238, R222, R238 ;  /* 0x000000deeede722b */ /* 0x000fe400000000ee */
[----:B------:R-:W-:-:S06]  /*43e0*/  DMUL R238, R216, 0.0625 ;  /* 0x3fb00000d8ee7828 */ /* 0x000fcc0000000000 */
[----:B------:R-:W-:Y:S02]  /*43f0*/  DFMA R234, -R58, R222, 1 ;  /* 0x3ff000003aea742b */ /* 0x000fe400000001de */
[----:B------:R-:W-:Y:S02]  /*4400*/  DFMA R238, -R238, R236, R240 ;  /* 0x000000eceeee722b */ /* 0x000fe400000001f0 */
[----:B------:R-:W-:Y:S01]  /*4410*/  DADD R236, R226, -R4 ;  /* 0x00000000e2ec7229 */ /* 0x000fe20000000804 */
[----:B------:R0:W5:Y:S03]  /*4420*/  LDL.LU.64 R4, [R1+0x1a0] ;  /* 0x0001a00001047983 */ /* 0x0001660000300a00 */
[----:B------:R-:W-:-:S08]  /*4430*/  DFMA R234, R222, R234, R222 ;  /* 0x000000eadeea722b */ /* 0x000fd000000000de */
[----:B------:R-:W-:-:S08]  /*4440*/  DMUL R222, R236, R234 ;  /* 0x000000eaecde7228 */ /* 0x000fd00000000000 */
[----:B------:R-:W-:-:S08]  /*4450*/  DFMA R240, -R58, R222, R236 ;  /* 0x000000de3af0722b */ /* 0x000fd000000001ec */
[----:B------:R-:W-:Y:S02]  /*4460*/  DFMA R234, R234, R240, R222 ;  /* 0x000000f0eaea722b */ /* 0x000fe400000000de */
[----:B------:R-:W-:-:S08]  /*4470*/  DMUL R222, R106, R214 ;  /* 0x000000d66ade7228 */ /* 0x000fd00000000000 */
[----:B------:R-:W-:-:S08]  /*4480*/  DFMA R230, -R208, R230, R222 ;  /* 0x000000e6d0e6722b */ /* 0x000fd000000001de */
[----:B------:R-:W-:Y:S02]  /*4490*/  DFMA R230, R230, -UR20, R224 ;  /* 0x80000014e6e67c2b */ /* 0x000fe400080000e0 */
[----:B------:R-:W-:-:S08]  /*44a0*/  DFMA R224, -R62, R74, R66 ;  /* 0x0000004a3ee0722b */ /* 0x000fd00000000142 */
[----:B------:R-:W-:Y:S02]  /*44b0*/  DADD R232, -R232, R224 ;  /* 0x00000000e8e87229 */ /* 0x000fe400000001e0 */
[----:B------:R-:W-:-:S06]  /*44c0*/  DMUL R224, R90, R214 ;  /* 0x000000d65ae07228 */ /* 0x000fcc0000000000 */
[----:B------:R-:W-:Y:S02]  /*44d0*/  DFMA R232, -R66, R78, R232 ;  /* 0x0000004e42e8722b */ /* 0x000fe400000001e8 */
[----:B------:R-:W-:-:S06]  /*44e0*/  DADD R2, R2, -R224 ;  /* 0x0000000002027229 */ /* 0x000fcc00000008e0 */
[----:B------:R-:W-:Y:S02]  /*44f0*/  DMUL R232, R232, 0.03125 ;  /* 0x3fa00000e8e87828 */ /* 0x000fe40000000000 */
[----:B------:R-:W-:-:S08]  /*4500*/  DFMA R2, R2, UR16, R230 ;  /* 0x0000001002027c2b */ /* 0x000fd000080000e6 */
[----:B------:R-:W-:Y:S01]  /*4510*/  DFMA R230, -R232, R2, R238 ;  /* 0x00000002e8e6722b */ /* 0x000fe200000001ee */
[----:B------:R-:W-:-:S06]  /*4520*/  FFMA R2, RZ, R59, R235 ;  /* 0x0000003bff027223 */ /* 0x000fcc00000000eb */
[----:B------:R0:W-:Y:S01]  /*4530*/  STL.64 [R1+0x10], R230 ;  /* 0x000010e601007387 */ /* 0x0001e20000100a00 */
[----:B------:R-:W-:Y:S02]  /*4540*/  FSETP.GT.AND P0, PT, |R2|, 1.469367938527859385e-39, PT ;  /* 0x001000000200780b */ /* 0x000fe40003f04200 */
[----:B------:R-:W-:Y:S01]  /*4550*/  FSETP.GEU.AND P1, PT, |R237|, 6.5827683646048100446e-37, PT ;  /* 0x03600000ed00780b */ /* 0x000fe20003f2e200 */
[----:B------:R-:W-:-:S12]  /*4560*/  BSSY.RECONVERGENT B2, `(.L_x_461) ;  /* 0x000000a000027945 */ /* 0x000fd80003800200 */
[----:B0-----:R-:W-:Y:S05]  /*4570*/  @P0 BRA P1, `(.L_x_462) ;  /* 0x0000000000200947 */ /* 0x001fea0000800000 */
[----:B------:R-:W-:Y:S01]  /*4580*/  IMAD.MOV.U32 R241, RZ, RZ, R236 ;  /* 0x000000fffff17224 */ /* 0x000fe200078e00ec */
[----:B------:R-:W-:Y:S01]  /*4590*/  MOV R240, R237 ;  /* 0x000000ed00f07202 */ /* 0x000fe20000000f00 */
[----:B------:R-:W-:Y:S01]  /*45a0*/  IMAD.MOV.U32 R236, RZ, RZ, R58 ;  /* 0x000000ffffec7224 */ /* 0x000fe200078e003a */
[----:B------:R-:W-:Y:S01]  /*45b0*/  MOV R2, 0x45e0 ;  /* 0x000045e000027802 */ /* 0x000fe20000000f00 */
[----:B------:R-:W-:-:S07]  /*45c0*/  IMAD.MOV.U32 R237, RZ, RZ, R59 ;  /* 0x000000ffffed7224 */ /* 0x000fce00078e003b */
[----:B-----5:R-:W-:Y:S05]  /*45d0*/  CALL.REL.NOINC `($__internal_10_$__cuda_sm20_div_rn_f64_full) ;  /* 0x0000003800e07944 */ /* 0x020fea0003c00000 */
[----:B------:R-:W-:Y:S01]  /*45e0*/  MOV R234, R3 ;  /* 0x0000000300ea7202 */ /* 0x000fe20000000f00 */
[----:B------:R-:W-:-:S07]  /*45f0*/  IMAD.MOV.U32 R235, RZ, RZ, R236 ;  /* 0x000000ffffeb7224 */ /* 0x000fce00078e00ec */
.L_x_462:
[----:B------:R-:W-:Y:S05]  /*4600*/  BSYNC.RECONVERGENT B2 ;  /* 0x0000000000027941 */ /* 0x000fea0003800200 */
.L_x_461:
[----:B------:R-:W2:Y:S01]  /*4610*/  LDL.LU.64 R238, [R1+0xa8] ;  /* 0x0000a80001ee7983 */ /* 0x000ea20000300a00 */
[----:B------:R-:W-:Y:S01]  /*4620*/  DFMA R2, R90, R228, R88 ;  /* 0x000000e45a02722b */ /* 0x000fe20000000058 */
[----:B------:R-:W-:Y:S01]  /*4630*/  UMOV UR14, 0x55555555 ;  /* 0x55555555000e7882 */ /* 0x000fe20000000000 */
[----:B------:R-:W-:Y:S01]  /*4640*/  UMOV UR15, 0x3fd55555 ;  /* 0x3fd55555000f7882 */ /* 0x000fe20000000000 */
[----:B------:R-:W-:Y:S01]  /*4650*/  DADD R234, R226, -R234 ;  /* 0x00000000e2ea7229 */ /* 0x000fe200000008ea */
[----:B------:R-:W-:Y:S01]  /*4660*/  BSSY.RECONVERGENT B2, `(.L_x_463) ;  /* 0x0000024000027945 */ /* 0x000fe20003800200 */
[----:B------:R-:W-:Y:S02]  /*4670*/  DMUL R226, R68, R74 ;  /* 0x0000004a44e27228 */ /* 0x000fe40000000000 */
[----:B------:R-:W-:Y:S02]  /*4680*/  DMUL R230, R72, R78 ;  /* 0x0000004e48e67228 */ /* 0x000fe40000000000 */
[----:B------:R-:W-:-:S08]  /*4690*/  DMUL R2, R2, UR14 ;  /* 0x0000000e02027c28 */ /* 0x000fd00008000000 */
[----:B------:R-:W-:Y:S02]  /*46a0*/  DFMA R2, R228, R106, R2 ;  /* 0x0000006ae402722b */ /* 0x000fe40000000002 */
[----:B------:R-:W-:-:S08]  /*46b0*/  DMUL R228, R70, R76 ;  /* 0x0000004c46e47228 */ /* 0x000fd00000000000 */
[----:B------:R-:W-:-:S08]  /*46c0*/  DADD R232, R226, R228 ;  /* 0x00000000e2e87229 */ /* 0x000fd000000000e4 */
[----:B------:R-:W-:-:S08]  /*46d0*/  DADD R236, R232, R230 ;  /* 0x00000000e8ec7229 */ /* 0x000fd000000000e6 */
[----:B------:R-:W-:Y:S02]  /*46e0*/  DMUL R2, R236, R2 ;  /* 0x00000002ec027228 */ /* 0x000fe40000000000 */
[----:B------:R-:W-:-:S08]  /*46f0*/  DADD R236, R114, R114 ;  /* 0x0000000072ec7229 */ /* 0x000fd00000000072 */
[----:B------:R-:W-:Y:S01]  /*4700*/  DFMA R236, R112, R236, R2 ;  /* 0x000000ec70ec722b */ /* 0x000fe20000000002 */
[----:B------:R-:W0:Y:S01]  /*4710*/  MUFU.RCP64H R3, R59 ;  /* 0x0000003b00037308 */ /* 0x000e220000001800 */
[----:B------:R-:W-:-:S06]  /*4720*/  IMAD.MOV.U32 R2, RZ, RZ, 0x1 ;  /* 0x00000001ff027424 */ /* 0x000fcc00078e00ff */
[----:B------:R-:W-:-:S07]  /*4730*/  DFMA R236, R236, 0.25, R234 ;  /* 0x3fd00000ecec782b */ /* 0x000fce00000000ea */
[----:B-----5:R1:W-:Y:S01]  /*4740*/  STG.E.64 desc[UR4][R4.64], R236 ;  /* 0x000000ec04007986 */ /* 0x0203e2000c101b04 */
[----:B0-----:R-:W-:-:S08]  /*4750*/  DFMA R112, -R58, R2, 1 ;  /* 0x3ff000003a70742b */ /* 0x001fd00000000102 */
        /* <DEDUP_REMOVED lines=9> */
[----:B-1----:R-:W-:-:S05]  /*47f0*/  FFMA R4, RZ, R59, R113 ;  /* 0x0000003bff047223 */ /* 0x002fca0000000071 */
[----:B------:R-:W-:-:S13]  /*4800*/  FSETP.GT.AND P0, PT, |R4|, 1.469367938527859385e-39, PT ;  /* 0x001000000400780b */ /* 0x000fda0003f04200 */
[----:B------:R-:W-:Y:S05]  /*4810*/  @P0 BRA P1, `(.L_x_464) ;  /* 0x0000000000200947 */ /* 0x000fea0000800000 */
[----:B------:R-:W-:Y:S01]  /*4820*/  MOV R241, R2 ;  /* 0x0000000200f17202 */ /* 0x000fe20000000f00 */
[----:B------:R-:W-:Y:S01]  /*4830*/  IMAD.MOV.U32 R240, RZ, RZ, R3 ;  /* 0x000000fffff07224 */ /* 0x000fe200078e0003 */
[----:B------:R-:W-:Y:S01]  /*4840*/  MOV R237, R59 ;  /* 0x0000003b00ed7202 */ /* 0x000fe20000000f00 */
[----:B------:R-:W-:Y:S01]  /*4850*/  IMAD.MOV.U32 R236, RZ, RZ, R58 ;  /* 0x000000ffffec7224 */ /* 0x000fe200078e003a */
[----:B------:R-:W-:-:S07]  /*4860*/  MOV R2, 0x4880 ;  /* 0x0000488000027802 */ /* 0x000fce0000000f00 */
[----:B------:R-:W-:Y:S05]  /*4870*/  CALL.REL.NOINC `($__internal_10_$__cuda_sm20_div_rn_f64_full) ;  /* 0x0000003800387944 */ /* 0x000fea0003c00000 */
[----:B------:R-:W-:Y:S02]  /*4880*/  IMAD.MOV.U32 R112, RZ, RZ, R3 ;  /* 0x000000ffff707224 */ /* 0x000fe400078e0003 */
[----:B------:R-:W-:-:S07]  /*4890*/  IMAD.MOV.U32 R113, RZ, RZ, R236 ;  /* 0x000000ffff717224 */ /* 0x000fce00078e00ec */
.L_x_464:
[----:B------:R-:W-:Y:S05]  /*48a0*/  BSYNC.RECONVERGENT B2 ;  /* 0x0000000000027941 */ /* 0x000fea0003800200 */
.L_x_463:
[----:B------:R-:W2:Y:S01]  /*48b0*/  LDL.LU.64 R114, [R1+0x120] ;  /* 0x0001200001727983 */ /* 0x000ea20000300a00 */
[----:B------:R-:W0:Y:S03]  /*48c0*/  LDC.64 R4, c[0x0][0x3c8] ;  /* 0x0000f200ff047b82 */ /* 0x000e260000000a00 */
[----:B------:R-:W3:Y:S05]  /*48d0*/  LDL.LU.64 R234, [R1+0x68] ;  /* 0x0000680001ea7983 */ /* 0x000eea0000300a00 */
        /* <DEDUP_REMOVED lines=10> */
[----:B------:R-:W-:-:S06]  /*4980*/  UMOV UR15, 0x3fbc71c7 ;  /* 0x3fbc71c7000f7882 */ /* 0x000fcc0000000000 */
[----:B------:R-:W-:Y:S02]  /*4990*/  DFMA R2, R104, UR14, R2 ;  /* 0x0000000e68027c2b */ /* 0x000fe40008000002 */
[----:B------:R-:W-:Y:S02]  /*49a0*/  DADD R104, R230, R4 ;  /* 0x00000000e6687229 */ /* 0x000fe40000000004 */
[----:B------:R-:W-:-:S06]  /*49b0*/  DADD R164, R164, R164 ;  /* 0x00000000a4a47229 */ /* 0x000fcc00000000a4 */
[----:B------:R-:W-:-:S08]  /*49c0*/  DMUL R2, R104, R2 ;  /* 0x0000000268027228 */ /* 0x000fd00000000000 */
[----:B------:R-:W-:Y:S02]  /*49d0*/  DFMA R248, R248, R164, R2 ;  /* 0x000000a4f8f8722b */ /* 0x000fe40000000002 */
[----:B------:R-:W0:Y:S01]  /*49e0*/  MUFU.RCP64H R3, R59 ;  /* 0x0000003b00037308 */ /* 0x000e220000001800 */
[----:B------:R-:W-:-:S06]  /*49f0*/  MOV R2, 0x1 ;  /* 0x0000000100027802 */ /* 0x000fcc0000000f00 */
[----:B0-----:R-:W-:-:S08]  /*4a00*/  DFMA R104, -R58, R2, 1 ;  /* 0x3ff000003a68742b */ /* 0x001fd00000000102 */
[----:B------:R-:W-:-:S08]  /*4a10*/  DFMA R104, R104, R104, R104 ;  /* 0x000000686868722b */ /* 0x000fd00000000068 */
[----:B------:R-:W-:-:S08]  /*4a20*/  DFMA R104, R2, R104, R2 ;  /* 0x000000680268722b */ /* 0x000fd00000000002 */
[----:B------:R-:W-:-:S08]  /*4a30*/  DFMA R2, -R58, R104, 1 ;  /* 0x3ff000003a02742b */ /* 0x000fd00000000168 */
[----:B------:R-:W-:Y:S02]  /*4a40*/  DFMA R104, R104, R2, R104 ;  /* 0x000000026868722b */ /* 0x000fe40000000068 */
[----:B------:R-:W-:-:S08]  /*4a50*/  DADD R38, R38, -R112 ;  /* 0x0000000026267229 */ /* 0x000fd00000000870 */
        /* <DEDUP_REMOVED lines=16> */
[----:B------:R-:W-:Y:S05]  /*4b60*/  CALL.REL.NOINC `($__internal_10_$__cuda_sm20_div_rn_f64_full) ;  /* 0x00000034007c7944 */ /* 0x000fea0003c00000 */
[----:B------:R-:W-:Y:S01]  /*4b70*/  IMAD.MOV.U32 R104, RZ, RZ, R3 ;  /* 0x000000ffff687224 */ /* 0x000fe200078e0003 */
[----:B------:R-:W-:-:S07]  /*4b80*/  MOV R105, R236 ;  /* 0x000000ec00697202 */ /* 0x000fce0000000f00 */
.L_x_466:
[----:B------:R-:W-:Y:S05]  /*4b90*/  BSYNC.RECONVERGENT B2 ;  /* 0x0000000000027941 */ /* 0x000fea0003800200 */
.L_x_465:
[----:B------:R-:W2:Y:S01]  /*4ba0*/  LDL.LU.64 R114, [R1+0x18] ;  /* 0x0000180001727983 */ /* 0x000ea20000300a00 */
[----:B------:R-:W0:Y:S03]  /*4bb0*/  LDC.64 R38, c[0x0][0x3c8] ;  /* 0x0000f200ff267b82 */ /* 0x000e260000000a00 */
[----:B------:R-:W3:Y:S05]  /*4bc0*/  LDL.LU.64 R112, [R1+0x60] ;  /* 0x0000600001707983 */ /* 0x000eea0000300a00 */
[----:B------:R-:W0:Y:S01]  /*4bd0*/  LDC.64 R2, c[0x0][0x3c0] ;  /* 0x0000f000ff027b82 */ /* 0x000e220000000a00 */
[----:B------:R-:W-:Y:S01]  /*4be0*/  UMOV UR14, 0x55555555 ;  /* 0x55555555000e7882 */ /* 0x000fe20000000000 */
[----:B------:R-:W-:Y:S01]  /*4bf0*/  UMOV UR15, 0x3fd55555 ;  /* 0x3fd55555000f7882 */ /* 0x000fe20000000000 */
[----:B0-----:R-:W-:-:S02]  /*4c00*/  DADD R38, -R2, R38 ;  /* 0x0000000002267229 */ /* 0x001fc40000000126 */
[----:B------:R-:W-:-:S08]  /*4c10*/  DMUL R2, R106, R100 ;  /* 0x000000646a027228 */ /* 0x000fd00000000000 */
[----:B------:R-:W-:Y:S02]  /*4c20*/  DFMA R2, R82, R38, R2 ;  /* 0x000000265202722b */ /* 0x000fe40000000002 */
[----:B------:R-:W-:-:S06]  /*4c30*/  DADD R38, R68, R226 ;  /* 0x0000000044267229 */ /* 0x000fcc00000000e2 */
[----:B------:R-:W-:Y:S02]  /*4c40*/  DMUL R2, R2, UR14 ;  /* 0x0000000e02027c28 */ /* 0x000fe40008000000 */
[----:B------:R-:W-:Y:S02]  /*4c50*/  DFMA R100, R90, R100, R88 ;  /* 0x000000645a64722b */ /* 0x000fe40000000058 */
[----:B------:R-:W-:-:S04]  /*4c60*/  DADD R38, R228, R38 ;  /* 0x00000000e4267229 */ /* 0x000fc80000000026 */
[----:B------:R-:W-:Y:S01]  /*4c70*/  DFMA R2, R82, R86, R2 ;  /* 0x000000565202722b */ /* 0x000fe20000000002 */
[----:B------:R-:W-:Y:S01]  /*4c80*/  UMOV UR14, 0x1c71c71c ;  /* 0x1c71c71c000e7882 */ /* 0x000fe20000000000 */
[----:B------:R-:W-:Y:S02]  /*4c90*/  UMOV UR15, 0x3fbc71c7 ;  /* 0x3fbc71c7000f7882 */ /* 0x000fe40000000000 */
[----:B------:R-:W-:-:S04]  /*4ca0*/  DADD R38, R230, R38 ;  /* 0x00000000e6267229 */ /* 0x000fc80000000026 */
[----:B------:R-:W-:-:S08]  /*4cb0*/  DFMA R2, R100, UR14, R2 ;  /* 0x0000000e64027c2b */ /* 0x000fd00008000002 */
[----:B------:R-:W-:Y:S02]  /*4cc0*/  DMUL R38, R38, R2 ;  /* 0x0000000226267228 */ /* 0x000fe40000000000 */
[----:B------:R-:W0:Y:S01]  /*4cd0*/  MUFU.RCP64H R3, R59 ;  /* 0x0000003b00037308 */ /* 0x000e220000001800 */
[----:B------:R-:W-:-:S06]  /*4ce0*/  IMAD.MOV.U32 R2, RZ, RZ, 0x1 ;  /* 0x00000001ff027424 */ /* 0x000fcc00078e00ff */
[----:B0-----:R-:W-:-:S08]  /*4cf0*/  DFMA R82, -R58, R2, 1 ;  /* 0x3ff000003a52742b */ /* 0x001fd00000000102 */
[----:B------:R-:W-:-:S08]  /*4d00*/  DFMA R82, R82, R82, R82 ;  /* 0x000000525252722b */ /* 0x000fd00000000052 */
[----:B------:R-:W-:-:S08]  /*4d10*/  DFMA R82, R2, R82, R2 ;  /* 0x000000520252722b */ /* 0x000fd00000000002 */
[----:B------:R-:W-:-:S08]  /*4d20*/  DFMA R2, -R58, R82, 1 ;  /* 0x3ff000003a02742b */ /* 0x000fd00000000152 */
[----:B------:R-:W-:Y:S02]  /*4d30*/  DFMA R82, R82, R2, R82 ;  /* 0x000000025252722b */ /* 0x000fe40000000052 */
        /* <DEDUP_REMOVED lines=20> */
[----:B------:R-:W-:Y:S01]  /*4e80*/  MOV R82, R3 ;  /* 0x0000000300527202 */ /* 0x000fe20000000f00 */
[----:B------:R-:W-:-:S07]  /*4e90*/  IMAD.MOV.U32 R83, RZ, RZ, R236 ;  /* 0x000000ffff537224 */ /* 0x000fce00078e00ec */
.L_x_468:
[----:B------:R-:W-:Y:S05]  /*4ea0*/  BSYNC.RECONVERGENT B2 ;  /* 0x0000000000027941 */ /* 0x000fea0003800200 */
.L_x_467:
[----:B------:R-:W2:Y:S01]  /*4eb0*/  LDL.LU.64 R104, [R1] ;  /* 0x0000000001687983 */ /* 0x000ea20000300a00 */
[----:B------:R-:W0:Y:S03]  /*4ec0*/  LDC.64 R36, c[0x0][0x3c8] ;  /* 0x0000f200ff247b82 */ /* 0x000e260000000a00 */
[----:B------:R-:W3:Y:S04]  /*4ed0*/  LDL.LU.64 R100, [R1+0xa0] ;  /* 0x0000a00001647983 */ /* 0x000ee80000300a00 */
[----:B------:R-:W4:Y:S01]  /*4ee0*/  LDL.LU.64 R40, [R1+0x148] ;  /* 0x0001480001287983 */ /* 0x000f220000300a00 */
[----:B------:R-:W0:Y:S01]  /*4ef0*/  LDC.64 R2, c[0x0][0x3c0] ;  /* 0x0000f000ff027b82 */ /* 0x000e220000000a00 */
[----:B------:R-:W-:Y:S01]  /*4f00*/  UMOV UR14, 0x55555555 ;  /* 0x55555555000e7882 */ /* 0x000fe20000000000 */
[----:B------:R-:W-:Y:S01]  /*4f10*/  UMOV UR15, 0x3fd55555 ;  /* 0x3fd55555000f7882 */ /* 0x000fe20000000000 */
[----:B------:R-:W-:-:S02]  /*4f20*/  DADD R82, R20, -R82 ;  /* 0x0000000014527229 */ /* 0x000fc40000000852 */
[----:B------:R-:W-:Y:S02]  /*4f30*/  DMUL R20, R70, R124 ;  /* 0x0000007c46147228 */ /* 0x000fe40000000000 */
[----:B0-----:R-:W-:-:S08]  /*4f40*/  DADD R2, -R2, R36 ;  /* 0x0000000002027229 */ /* 0x001fd00000000124 */
[----:B------:R-:W-:-:S08]  /*4f50*/  DFMA R2, R84, R2, R246 ;  /* 0x000000025402722b */ /* 0x000fd000000000f6 */
[----:B------:R-:W-:Y:S02]  /*4f60*/  DMUL R2, R2, UR14 ;  /* 0x0000000e02027c28 */ /* 0x000fe40008000000 */
[----:B------:R-:W-:Y:S02]  /*4f70*/  DFMA R102, R90, R102, R88 ;  /* 0x000000665a66722b */ /* 0x000fe40000000058 */
[----:B------:R-:W-:-:S04]  /*4f80*/  DADD R36, R226, R20 ;  /* 0x00000000e2247229 */ /* 0x000fc80000000014 */
[----:B------:R-:W-:Y:S01]  /*4f90*/  DFMA R2, R84, R86, R2 ;  /* 0x000000565402722b */ /* 0x000fe20000000002 */
[----:B------:R-:W-:Y:S01]  /*4fa0*/  UMOV UR14, 0x1c71c71c ;  /* 0x1c71c71c000e7882 */ /* 0x000fe20000000000 */
[----:B------:R-:W-:Y:S02]  /*4fb0*/  UMOV UR15, 0x3fbc71c7 ;  /* 0x3fbc71c7000f7882 */ /* 0x000fe40000000000 */
[----:B------:R-:W-:-:S04]  /*4fc0*/  DADD R38, R230, R36 ;  /* 0x00000000e6267229 */ /* 0x000fc80000000024 */
[----:B------:R-:W-:Y:S02]  /*4fd0*/  DFMA R2, R102, UR14, R2 ;  /* 0x0000000e66027c2b */ /* 0x000fe40008000002 */
[----:B------:R-:W-:-:S06]  /*4fe0*/  DADD R184, R184, R184 ;  /* 0x00000000b8b87229 */ /* 0x000fcc00000000b8 */
[----:B------:R-:W-:Y:S01]  /*4ff0*/  DMUL R2, R38, R2 ;  /* 0x0000000226027228 */ /* 0x000fe20000000000 */
[----:B------:R-:W-:Y:S07]  /*5000*/  BSSY.RECONVERGENT B2, `(.L_x_469) ;  /* 0x000001b000027945 */ /* 0x000fee0003800200 */
[----:B--2---:R-:W-:Y:S02]  /*5010*/  DFMA R184, R104, R184, R2 ;  /* 0x000000b868b8722b */ /* 0x004fe40000000002 */
[----:B------:R-:W0:Y:S01]  /*5020*/  MUFU.RCP64H R3, R59 ;  /* 0x0000003b00037308 */ /* 0x000e220000001800 */
[----:B------:R-:W-:-:S06]  /*5030*/  IMAD.MOV.U32 R2, RZ, RZ, 0x1 ;  /* 0x00000001ff027424 */ /* 0x000fcc00078e00ff */
[----:B0-----:R-:W-:-:S08]  /*5040*/  DFMA R38, -R58, R2, 1 ;  /* 0x3ff000003a26742b */ /* 0x001fd00000000102 */
[----:B------:R-:W-:-:S08]  /*5050*/  DFMA R38, R38, R38, R38 ;  /* 0x000000262626722b */ /* 0x000fd00000000026 */
[----:B------:R-:W-:-:S08]  /*5060*/  DFMA R38, R2, R38, R2 ;  /* 0x000000260226722b */ /* 0x000fd00000000002 */
[----:B------:R-:W-:-:S08]  /*5070*/  DFMA R2, -R58, R38, 1 ;  /* 0x3ff000003a02742b */ /* 0x000fd00000000126 */
[----:B------:R-:W-:Y:S02]  /*5080*/  DFMA R38, R38, R2, R38 ;  /* 0x000000022626722b */ /* 0x000fe40000000026 */
[----:B----4-:R-:W-:Y:S02]  /*5090*/  DADD R2, R56, -R40 ;  /* 0x0000000038027229 */ /* 0x010fe40000000828 */
[----:B------:R-:W-:-:S06]  /*50a0*/  DFMA R82, R184, 0.125, R82 ;  /* 0x3fc00000b852782b */ /* 0x000fcc0000000052 */
[----:B------:R-:W-:Y:S01]  /*50b0*/  DMUL R40, R38, R2 ;  /* 0x0000000226287228 */ /* 0x000fe20000000000 */
[----:B---3--:R0:W-:Y:S07]  /*50c0*/  STG.E.64 desc[UR4][R100.64], R82 ;  /* 0x0000005264007986 */ /* 0x0081ee000c101b04 */
[----:B0-----:R-:W-:-:S08]  /*50d0*/  DFMA R82, -R58, R40, R2 ;  /* 0x000000283a52722b */ /* 0x001fd00000000102 */
[----:B------:R-:W-:Y:S01]  /*50e0*/  DFMA R38, R38, R82, R40 ;  /* 0x000000522626722b */ /* 0x000fe20000000028 */
[----:B------:R-:W-:-:S09]  /*50f0*/  FSETP.GEU.AND P1, PT, |R3|, 6.5827683646048100446e-37, PT ;  /* 0x036000000300780b */ /* 0x000fd20003f2e200 */
        /* <DEDUP_REMOVED lines=11> */
.L_x_470:
[----:B------:R-:W-:Y:S05]  /*51b0*/  BSYNC.RECONVERGENT B2 ;  /* 0x0000000000027941 */ /* 0x000fea0003800200 */
.L_x_469:
[----:B------:R-:W2:Y:S01]  /*51c0*/  LDL.LU.64 R102, [R1+0x20] ;  /* 0x0000200001667983 */ /* 0x000ea20000300a00 */
[----:B------:R-:W0:Y:S03]  /*51d0*/  LDC.64 R40, c[0x0][0x3c8] ;  /* 0x0000f200ff287b82 */ /* 0x000e260000000a00 */
[----:B------:R-:W3:Y:S04]  /*51e0*/  LDL.LU.64 R100, [R1+0x48] ;  /* 0x0000480001647983 */ /* 0x000ee80000300a00 */
[----:B------:R-:W4:Y:S01]  /*51f0*/  LDL.LU.64 R82, [R1+0x140] ;  /* 0x0001400001527983 */ /* 0x000f220000300a00 */
        /* <DEDUP_REMOVED lines=17> */
[----:B------:R-:W-:Y:S01]  /*5310*/  DADD R38, R56, -R38 ;  /* 0x0000000038267229 */ /* 0x000fe20000000826 */
[----:B------:R-:W-:Y:S01]  /*5320*/  MOV R2, 0x1 ;  /* 0x0000000100027802 */ /* 0x000fe20000000f00 */
[----:B------:R-:W-:Y:S01]  /*5330*/  BSSY.RECONVERGENT B2, `(.L_x_471) ;  /* 0x000001a000027945 */ /* 0x000fe20003800200 */
[----:B--2---:R-:W-:-:S08]  /*5340*/  DADD R56, R102, R102 ;  /* 0x0000000066387229 */ /* 0x004fd00000000066 */
[----:B---3--:R-:W-:Y:S02]  /*5350*/  DFMA R40, R100, R56, R40 ;  /* 0x000000386428722b */ /* 0x008fe40000000028 */
[----:B0-----:R-:W-:-:S08]  /*5360*/  DFMA R56, -R58, R2, 1 ;  /* 0x3ff000003a38742b */ /* 0x001fd00000000102 */
[----:B------:R-:W-:-:S08]  /*5370*/  DFMA R56, R56, R56, R56 ;  /* 0x000000383838722b */ /* 0x000fd00000000038 */
[----:B------:R-:W-:-:S08]  /*5380*/  DFMA R56, R2, R56, R2 ;  /* 0x000000380238722b */ /* 0x000fd00000000002 */
[----:B------:R-:W-:-:S08]  /*5390*/  DFMA R2, -R58, R56, 1 ;  /* 0x3ff000003a02742b */ /* 0x000fd00000000138 */
[----:B------:R-:W-:Y:S02]  /*53a0*/  DFMA R56, R56, R2, R56 ;  /* 0x000000023838722b */ /* 0x000fe40000000038 */
[----:B----4-:R-:W-:Y:S02]  /*53b0*/  DADD R2, R22, -R82 ;  /* 0x0000000016027229 */ /* 0x010fe40000000852 */
[----:B------:R-:W-:-:S06]  /*53c0*/  DFMA R38, R40, 0.125, R38 ;  /* 0x3fc000002826782b */ /* 0x000fcc0000000026 */
[----:B------:R-:W-:-:S08]  /*53d0*/  DMUL R40, R56, R2 ;  /* 0x0000000238287228 */ /* 0x000fd00000000000 */
[----:B------:R-:W-:-:S08]  /*53e0*/  DFMA R82, -R58, R40, R2 ;  /* 0x000000283a52722b */ /* 0x000fd00000000102 */
        /* <DEDUP_REMOVED lines=14> */
.L_x_472:
[----:B------:R-:W-:Y:S05]  /*54d0*/  BSYNC.RECONVERGENT B2 ;  /* 0x0000000000027941 */ /* 0x000fea0003800200 */
.L_x_471:
        /* <DEDUP_REMOVED lines=9> */
[----:B------:R-:W-:-:S08]  /*5570*/  DFMA R2, R92, R6, R2 ;  /* 0x000000065c02722b */ /* 0x000fd00000000002 */
[----:B------:R-:W-:Y:S02]  /*5580*/  DMUL R2, R2, UR14 ;  /* 0x0000000e02027c28 */ /* 0x000fe40008000000 */
[----:B------:R-:W-:Y:S02]  /*5590*/  DFMA R96, R90, R96, R88 ;  /* 0x000000605a60722b */ /* 0x000fe40000000058 */
[----:B------:R-:W-:-:S04]  /*55a0*/  DMUL R134, R72, R134 ;  /* 0x0000008648867228 */ /* 0x000fc80000000000 */
[----:B------:R-:W-:Y:S01]  /*55b0*/  DFMA R2, R92, R86, R2 ;  /* 0x000000565c02722b */ /* 0x000fe20000000002 */
[----:B------:R-:W-:Y:S01]  /*55c0*/  UMOV UR14, 0x1c71c71c ;  /* 0x1c71c71c000e7882 */ /* 0x000fe20000000000 */
[----:B------:R-:W-:Y:S02]  /*55d0*/  UMOV UR15, 0x3fbc71c7 ;  /* 0x3fbc71c7000f7882 */ /* 0x000fe40000000000 */
[----:B------:R-:W-:-:S04]  /*55e0*/  DADD R6, R232, R134 ;  /* 0x00000000e8067229 */ /* 0x000fc80000000086 */
        /* <DEDUP_REMOVED lines=31> */
.L_x_474:
[----:B------:R-:W-:Y:S05]  /*57e0*/  BSYNC.RECONVERGENT B2 ;  /* 0x0000000000027941 */ /* 0x000fea0003800200 */
.L_x_473:
[----:B------:R-:W2:Y:S01]  /*57f0*/  LDL.LU.64 R56, [R1+0x160] ;  /* 0x0001600001387983 */ /* 0x000ea20000300a00 */
[----:B------:R-:W0:Y:S08]  /*5800*/  LDC.64 R6, c[0x0][0x3c8] ;  /* 0x0000f200ff067b82 */ /* 0x000e300000000a00 */
[----:B------:R-:W0:Y:S01]  /*5810*/  LDC.64 R2, c[0x0][0x3c0] ;  /* 0x0000f000ff027b82 */ /* 0x000e220000000a00 */
[----:B------:R-:W-:Y:S01]  /*5820*/  DMUL R106, R106, R98 ;  /* 0x000000626a6a7228 */ /* 0x000fe20000000000 */
[----:B------:R-:W-:Y:S01]  /*5830*/  UMOV UR14, 0x55555555 ;  /* 0x55555555000e7882 */ /* 0x000fe20000000000 */
[----:B------:R-:W-:Y:S01]  /*5840*/  UMOV UR15, 0x3fd55555 ;  /* 0x3fd55555000f7882 */ /* 0x000fe20000000000 */
[----:B0-----:R-:W-:-:S08]  /*5850*/  DADD R2, -R2, R6 ;  /* 0x0000000002027229 */ /* 0x001fd00000000106 */
[----:B------:R-:W-:Y:S02]  /*5860*/  DFMA R106, R92, R2, R106 ;  /* 0x000000025c6a722b */ /* 0x000fe4000000006a */
[----:B------:R-:W-:-:S06]  /*5870*/  DADD R6, R72, R226 ;  /* 0x0000000048067229 */ /* 0x000fcc00000000e2 */
        /* <DEDUP_REMOVED lines=10> */
[----:B------:R-:W-:-:S06]  /*5920*/  IMAD.MOV.U32 R2, RZ, RZ, 0x1 ;  /* 0x00000001ff027424 */ /* 0x000fcc00078e00ff */
[----:B0-----:R-:W-:-:S08]  /*5930*/  DFMA R40, -R58, R2, 1 ;  /* 0x3ff000003a28742b */ /* 0x001fd00000000102 */
[----:B------:R-:W-:-:S08]  /*5940*/  DFMA R40, R40, R40, R40 ;  /* 0x000000282828722b */ /* 0x000fd00000000028 */
[----:B------:R-:W-:Y:S02]  /*5950*/  DFMA R40, R2, R40, R2 ;  /* 0x000000280228722b */ /* 0x000fe40000000002 */
[----:B------:R-:W-:-:S06]  /*5960*/  DADD R178, R178, R178 ;  /* 0x00000000b2b27229 */ /* 0x000fcc00000000b2 */
[----:B------:R-:W-:Y:S02]  /*5970*/  DFMA R2, -R58, R40, 1 ;  /* 0x3ff000003a02742b */ /* 0x000fe40000000128 */
[----:B------:R-:W-:Y:S02]  /*5980*/  DADD R22, R42, -R22 ;  /* 0x000000002a167229 */ /* 0x000fe40000000816 */
[----:B------:R-:W-:-:S04]  /*5990*/  DFMA R38, R250, R178, R38 ;  /* 0x000000b2fa26722b */ /* 0x000fc80000000026 */
[----:B------:R-:W-:-:S04]  /*59a0*/  DFMA R40, R40, R2, R40 ;  /* 0x000000022828722b */ /* 0x000fc80000000028 */
[----:B------:R-:W-:-:S07]  /*59b0*/  DFMA R22, R38, 0.125, R22 ;  /* 0x3fc000002616782b */ /* 0x000fce0000000016 */
[----:B------:R0:W-:Y:S01]  /*59c0*/  STG.E.64 desc[UR4][R8.64], R22 ;  /* 0x0000001608007986 */ /* 0x0001e2000c101b04 */
[----:B------:R-:W-:Y:S01]  /*59d0*/  BSSY.RECONVERGENT B2, `(.L_x_475) ;  /* 0x0000011000027945 */ /* 0x000fe20003800200 */
[----:B--2---:R-:W-:-:S08]  /*59e0*/  DADD R2, R24, -R56 ;  /* 0x0000000018027229 */ /* 0x004fd00000000838 */
[----:B------:R-:W-:-:S08]  /*59f0*/  DMUL R38, R40, R2 ;  /* 0x0000000228267228 */ /* 0x000fd00000000000 */
[----:B------:R-:W-:-:S08]  /*5a00*/  DFMA R42, -R58, R38, R2 ;  /* 0x000000263a2a722b */ /* 0x000fd00000000102 */
[----:B------:R-:W-:Y:S01]  /*5a10*/  DFMA R38, R40, R42, R38 ;  /* 0x0000002a2826722b */ /* 0x000fe20000000026 */
[----:B------:R-:W-:-:S09]  /*5a20*/  FSETP.GEU.AND P1, PT, |R3|, 6.5827683646048100446e-37, PT ;  /* 0x036000000300780b */ /* 0x000fd20003f2e200 */
        /* <DEDUP_REMOVED lines=9> */
[----:B------:R-:W-:Y:S01]  /*5ac0*/  MOV R38, R3 ;  /* 0x0000000300267202 */ /* 0x000fe20000000f00 */
[----:B------:R-:W-:-:S07]  /*5ad0*/  IMAD.MOV.U32 R39, RZ, RZ, R236 ;  /* 0x000000ffff277224 */ /* 0x000fce00078e00ec */
.L_x_476:
[----:B------:R-:W-:Y:S05]  /*5ae0*/  BSYNC.RECONVERGENT B2 ;  /* 0x0000000000027941 */ /* 0x000fea0003800200 */
.L_x_475:
[----:B------:R-:W2:Y:S04]  /*5af0*/  LDL.LU.64 R2, [R1+0xc0] ;  /* 0x0000c00001027983 */ /* 0x000ea80000300a00 */
[----:B------:R-:W3:Y:S04]  /*5b00*/  LDL.LU.64 R22, [R1+0x88] ;  /* 0x0000880001167983 */ /* 0x000ee80000300a00 */
[----:B------:R-:W4:Y:S04]  /*5b10*/  LDL.LU.64 R42, [R1+0xc8] ;  /* 0x0000c800012a7983 */ /* 0x000f280000300a00 */
[----:B------:R-:W5:Y:S01]  /*5b20*/  LDL.LU.64 R40, [R1+0x158] ;  /* 0x0001580001287983 */ /* 0x000f620000300a00 */
[----:B------:R-:W-:Y:S01]  /*5b30*/  DMUL R110, R110, -R110 ;  /* 0x8000006e6e6e7228 */ /* 0x000fe20000000000 */
[----:B------:R-:W-:Y:S01]  /*5b40*/  UMOV UR14, 0x1c71c71c ;  /* 0x1c71c71c000e7882 */ /* 0x000fe20000000000 */
[----:B------:R-:W-:Y:S01]  /*5b50*/  UMOV UR15, 0x3fcc71c7 ;  /* 0x3fcc71c7000f7882 */ /* 0x000fe20000000000 */
[----:B------:R-:W-:Y:S01]  /*5b60*/  UMOV UR16, 0x55555555 ;  /* 0x5555555500107882 */ /* 0x000fe20000000000 */
[----:B------:R-:W-:Y:S01]  /*5b70*/  DADD R8, R132, UR14 ;  /* 0x0000000e84087e29 */ /* 0x000fe20008000000 */
[----:B------:R-:W-:Y:S01]  /*5b80*/  UMOV UR14, 0x55555555 ;  /* 0x55555555000e7882 */ /* 0x000fe20000000000 */
[----:B------:R-:W-:Y:S01]  /*5b90*/  UMOV UR15, 0x3fd55555 ;  /* 0x3fd55555000f7882 */ /* 0x000fe20000000000 */
[----:B------:R-:W-:Y:S01]  /*5ba0*/  UMOV UR17, 0x3fd55555 ;  /* 0x3fd5555500117882 */ /* 0x000fe20000000000 */
[----:B------:R-:W-:Y:S01]  /*5bb0*/  DADD R24, R24, -R38 ;  /* 0x0000000018187229 */ /* 0x000fe20000000826 */
[----:B------:R-:W-:Y:S03]  /*5bc0*/  BSSY.RECONVERGENT B2, `(.L_x_477) ;  /* 0x0000027000027945 */ /* 0x000fe60003800200 */
[----:B------:R-:W-:Y:S01]  /*5bd0*/  DFMA R8, R116, -UR14, R8 ;  /* 0x8000000e74087c2b */ /* 0x000fe20008000008 */
[----:B------:R-:W-:Y:S01]  /*5be0*/  UMOV UR14, 0x1c71c71c ;  /* 0x1c71c71c000e7882 */ /* 0x000fe20000000000 */
[C---:B------:R-:W-:Y:S01]  /*5bf0*/  DFMA R116, R90.reuse, R116, R88 ;  /* 0x000000745a74722b */ /* 0x040fe20000000058 */
[----:B------:R-:W-:Y:S01]  /*5c00*/  UMOV UR15, 0x3fbc71c7 ;  /* 0x3fbc71c7000f7882 */ /* 0x000fe20000000000 */
[----:B--2---:R-:W-:-:S02]  /*5c10*/  DFMA R2, R90, R110, R2 ;  /* 0x0000006e5a02722b */ /* 0x004fc40000000002 */
[----:B---3--:R-:W-:-:S06]  /*5c20*/  DADD R22, R22, R22 ;  /* 0x0000000016167229 */ /* 0x008fcc0000000016 */
[----:B------:R-:W-:Y:S02]  /*5c30*/  DMUL R2, R2, UR16 ;  /* 0x0000001002027c28 */ /* 0x000fe40008000000 */
[----:B------:R-:W-:Y:S02]  /*5c40*/  DMUL R8, R22, R8 ;  /* 0x0000000816087228 */ /* 0x000fe40000000000 */
[----:B------:R-:W-:-:S04]  /*5c50*/  DFMA R22, R68, R128, R20 ;  /* 0x000000804416722b */ /* 0x000fc80000000014 */
[----:B------:R-:W-:-:S04]  /*5c60*/  DFMA R2, R86, R132, R2 ;  /* 0x000000845602722b */ /* 0x000fc80000000002 */
[----:B------:R-:W-:-:S04]  /*5c70*/  DADD R22, R230, R22 ;  /* 0x00000000e6167229 */ /* 0x000fc80000000016 */
[----:B------:R-:W-:-:S08]  /*5c80*/  DFMA R2, R116, UR14, R2 ;  /* 0x0000000e74027c2b */ /* 0x000fd00008000002 */
[----:B------:R-:W-:Y:S02]  /*5c90*/  DFMA R8, R22, R2, -R8 ;  /* 0x000000021608722b */ /* 0x000fe40000000808 */
[----:B------:R-:W0:Y:S01]  /*5ca0*/  MUFU.RCP64H R3, R59 ;  /* 0x0000003b00037308 */ /* 0x000e220000001800 */
[----:B------:R-:W-:-:S05]  /*5cb0*/  MOV R2, 0x1 ;  /* 0x0000000100027802 */ /* 0x000fca0000000f00 */
[----:B------:R-:W-:-:S07]  /*5cc0*/  DFMA R8, R8, 0.0625, R24 ;  /* 0x3fb000000808782b */ /* 0x000fce0000000018 */
[----:B----4-:R1:W-:Y:S01]  /*5cd0*/  STG.E.64 desc[UR4][R42.64], R8 ;  /* 0x000000082a007986 */ /* 0x0103e2000c101b04 */
[----:B0-----:R-:W-:-:S08]  /*5ce0*/  DFMA R22, -R58, R2, 1 ;  /* 0x3ff000003a16742b */ /* 0x001fd00000000102 */
[----:B------:R-:W-:-:S08]  /*5cf0*/  DFMA R22, R22, R22, R22 ;  /* 0x000000161616722b */ /* 0x000fd00000000016 */
[----:B------:R-:W-:-:S08]  /*5d00*/  DFMA R22, R2, R22, R2 ;  /* 0x000000160216722b */ /* 0x000fd00000000002 */
[----:B------:R-:W-:-:S08]  /*5d10*/  DFMA R2, -R58, R22, 1 ;  /* 0x3ff000003a02742b */ /* 0x000fd00000000116 */
[----:B------:R-:W-:Y:S02]  /*5d20*/  DFMA R22, R22, R2, R22 ;  /* 0x000000021616722b */ /* 0x000fe40000000016 */
[----:B-----5:R-:W-:-:S08]  /*5d30*/  DADD R2, R44, -R40 ;  /* 0x000000002c027229 */ /* 0x020fd00000000828 */
[----:B-1----:R-:W-:Y:S02]  /*5d40*/  DMUL R8, R22, R2 ;  /* 0x0000000216087228 */ /* 0x002fe40000000000 */
[----:B------:R-:W-:-:S06]  /*5d50*/  FSETP.GEU.AND P1, PT, |R3|, 6.5827683646048100446e-37, PT ;  /* 0x036000000300780b */ /* 0x000fcc0003f2e200 */
        /* <DEDUP_REMOVED lines=10> */
[----:B------:R-:W-:Y:S05]  /*5e00*/  CALL.REL.NOINC `($__internal_10_$__cuda_sm20_div_rn_f64_full) ;  /* 0x0000002000d47944 */ /* 0x000fea0003c00000 */
[----:B------:R-:W-:Y:S01]  /*5e10*/  IMAD.MOV.U32 R8, RZ, RZ, R3 ;  /* 0x000000ffff087224 */ /* 0x000fe200078e0003 */
[----:B------:R-:W-:-:S07]  /*5e20*/  MOV R9, R236 ;  /* 0x000000ec00097202 */ /* 0x000fce0000000f00 */
.L_x_478:
[----:B------:R-:W-:Y:S05]  /*5e30*/  BSYNC.RECONVERGENT B2 ;  /* 0x0000000000027941 */ /* 0x000fea0003800200 */
.L_x_477:
[----:B------:R-:W2:Y:S04]  /*5e40*/  LDL.LU.64 R22, [R1+0xb8] ;  /* 0x0000b80001167983 */ /* 0x000ea80000300a00 */
[----:B------:R-:W3:Y:S04]  /*5e50*/  LDL.LU.64 R42, [R1+0x80] ;  /* 0x00008000012a7983 */ /* 0x000ee80000300a00 */
[----:B------:R-:W4:Y:S01]  /*5e60*/  LDL.LU.64 R40, [R1+0x150] ;  /* 0x0001500001287983 */ /* 0x000f220000300a00 */
[----:B------:R-:W0:Y:S01]  /*5e70*/  MUFU.RCP64H R3, R59 ;  /* 0x0000003b00037308 */ /* 0x000e220000001800 */
[----:B------:R-:W-:Y:S01]  /*5e80*/  UMOV UR16, 0x55555555 ;  /* 0x5555555500107882 */ /* 0x000fe20000000000 */
[----:B------:R-:W-:Y:S01]  /*5e90*/  UMOV UR17, 0x3fd55555 ;  /* 0x3fd5555500117882 */ /* 0x000fe20000000000 */
[----:B------:R-:W-:Y:S01]  /*5ea0*/  IMAD.MOV.U32 R2, RZ, RZ, 0x1 ;  /* 0x00000001ff027424 */ /* 0x000fe200078e00ff */
[----:B------:R-:W-:Y:S01]  /*5eb0*/  DADD R160, R88, R160 ;  /* 0x0000000058a07229 */ /* 0x000fe200000000a0 */
[----:B------:R-:W-:Y:S01]  /*5ec0*/  UMOV UR14, 0x1c71c71c ;  /* 0x1c71c71c000e7882 */ /* 0x000fe20000000000 */
[----:B------:R-:W-:Y:S01]  /*5ed0*/  UMOV UR15, 0x3fbc71c7 ;  /* 0x3fbc71c7000f7882 */ /* 0x000fe20000000000 */
[----:B------:R-:W-:Y:S01]  /*5ee0*/  DADD R8, R44, -R8 ;  /* 0x000000002c087229 */ /* 0x000fe20000000808 */
[----:B------:R-:W-:Y:S01]  /*5ef0*/  BSSY.RECONVERGENT B2, `(.L_x_479) ;  /* 0x0000026000027945 */ /* 0x000fe20003800200 */
[----:B--2---:R-:W-:-:S02]  /*5f00*/  DFMA R24, R90, R110, R22 ;  /* 0x0000006e5a18722b */ /* 0x004fc40000000016 */
[----:B------:R-:W-:-:S06]  /*5f10*/  DADD R22, R68, R70 ;  /* 0x0000000044167229 */ /* 0x000fcc0000000046 */
[----:B------:R-:W-:Y:S02]  /*5f20*/  DMUL R24, R24, UR16 ;  /* 0x0000001018187c28 */ /* 0x000fe40008000000 */
[----:B------:R-:W-:-:S06]  /*5f30*/  DADD R22, R226, R22 ;  /* 0x00000000e2167229 */ /* 0x000fcc0000000016 */
[----:B------:R-:W-:Y:S02]  /*5f40*/  DFMA R24, R86, R132, R24 ;  /* 0x000000845618722b */ /* 0x000fe40000000018 */
[----:B------:R-:W-:Y:S02]  /*5f50*/  DADD R38, R228, R22 ;  /* 0x00000000e4267229 */ /* 0x000fe40000000016 */
[----:B0-----:R-:W-:-:S04]  /*5f60*/  DFMA R22, -R58, R2, 1 ;  /* 0x3ff000003a16742b */ /* 0x001fc80000000102 */
[----:B------:R-:W-:Y:S01]  /*5f70*/  DFMA R24, R160, UR14, R24 ;  /* 0x0000000ea0187c2b */ /* 0x000fe20008000018 */
[----:B------:R-:W-:Y:S01]  /*5f80*/  UMOV UR15, 0x3fcc71c7 ;  /* 0x3fcc71c7000f7882 */ /* 0x000fe20000000000 */
[----:B------:R-:W-:Y:S02]  /*5f90*/  DADD R38, R230, R38 ;  /* 0x00000000e6267229 */ /* 0x000fe40000000026 */
[----:B------:R-:W-:Y:S02]  /*5fa0*/  DFMA R22, R22, R22, R22 ;  /* 0x000000161616722b */ /* 0x000fe40000000016 */
[----:B------:R-:W-:-:S04]  /*5fb0*/  DADD R132, -R132, -UR14 ;  /* 0x8000000e84847e29 */ /* 0x000fc80008000100 */
[----:B------:R-:W-:Y:S02]  /*5fc0*/  DMUL R24, R38, R24 ;  /* 0x0000001826187228 */ /* 0x000fe40000000000 */
[----:B------:R-:W-:Y:S02]  /*5fd0*/  DFMA R22, R2, R22, R2 ;  /* 0x000000160216722b */ /* 0x000fe40000000002 */
[----:B------:R-:W-:Y:S02]  /*5fe0*/  DFMA R132, R122, UR16, R132 ;  /* 0x000000107a847c2b */ /* 0x000fe40008000084 */
[----:B---3--:R-:W-:-:S08]  /*5ff0*/  DADD R2, R42, R42 ;  /* 0x000000002a027229 */ /* 0x008fd0000000002a */
[----:B------:R-:W-:Y:S02]  /*6000*/  DFMA R24, R2, R132, R24 ;  /* 0x000000840218722b */ /* 0x000fe40000000018 */
        /* <DEDUP_REMOVED lines=20> */
.L_x_480:
[----:B------:R-:W-:Y:S05]  /*6150*/  BSYNC.RECONVERGENT B2 ;  /* 0x0000000000027941 */ /* 0x000fea0003800200 */
.L_x_479:
[----:B------:R-:W2:Y:S04]  /*6160*/  LDL.LU.64 R8, [R1+0xd0] ;  /* 0x0000d00001087983 */ /* 0x000ea80000300a00 */
[----:B------:R-:W3:Y:S04]  /*6170*/  LDL.LU.64 R44, [R1+0x168] ;  /* 0x00016800012c7983 */ /* 0x000ee80000300a00 */
[----:B------:R-:W4:Y:S04]  /*6180*/  LDL.LU.64 R42, [R1+0x98] ;  /* 0x00009800012a7983 */ /* 0x000f280000300a00 */
[----:B------:R-:W5:Y:S01]  /*6190*/  LDL.LU.64 R40, [R1+0xe0] ;  /* 0x0000e00001287983 */ /* 0x000f620000300a00 */
[----:B------:R-:W0:Y:S01]  /*61a0*/  MUFU.RCP64H R11, R59 ;  /* 0x0000003b000b7308 */ /* 0x000e220000001800 */
[----:B------:R-:W-:Y:S01]  /*61b0*/  MOV R10, 0x1 ;  /* 0x00000001000a7802 */ /* 0x000fe20000000f00 */
[----:B------:R-:W-:Y:S01]  /*61c0*/  DMUL R108, R108, -R108 ;  /* 0x8000006c6c6c7228 */ /* 0x000fe20000000000 */
[----:B------:R-:W-:Y:S01]  /*61d0*/  UMOV UR16, 0x55555555 ;  /* 0x5555555500107882 */ /* 0x000fe20000000000 */
[----:B------:R-:W-:Y:S01]  /*61e0*/  UMOV UR17, 0x3fd55555 ;  /* 0x3fd5555500117882 */ /* 0x000fe20000000000 */
        /* <DEDUP_REMOVED lines=8> */
[----:B------:R-:W-:Y:S02]  /*6270*/  DFMA R38, -R58, R10, 1 ;  /* 0x3ff000003a26742b */ /* 0x000fe4000000010a */
[----:B--2---:R-:W-:-:S08]  /*6280*/  DFMA R8, R90, R108, R8 ;  /* 0x0000006c5a08722b */ /* 0x004fd00000000008 */
[----:B------:R-:W-:Y:S02]  /*6290*/  DMUL R22, R8, UR16 ;  /* 0x0000001008167c28 */ /* 0x000fe40008000000 */
[----:B------:R-:W-:-:S06]  /*62a0*/  DFMA R8, R68, R128, R70 ;  /* 0x000000804408722b */ /* 0x000fcc0000000046 */
[----:B------:R-:W-:Y:S02]  /*62b0*/  DFMA R22, R86, R130, R22 ;  /* 0x000000825616722b */ /* 0x000fe40000000016 */
[----:B------:R-:W-:-:S06]  /*62c0*/  DADD R8, R228, R8 ;  /* 0x00000000e4087229 */ /* 0x000fcc0000000008 */
[----:B------:R-:W-:Y:S01]  /*62d0*/  DFMA R162, R162, UR14, R22 ;  /* 0x0000000ea2a27c2b */ /* 0x000fe20008000016 */
[----:B------:R-:W-:Y:S01]  /*62e0*/  UMOV UR15, 0x3fcc71c7 ;  /* 0x3fcc71c7000f7882 */ /* 0x000fe20000000000 */
[----:B------:R-:W-:Y:S02]  /*62f0*/  DADD R24, R230, R8 ;  /* 0x00000000e6187229 */ /* 0x000fe40000000008 */
[----:B------:R-:W-:Y:S02]  /*6300*/  DADD R8, -R130, -UR14 ;  /* 0x8000000e82087e29 */ /* 0x000fe40008000100 */
[----:B------:R-:W-:Y:S02]  /*6310*/  DFMA R22, R10, R38, R10 ;  /* 0x000000260a16722b */ /* 0x000fe4000000000a */
[----:B---3--:R-:W-:Y:S02]  /*6320*/  DADD R10, R46, -R44 ;  /* 0x000000002e0a7229 */ /* 0x008fe4000000082c */
[----:B------:R-:W-:-:S02]  /*6330*/  DMUL R162, R24, R162 ;  /* 0x000000a218a27228 */ /* 0x000fc40000000000 */
[----:B----4-:R-:W-:Y:S02]  /*6340*/  DADD R24, R42, R42 ;  /* 0x000000002a187229 */ /* 0x010fe4000000002a */
[----:B------:R-:W-:Y:S02]  /*6350*/  DFMA R118, R118, UR16, R8 ;  /* 0x0000001076767c2b */ /* 0x000fe40008000008 */
[----:B------:R-:W-:Y:S02]  /*6360*/  DMUL R38, R22, R10 ;  /* 0x0000000a16267228 */ /* 0x000fe40000000000 */
[----:B------:R-:W-:-:S04]  /*6370*/  FSETP.GEU.AND P1, PT, |R11|, 6.5827683646048100446e-37, PT ;  /* 0x036000000b00780b */ /* 0x000fc80003f2e200 */
[----:B------:R-:W-:Y:S02]  /*6380*/  DFMA R24, R24, R118, R162 ;  /* 0x000000761818722b */ /* 0x000fe400000000a2 */
[----:B------:R-:W-:-:S06]  /*6390*/  DFMA R26, -R58, R38, R10 ;  /* 0x000000263a1a722b */ /* 0x000fcc000000010a */
[----:B------:R-:W-:Y:S02]  /*63a0*/  DFMA R24, R24, 0.0625, R2 ;  /* 0x3fb000001818782b */ /* 0x000fe40000000002 */
[----:B------:R-:W-:-:S05]  /*63b0*/  DFMA R2, R22, R26, R38 ;  /* 0x0000001a1602722b */ /* 0x000fca0000000026 */
[----:B-----5:R0:W-:Y:S05]  /*63c0*/  STG.E.64 desc[UR4][R40.64], R24 ;  /* 0x0000001828007986 */ /* 0x0201ea000c101b04 */
        /* <DEDUP_REMOVED lines=11> */
.L_x_482:
[----:B------:R-:W-:Y:S05]  /*6480*/  BSYNC.RECONVERGENT B2 ;  /* 0x0000000000027941 */ /* 0x000fea0003800200 */
.L_x_481:
        /* <DEDUP_REMOVED lines=22> */
[----:B-----5:R-:W-:-:S04]  /*65f0*/  DADD R8, R26, R26 ;  /* 0x000000001a087229 */ /* 0x020fc8000000001a */
[----:B------:R-:W-:Y:S02]  /*6600*/  DFMA R24, R22, R24, R22 ;  /* 0x000000181618722b */ /* 0x000fe40000000016 */
[----:B------:R-:W-:Y:S02]  /*6610*/  DFMA R108, R86, R130, R108 ;  /* 0x00000082566c722b */ /* 0x000fe4000000006c */
[----:B----4-:R-:W-:-:S06]  /*6620*/  DADD R22, R28, -R38 ;  /* 0x000000001c167229 */ /* 0x010fcc0000000826 */
[----:B------:R-:W-:-:S04]  /*6630*/  DFMA R10, R10, UR16, R108 ;  /* 0x000000100a0a7c2b */ /* 0x000fc8000800006c */
[----:B------:R-:W-:-:S04]  /*6640*/  FSETP.GEU.AND P1, PT, |R23|, 6.5827683646048100446e-37, PT ;  /* 0x036000001700780b */ /* 0x000fc80003f2e200 */
[----:B------:R-:W-:Y:S02]  /*6650*/  DMUL R10, R20, R10 ;  /* 0x0000000a140a7228 */ /* 0x000fe40000000000 */
[----:B------:R-:W-:-:S06]  /*6660*/  DMUL R20, R24, R22 ;  /* 0x0000001618147228 */ /* 0x000fcc0000000000 */
[----:B------:R-:W-:Y:S02]  /*6670*/  DFMA R8, R8, R120, R10 ;  /* 0x000000780808722b */ /* 0x000fe4000000000a */
        /* <DEDUP_REMOVED lines=15> */
.L_x_484:
[----:B------:R-:W-:Y:S05]  /*6770*/  BSYNC.RECONVERGENT B2 ;  /* 0x0000000000027941 */ /* 0x000fea0003800200 */
.L_x_483:
[----:B------:R-:W2:Y:S04]  /*6780*/  LDL.LU.64 R20, [R1+0x78] ;  /* 0x0000780001147983 */ /* 0x000ea80000300a00 */
[----:B------:R-:W3:Y:S04]  /*6790*/  LDL.LU.64 R24, [R1+0x130] ;  /* 0x0001300001187983 */ /* 0x000ee80000300a00 */
[----:B------:R-:W4:Y:S01]  /*67a0*/  LDL.LU.64 R22, [R1+0xf8] ;  /* 0x0000f80001167983 */ /* 0x000f220000300a00 */
[----:B------:R-:W0:Y:S01]  /*67b0*/  MUFU.RCP64H R11, R59 ;  /* 0x0000003b000b7308 */ /* 0x000e220000001800 */
[----:B------:R-:W-:Y:S01]  /*67c0*/  HFMA2 R10, -RZ, RZ, 0, 5.9604644775390625e-08 ;  /* 0x00000001ff0a7431 */ /* 0x000fe200000001ff */
        /* <DEDUP_REMOVED lines=45> */
.L_x_486:
[----:B------:R-:W-:Y:S05]  /*6aa0*/  BSYNC.RECONVERGENT B2 ;  /* 0x0000000000027941 */ /* 0x000fea0003800200 */
.L_x_485:
[----:B------:R-:W2:Y:S04]  /*6ab0*/  LDL.LU.64 R12, [R1+0x128] ;  /* 0x00012800010c7983 */ /* 0x000ea80000300a00 */
[----:B------:R-:W3:Y:S01]  /*6ac0*/  LDL.LU.64 R22, [R1+0x58] ;  /* 0x0000580001167983 */ /* 0x000ee20000300a00 */
[----:B------:R-:W0:Y:S01]  /*6ad0*/  MUFU.RCP64H R9, R59 ;  /* 0x0000003b00097308 */ /* 0x000e220000001800 */
[----:B------:R-:W-:Y:S01]  /*6ae0*/  IMAD.MOV.U32 R8, RZ, RZ, 0x1 ;  /* 0x00000001ff087424 */ /* 0x000fe200078e00ff */
[----:B------:R-:W-:Y:S01]  /*6af0*/  DFMA R136, R90, R136, R170 ;  /* 0x000000885a88722b */ /* 0x000fe200000000aa */
[----:B------:R-:W-:Y:S01]  /*6b00*/  UMOV UR16, 0x55555555 ;  /* 0x5555555500107882 */ /* 0x000fe20000000000 */
[----:B------:R-:W-:Y:S01]  /*6b10*/  DADD R4, R68, R72 ;  /* 0x0000000044047229 */ /* 0x000fe20000000048 */
[----:B------:R-:W-:Y:S01]  /*6b20*/  UMOV UR17, 0x3fd55555 ;  /* 0x3fd5555500117882 */ /* 0x000fe20000000000 */
[----:B------:R-:W-:Y:S01]  /*6b30*/  DADD R172, R88, R172 ;  /* 0x0000000058ac7229 */ /* 0x000fe200000000ac */
[----:B------:R-:W-:Y:S01]  /*6b40*/  UMOV UR14, 0x1c71c71c ;  /* 0x1c71c71c000e7882 */ /* 0x000fe20000000000 */
[----:B------:R-:W-:Y:S01]  /*6b50*/  UMOV UR15, 0x3fbc71c7 ;  /* 0x3fbc71c7000f7882 */ /* 0x000fe20000000000 */
[----:B------:R-:W-:Y:S01]  /*6b60*/  DADD R2, R48, -R2 ;  /* 0x0000000030027229 */ /* 0x000fe20000000802 */
[----:B------:R-:W-:Y:S01]  /*6b70*/  BSSY.RECONVERGENT B2, `(.L_x_487) ;  /* 0x0000024000027945 */ /* 0x000fe20003800200 */
[----:B------:R-:W-:-:S02]  /*6b80*/  DMUL R136, R136, UR16 ;  /* 0x0000001088887c28 */ /* 0x000fc40008000000 */
[----:B------:R-:W-:Y:S02]  /*6b90*/  DADD R4, R226, R4 ;  /* 0x00000000e2047229 */ /* 0x000fe40000000004 */
[----:B0-----:R-:W-:-:S04]  /*6ba0*/  DFMA R10, -R58, R8, 1 ;  /* 0x3ff000003a0a742b */ /* 0x001fc80000000108 */
[----:B------:R-:W-:Y:S02]  /*6bb0*/  DFMA R136, R86, R144, R136 ;  /* 0x000000905688722b */ /* 0x000fe40000000088 */
[----:B------:R-:W-:Y:S02]  /*6bc0*/  DADD R4, R228, R4 ;  /* 0x00000000e4047229 */ /* 0x000fe40000000004 */
[----:B------:R-:W-:-:S04]  /*6bd0*/  DFMA R10, R10, R10, R10 ;  /* 0x0000000a0a0a722b */ /* 0x000fc8000000000a */
[----:B------:R-:W-:Y:S01]  /*6be0*/  DFMA R136, R172, UR14, R136 ;  /* 0x0000000eac887c2b */ /* 0x000fe20008000088 */
[----:B------:R-:W-:Y:S01]  /*6bf0*/  UMOV UR15, 0x3fcc71c7 ;  /* 0x3fcc71c7000f7882 */ /* 0x000fe20000000000 */
[----:B------:R-:W-:Y:S02]  /*6c00*/  DADD R4, R230, R4 ;  /* 0x00000000e6047229 */ /* 0x000fe40000000004 */
[----:B------:R-:W-:Y:S02]  /*6c10*/  DADD R144, -R144, -UR14 ;  /* 0x8000000e90907e29 */ /* 0x000fe40008000100 */
[----:B------:R-:W-:-:S04]  /*6c20*/  DFMA R10, R8, R10, R8 ;  /* 0x0000000a080a722b */ /* 0x000fc80000000008 */
[----:B------:R-:W-:Y:S02]  /*6c30*/  DMUL R136, R4, R136 ;  /* 0x0000008804887228 */ /* 0x000fe40000000000 */
[----:B------:R-:W-:Y:S02]  /*6c40*/  DFMA R144, R146, UR16, R144 ;  /* 0x0000001092907c2b */ /* 0x000fe40008000090 */
[----:B------:R-:W-:-:S08]  /*6c50*/  DFMA R8, -R58, R10, 1 ;  /* 0x3ff000003a08742b */ /* 0x000fd0000000010a */
[----:B------:R-:W-:Y:S02]  /*6c60*/  DFMA R20, R10, R8, R10 ;  /* 0x000000080a14722b */ /* 0x000fe4000000000a */
[----:B--2---:R-:W-:Y:S02]  /*6c70*/  DADD R12, R30, -R12 ;  /* 0x000000001e0c7229 */ /* 0x004fe4000000080c */
[----:B---3--:R-:W-:-:S06]  /*6c80*/  DADD R4, R22, R22 ;  /* 0x0000000016047229 */ /* 0x008fcc0000000016 */
[----:B------:R-:W-:Y:S02]  /*6c90*/  DMUL R8, R20, R12 ;  /* 0x0000000c14087228 */ /* 0x000fe40000000000 */
[----:B------:R-:W-:Y:S01]  /*6ca0*/  FSETP.GEU.AND P1, PT, |R13|, 6.5827683646048100446e-37, PT ;  /* 0x036000000d00780b */ /* 0x000fe20003f2e200 */
[----:B------:R-:W-:-:S05]  /*6cb0*/  DFMA R4, R4, R144, R136 ;  /* 0x000000900404722b */ /* 0x000fca0000000088 */
[----:B------:R-:W-:-:S03]  /*6cc0*/  DFMA R10, -R58, R8, R12 ;  /* 0x000000083a0a722b */ /* 0x000fc6000000010c */
[----:B------:R-:W-:-:S05]  /*6cd0*/  DFMA R4, R4, 0.0625, R2 ;  /* 0x3fb000000404782b */ /* 0x000fca0000000002 */
[----:B------:R-:W-:Y:S02]  /*6ce0*/  DFMA R2, R20, R10, R8 ;  /* 0x0000000a1402722b */ /* 0x000fe40000000008 */
[----:B------:R0:W-:Y:S08]  /*6cf0*/  STG.E.64 desc[UR4][R14.64], R4 ;  /* 0x000000040e007986 */ /* 0x0001f0000c101b04 */
        /* <DEDUP_REMOVED lines=11> */
.L_x_488:
[----:B------:R-:W-:Y:S05]  /*6db0*/  BSYNC.RECONVERGENT B2 ;  /* 0x0000000000027941 */ /* 0x000fea0003800200 */
.L_x_487:
[----:B------:R-:W2:Y:S04]  /*6dc0*/  LDL.LU.64 R14, [R1+0x110] ;  /* 0x00011000010e7983 */ /* 0x000ea80000300a00 */
[----:B------:R-:W3:Y:S04]  /*6dd0*/  LDL.LU.64 R12, [R1+0x70] ;  /* 0x00007000010c7983 */ /* 0x000ee80000300a00 */
[----:B------:R-:W4:Y:S01]  /*6de0*/  LDL.LU.64 R22, [R1+0x108] ;  /* 0x0001080001167983 */ /* 0x000f220000300a00 */
[----:B------:R-:W0:Y:S01]  /*6df0*/  MUFU.RCP64H R5, R59 ;  /* 0x0000003b00057308 */ /* 0x000e220000001800 */
[----:B------:R-:W-:Y:S01]  /*6e00*/  MOV R4, 0x1 ;  /* 0x0000000100047802 */ /* 0x000fe20000000f00 */
        /* <DEDUP_REMOVED lines=8> */
[----:B------:R-:W-:Y:S01]  /*6e90*/  BSSY.RECONVERGENT B2, `(.L_x_489) ;  /* 0x0000024000027945 */ /* 0x000fe20003800200 */
[----:B------:R-:W-:-:S02]  /*6ea0*/  DFMA R174, R90, R138, R174 ;  /* 0x0000008a5aae722b */ /* 0x000fc400000000ae */
[----:B------:R-:W-:Y:S02]  /*6eb0*/  DADD R128, R228, R128 ;  /* 0x00000000e4807229 */ /* 0x000fe40000000080 */
[----:B0-----:R-:W-:-:S04]  /*6ec0*/  DFMA R8, -R58, R4, 1 ;  /* 0x3ff000003a08742b */ /* 0x001fc80000000104 */
[----:B------:R-:W-:Y:S02]  /*6ed0*/  DMUL R174, R174, UR16 ;  /* 0x00000010aeae7c28 */ /* 0x000fe40008000000 */
[----:B------:R-:W-:Y:S02]  /*6ee0*/  DADD R128, R230, R128 ;  /* 0x00000000e6807229 */ /* 0x000fe40000000080 */
[----:B------:R-:W-:-:S04]  /*6ef0*/  DFMA R8, R8, R8, R8 ;  /* 0x000000080808722b */ /* 0x000fc80000000008 */
[----:B------:R-:W-:-:S04]  /*6f00*/  DFMA R174, R86, R148, R174 ;  /* 0x0000009456ae722b */ /* 0x000fc800000000ae */
[----:B------:R-:W-:-:S04]  /*6f10*/  DFMA R8, R4, R8, R4 ;  /* 0x000000080408722b */ /* 0x000fc80000000004 */
[----:B------:R-:W-:Y:S01]  /*6f20*/  DFMA R174, R176, UR14, R174 ;  /* 0x0000000eb0ae7c2b */ /* 0x000fe200080000ae */
[----:B------:R-:W-:Y:S02]  /*6f30*/  UMOV UR15, 0x3fcc71c7 ;  /* 0x3fcc71c7000f7882 */ /* 0x000fe40000000000 */
[----:B------:R-:W-:Y:S02]  /*6f40*/  DADD R4, -R148, -UR14 ;  /* 0x8000000e94047e29 */ /* 0x000fe40008000100 */
[----:B------:R-:W-:-:S03]  /*6f50*/  DFMA R10, -R58, R8, 1 ;  /* 0x3ff000003a0a742b */ /* 0x000fc60000000108 */
[----:B------:R-:W-:-:S03]  /*6f60*/  DMUL R128, R128, R174 ;  /* 0x000000ae80807228 */ /* 0x000fc60000000000 */
[----:B------:R-:W-:Y:S02]  /*6f70*/  DFMA R142, R142, UR16, R4 ;  /* 0x000000108e8e7c2b */ /* 0x000fe40008000004 */
        /* <DEDUP_REMOVED lines=21> */
.L_x_490:
[----:B------:R-:W-:Y:S05]  /*70d0*/  BSYNC.RECONVERGENT B2 ;  /* 0x0000000000027941 */ /* 0x000fea0003800200 */
.L_x_489:
[----:B------:R-:W2:Y:S04]  /*70e0*/  LDL.LU.64 R12, [R1+0x50] ;  /* 0x00005000010c7983 */ /* 0x000ea80000300a00 */
[----:B------:R-:W3:Y:S01]  /*70f0*/  LDL.LU.64 R20, [R1+0x30] ;  /* 0x0000300001147983 */ /* 0x000ee20000300a00 */
[----:B------:R-:W0:Y:S01]  /*7100*/  MUFU.RCP64H R9, R59 ;  /* 0x0000003b00097308 */ /* 0x000e220000001800 */
[----:B------:R-:W-:Y:S01]  /*7110*/  IMAD.MOV.U32 R8, RZ, RZ, 0x1 ;  /* 0x00000001ff087424 */ /* 0x000fe200078e00ff */
[----:B------:R-:W-:Y:S01]  /*7120*/  DFMA R138, R90, R138, R180 ;  /* 0x0000008a5a8a722b */ /* 0x000fe200000000b4 */
        /* <DEDUP_REMOVED lines=8> */
[----:B------:R-:W-:-:S02]  /*71b0*/  DMUL R138, R138, UR14 ;  /* 0x0000000e8a8a7c28 */ /* 0x000fc40008000000 */
[----:B------:R-:W-:Y:S02]  /*71c0*/  DADD R68, R134, R68 ;  /* 0x0000000086447229 */ /* 0x000fe40000000044 */
[----:B------:R-:W-:Y:S02]  /*71d0*/  DADD R2, R50, -R2 ;  /* 0x0000000032027229 */ /* 0x000fe40000000802 */
[----:B0-----:R-:W-:Y:S02]  /*71e0*/  DFMA R10, -R58, R8, 1 ;  /* 0x3ff000003a0a742b */ /* 0x001fe40000000108 */
[----:B------:R-:W-:-:S06]  /*71f0*/  DFMA R138, R86, R148, R138 ;  /* 0x00000094568a722b */ /* 0x000fcc000000008a */
[----:B------:R-:W-:Y:S02]  /*7200*/  DFMA R10, R10, R10, R10 ;  /* 0x0000000a0a0a722b */ /* 0x000fe4000000000a */
[----:B------:R-:W-:-:S06]  /*7210*/  DFMA R138, R182, UR16, R138 ;  /* 0x00000010b68a7c2b */ /* 0x000fcc000800008a */
[----:B------:R-:W-:Y:S02]  /*7220*/  DFMA R10, R8, R10, R8 ;  /* 0x0000000a080a722b */ /* 0x000fe40000000008 */
[----:B------:R-:W-:-:S06]  /*7230*/  DMUL R68, R68, R138 ;  /* 0x0000008a44447228 */ /* 0x000fcc0000000000 */
        /* <DEDUP_REMOVED lines=22> */
.L_x_492:
[----:B------:R-:W-:Y:S05]  /*73a0*/  BSYNC.RECONVERGENT B2 ;  /* 0x0000000000027941 */ /* 0x000fea0003800200 */
.L_x_491:
[----:B------:R-:W2:Y:S04]  /*73b0*/  LDL.LU.64 R12, [R1+0x40] ;  /* 0x00004000010c7983 */ /* 0x000ea80000300a00 */
[----:B------:R-:W3:Y:S01]  /*73c0*/  LDL.LU.64 R16, [R1+0x100] ;  /* 0x0001000001107983 */ /* 0x000ee20000300a00 */
        /* <DEDUP_REMOVED lines=47> */
.L_x_494:
[----:B------:R-:W-:Y:S05]  /*76c0*/  BSYNC.RECONVERGENT B2 ;  /* 0x0000000000027941 */ /* 0x000fea0003800200 */
.L_x_493:
[----:B------:R-:W2:Y:S01]  /*76d0*/  LDL.LU.64 R10, [R1+0x28] ;  /* 0x00002800010a7983 */ /* 0x000ea20000300a00 */
        /* <DEDUP_REMOVED lines=19> */
[----:B------:R-:W-:Y:S01]  /*7810*/  UMOV UR15, 0x3fcc71c7 ;  /* 0x3fcc71c7000f7882 */ /* 0x000fe20000000000 */
[----:B------:R-:W-:Y:S02]  /*7820*/  DADD R72, R230, R72 ;  /* 0x00000000e6487229 */ /* 0x000fe40000000048 */
[----:B------:R-:W-:Y:S02]  /*7830*/  DADD R190, -R190, -UR14 ;  /* 0x8000000ebebe7e29 */ /* 0x000fe40008000100 */
[----:B------:R-:W-:-:S04]  /*7840*/  DFMA R8, R4, R8, R4 ;  /* 0x000000080408722b */ /* 0x000fc80000000004 */
[----:B------:R-:W-:Y:S02]  /*7850*/  DMUL R72, R72, R186 ;  /* 0x000000ba48487228 */ /* 0x000fe40000000000 */
[----:B------:R-:W-:Y:S02]  /*7860*/  DFMA R190, R198, UR16, R190 ;  /* 0x00000010c6be7c2b */ /* 0x000fe400080000be */
[----:B------:R-:W-:-:S06]  /*7870*/  DFMA R4, -R58, R8, 1 ;  /* 0x3ff000003a04742b */ /* 0x000fcc0000000108 */
[----:B------:R-:W-:Y:S02]  /*7880*/  DFMA R72, R200, R190, R72 ;  /* 0x000000bec848722b */ /* 0x000fe40000000048 */
[----:B------:R-:W-:-:S06]  /*7890*/  DFMA R12, R8, R4, R8 ;  /* 0x00000004080c722b */ /* 0x000fcc0000000008 */
        /* <DEDUP_REMOVED lines=18> */
.L_x_496:
[----:B------:R-:W-:Y:S05]  /*79c0*/  BSYNC.RECONVERGENT B2 ;  /* 0x0000000000027941 */ /* 0x000fea0003800200 */
.L_x_495:
[----:B------:R-:W2:Y:S04]  /*79d0*/  LDL.LU.64 R12, [R1+0x10] ;  /* 0x00001000010c7983 */ /* 0x000ea80000300a00 */
[----:B------:R-:W3:Y:S01]  /*79e0*/  LDL.LU.64 R16, [R1+0xe8] ;  /* 0x0000e80001107983 */ /* 0x000ee20000300a00 */
[----:B------:R-:W0:Y:S01]  /*79f0*/  MUFU.RCP64H R5, R59 ;  /* 0x0000003b00057308 */ /* 0x000e220000001800 */
[----:B------:R-:W-:Y:S01]  /*7a00*/  MOV R4, 0x1 ;  /* 0x0000000100047802 */ /* 0x000fe20000000f00 */
        /* <DEDUP_REMOVED lines=43> */
.L_x_498:
[----:B------:R-:W-:Y:S05]  /*7cc0*/  BSYNC.RECONVERGENT B2 ;  /* 0x0000000000027941 */ /* 0x000fea0003800200 */
.L_x_497:
[----:B------:R-:W2:Y:S01]  /*7cd0*/  LDL.LU.64 R8, [R1+0xf0] ;  /* 0x0000f00001087983 */ /* 0x000ea20000300a00 */
[----:B------:R-:W-:Y:S01]  /*7ce0*/  DFMA R90, R90, R208, R222 ;  /* 0x000000d05a5a722b */ /* 0x000fe200000000de */
[----:B------:R-:W-:Y:S01]  /*7cf0*/  UMOV UR14, 0x55555555 ;  /* 0x55555555000e7882 */ /* 0x000fe20000000000 */
[----:B------:R-:W-:Y:S01]  /*7d00*/  UMOV UR15, 0x3fd55555 ;  /* 0x3fd55555000f7882 */ /* 0x000fe20000000000 */
[----:B------:R-:W-:Y:S01]  /*7d10*/  DFMA R70, R70, R158, R226 ;  /* 0x0000009e4646722b */ /* 0x000fe200000000e2 */
[----:B------:R-:W0:Y:S01]  /*7d20*/  LDC.64 R4, c[0x0][0x3a8] ;  /* 0x0000ea00ff047b82 */ /* 0x000e220000000a00 */
[----:B------:R-:W-:Y:S01]  /*7d30*/  DADD R88, R88, R224 ;  /* 0x0000000058587229 */ /* 0x000fe200000000e0 */
[----:B------:R-:W-:Y:S01]  /*7d40*/  UMOV UR16, 0x1c71c71c ;  /* 0x1c71c71c00107882 */ /* 0x000fe20000000000 */
[----:B------:R-:W-:Y:S01]  /*7d50*/  UMOV UR17, 0x3fbc71c7 ;  /* 0x3fbc71c700117882 */ /* 0x000fe20000000000 */
[----:B------:R-:W-:Y:S02]  /*7d60*/  DMUL R90, R90, UR14 ;  /* 0x0000000e5a5a7c28 */ /* 0x000fe40008000000 */
[----:B------:R-:W-:-:S02]  /*7d70*/  DFMA R214, R214, UR14, R10 ;  /* 0x0000000ed6d67c2b */ /* 0x000fc4000800000a */
[----:B------:R-:W-:Y:S01]  /*7d80*/  DADD R70, R134, R70 ;  /* 0x0000000086467229 */ /* 0x000fe20000000046 */
[----:B------:R-:W1:Y:S01]  /*7d90*/  LDC.64 R14, c[0x0][0x3b8] ;  /* 0x0000ee00ff0e7b82 */ /* 0x000e620000000a00 */
[----:B------:R-:W-:Y:S02]  /*7da0*/  DADD R216, R216, R216 ;  /* 0x00000000d8d87229 */ /* 0x000fe400000000d8 */
[----:B------:R-:W-:Y:S02]  /*7db0*/  DFMA R90, R86, R210, R90 ;  /* 0x000000d2565a722b */ /* 0x000fe4000000005a */
[----:B------:R-:W-:-:S03]  /*7dc0*/  DADD R2, R54, -R2 ;  /* 0x0000000036027229 */ /* 0x000fc60000000802 */
[----:B------:R-:W3:Y:S03]  /*7dd0*/  LDC R19, c[0x0][0x420] ;  /* 0x00010800ff137b82 */ /* 0x000ee60000000800 */
[----:B------:R-:W-:Y:S01]  /*7de0*/  DFMA R88, R88, UR16, R90 ;  /* 0x0000001058587c2b */ /* 0x000fe2000800005a */
[----:B0-----:R-:W-:-:S04]  /*7df0*/  IMAD.WIDE R4, R0, 0x8, R4 ;  /* 0x0000000800047825 */ /* 0x001fc800078e0204 */
[----:B------:R-:W0:Y:S03]  /*7e00*/  LDC.64 R10, c[0x0][0x3b0] ;  /* 0x0000ec00ff0a7b82 */ /* 0x000e260000000a00 */
[----:B------:R-:W-:-:S05]  /*7e10*/  DMUL R70, R70, R88 ;  /* 0x0000005846467228 */ /* 0x000fca0000000000 */
[----:B------:R-:W4:Y:S01]  /*7e20*/  LDC.64 R12, c[0x0][0x3a0] ;  /* 0x0000e800ff0c7b82 */ /* 0x000f220000000a00 */
[----:B-1----:R-:W-:Y:S02]  /*7e30*/  IMAD.WIDE R14, R0, 0x8, R14 ;  /* 0x00000008000e7825 */ /* 0x002fe400078e020e */
[----:B------:R-:W-:Y:S02]  /*7e40*/  DFMA R70, R216, R214, R70 ;  /* 0x000000d6d846722b */ /* 0x000fe40000000046 */
[----:B---3--:R-:W-:-:S06]  /*7e50*/  IMAD.WIDE R6, R19, 0x8, R4 ;  /* 0x0000000813067825 */ /* 0x008fcc00078e0204 */
[----:B------:R-:W-:Y:S01]  /*7e60*/  DFMA R2, R70, 0.0625, R2 ;  /* 0x3fb000004602782b */ /* 0x000fe20000000002 */
[----:B------:R-:W-:-:S04]  /*7e70*/  IMAD.WIDE R16, R19, 0x8, R14 ;  /* 0x0000000813107825 */ /* 0x000fc800078e020e */
[----:B0-----:R-:W-:-:S04]  /*7e80*/  IMAD.WIDE R10, R0, 0x8, R10 ;  /* 0x00000008000a7825 */ /* 0x001fc800078e020a */
[----:B----4-:R-:W-:Y:S01]  /*7e90*/  IMAD.WIDE R12, R0, 0x8, R12 ;  /* 0x00000008000c7825 */ /* 0x010fe200078e020c */
[----:B--2---:R0:W-:Y:S04]  /*7ea0*/  STG.E.64 desc[UR4][R8.64], R2 ;  /* 0x0000000208007986 */ /* 0x0041e8000c101b04 */
[----:B------:R2:W-:Y:S04]  /*7eb0*/  STG.E.64 desc[UR4][R4.64], R74 ;  /* 0x0000004a04007986 */ /* 0x0005e8000c101b04 */
[----:B------:R2:W-:Y:S01]  /*7ec0*/  STG.E.64 desc[UR4][R6.64], R76 ;  /* 0x0000004c06007986 */ /* 0x0005e2000c101b04 */
[----:B0-----:R-:W-:-:S04]  /*7ed0*/  IMAD.WIDE R8, R19, 0x8, R6 ;  /* 0x0000000813087825 */ /* 0x001fc800078e0206 */
[----:B------:R-:W-:Y:S01]  /*7ee0*/  IMAD.WIDE R18, R19, 0x8, R16 ;  /* 0x0000000813127825 */ /* 0x000fe200078e0210 */
[----:B------:R2:W-:Y:S04]  /*7ef0*/  STG.E.64 desc[UR4][R8.64], R78 ;  /* 0x0000004e08007986 */ /* 0x0005e8000c101b04 */
[----:B------:R2:W-:Y:S04]  /*7f00*/  STG.E.64 desc[UR4][R10.64], R80 ;  /* 0x000000500a007986 */ /* 0x0005e8000c101b04 */
[----:B------:R2:W-:Y:S04]  /*7f10*/  STG.E.64 desc[UR4][R12.64], R60 ;  /* 0x0000003c0c007986 */ /* 0x0005e8000c101b04 */
[----:B------:R2:W-:Y:S04]  /*7f20*/  STG.E.64 desc[UR4][R14.64], R62 ;  /* 0x0000003e0e007986 */ /* 0x0005e8000c101b04 */
[----:B------:R2:W-:Y:S04]  /*7f30*/  STG.E.64 desc[UR4][R16.64], R64 ;  /* 0x0000004010007986 */ /* 0x0005e8000c101b04 */
[----:B------:R2:W-:Y:S02]  /*7f40*/  STG.E.64 desc[UR4][R18.64], R66 ;  /* 0x0000004212007986 */ /* 0x0005e4000c101b04 */
.L_x_452:
[----:B------:R-:W-:Y:S05]  /*7f50*/  BSYNC.RECONVERGENT B0 ;  /* 0x0000000000007941 */ /* 0x000fea0003800200 */
.L_x_451:
[----:B--2---:R-:W2:Y:S04]  /*7f60*/  LDL.LU R10, [R1+0x190] ;  /* 0x00019000010a7983 */ /* 0x004ea80000300800 */
[----:B------:R-:W3:Y:S04]  /*7f70*/  LDL.LU R9, [R1+0x18c] ;  /* 0x00018c0001097983 */ /* 0x000ee80000300800 */
[----:B------:R-:W4:Y:S04]  /*7f80*/  LDL.LU R8, [R1+0x170] ;  /* 0x0001700001087983 */ /* 0x000f280000300800 */
[----:B------:R-:W5:Y:S04]  /*7f90*/  LDL.LU R7, [R1+0x188] ;  /* 0x0001880001077983 */ /* 0x000f680000300800 */
[----:B------:R-:W5:Y:S04]  /*7fa0*/  LDL.LU R6, [R1+0x184] ;  /* 0x0001840001067983 */ /* 0x000f680000300800 */
[----:B------:R-:W5:Y:S04]  /*7fb0*/  LDL.LU R5, [R1+0x180] ;  /* 0x0001800001057983 */ /* 0x000f680000300800 */
[----:B------:R-:W5:Y:S04]  /*7fc0*/  LDL.LU R4, [R1+0x17c] ;  /* 0x00017c0001047983 */ /* 0x000f680000300800 */
[----:B-1----:R-:W5:Y:S04]  /*7fd0*/  LDL.LU R3, [R1+0x178] ;  /* 0x0001780001037983 */ /* 0x002f680000300800 */
[----:B------:R-:W5:Y:S01]  /*7fe0*/  LDL.LU R2, [R1+0x174] ;  /* 0x0001740001027983 */ /* 0x000f620000300800 */
[----:B------:R-:W0:Y:S02]  /*7ff0*/  LDCU UR11, c[0x0][0x360] ;  /* 0x00006c00ff0b77ac */ /* 0x000e240008000800 */
[----:B0-----:R-:W-:Y:S01]  /*8000*/  IADD3 R0, PT, PT, R0, UR11, RZ ;  /* 0x0000000b00007c10 */ /* 0x001fe2000fffe0ff */
[----:B--2---:R-:W-:Y:S01]  /*8010*/  VIADD R10, R10, UR11 ;  /* 0x0000000b0a0a7c36 */ /* 0x004fe20008000000 */
[----:B---3--:R-:W-:Y:S01]  /*8020*/  IADD3 R9, PT, PT, R9, UR11, RZ ;  /* 0x0000000b09097c10 */ /* 0x008fe2000fffe0ff */
[----:B----4-:R-:W-:-:S02]  /*8030*/  VIADD R8, R8, 0x1 ;  /* 0x0000000108087836 */ /* 0x010fc40000000000 */
[----:B-----5:R-:W-:-:S03]  /*8040*/  VIADD R7, R7, UR11 ;  /* 0x0000000b07077c36 */ /* 0x020fc60008000000 */
[----:B------:R0:W-:Y:S01]  /*8050*/  STL [R1+0x170], R8 ;  /* 0x0001700801007387 */ /* 0x0001e20000100800 */
[----:B------:R-:W-:Y:S02]  /*8060*/  ISETP.NE.AND P0, PT, R8, 0x1, PT ;  /* 0x000000010800780c */ /* 0x000fe40003f05270 */
[----:B------:R-:W-:Y:S01]  /*8070*/  IADD3 R6, PT, PT, R6, UR11, RZ ;  /* 0x0000000b06067c10 */ /* 0x000fe2000fffe0ff */
[----:B------:R0:W-:Y:S01]  /*8080*/  STL [R1+0x190], R10 ;  /* 0x0001900a01007387 */ /* 0x0001e20000100800 */
[----:B------:R-:W-:-:S03]  /*8090*/  VIADD R5, R5, UR11 ;  /* 0x0000000b05057c36 */ /* 0x000fc60008000000 */
[----:B------:R0:W-:Y:S01]  /*80a0*/  STL [R1+0x18c], R9 ;  /* 0x00018c0901007387 */ /* 0x0001e20000100800 */
[----:B------:R-:W-:-:S03]  /*80b0*/  IADD3 R4, PT, PT, R4, UR11, RZ ;  /* 0x0000000b04047c10 */ /* 0x000fc6000fffe0ff */
[----:B------:R0:W-:Y:S01]  /*80c0*/  STL [R1+0x188], R7 ;  /* 0x0001880701007387 */ /* 0x0001e20000100800 */
[----:B------:R-:W-:-:S03]  /*80d0*/  VIADD R3, R3, UR11 ;  /* 0x0000000b03037c36 */ /* 0x000fc60008000000 */
[----:B------:R0:W-:Y:S01]  /*80e0*/  STL [R1+0x184], R6 ;  /* 0x0001840601007387 */ /* 0x0001e20000100800 */
[----:B------:R-:W-:-:S03]  /*80f0*/  IADD3 R2, PT, PT, R2, UR11, RZ ;  /* 0x0000000b02027c10 */ /* 0x000fc6000fffe0ff */
[----:B------:R0:W-:Y:S04]  /*8100*/  STL [R1+0x180], R5 ;  /* 0x0001800501007387 */ /* 0x0001e80000100800 */
[----:B------:R0:W-:Y:S04]  /*8110*/  STL [R1+0x174], R2 ;  /* 0x0001740201007387 */ /* 0x0001e80000100800 */
[----:B------:R0:W-:Y:S04]  /*8120*/  STL [R1+0x17c], R4 ;  /* 0x00017c0401007387 */ /* 0x0001e80000100800 */
[----:B------:R0:W-:Y:S01]  /*8130*/  STL [R1+0x178], R3 ;  /* 0x0001780301007387 */ /* 0x0001e20000100800 */
[----:B------:R-:W-:Y:S05]  /*8140*/  @P0 BRA `(.L_x_499) ;  /* 0xffffff8000c40947 */ /* 0x000fea000383ffff */
[----:B------:R-:W-:Y:S05]  /*8150*/  EXIT ;  /* 0x000000000000794d */ /* 0x000fea0003800000 */
        .weak           $__internal_10_$__cuda_sm20_div_rn_f64_full
        .type           $__internal_10_$__cuda_sm20_div_rn_f64_full,@function
        .size           $__internal_10_$__cuda_sm20_div_rn_f64_full,(.L_x_722 - $__internal_10_$__cuda_sm20_div_rn_f64_full)
$__internal_10_$__cuda_sm20_div_rn_f64_full:
[-C--:B------:R-:W-:Y:S01]  /*8160*/  LOP3.LUT R241, R241, R240.reuse, RZ, 0x3c, !PT ;  /* 0x000000f0f1f17212 */ /* 0x080fe200078e3cff */
[----:B------:R0:W-:Y:S01]  /*8170*/  STL.64 [R1+0x1a0], R4 ;  /* 0x0001a00401007387 */ /* 0x0001e20000100a00 */
[----:B------:R-:W-:Y:S02]  /*8180*/  FSETP.GEU.AND P0, PT, |R237|, 1.469367938527859385e-39, PT ;  /* 0x00100000ed00780b */ /* 0x000fe40003f0e200 */
[----:B------:R-:W-:Y:S02]  /*8190*/  LOP3.LUT R240, R241, R240, RZ, 0x3c, !PT ;  /* 0x000000f0f1f07212 */ /* 0x000fe400078e3cff */
[----:B------:R-:W-:Y:S02]  /*81a0*/  LOP3.LUT R234, R237, 0x800fffff, RZ, 0xc0, !PT ;  /* 0x800fffffedea7812 */ /* 0x000fe400078ec0ff */
[----:B------:R-:W-:Y:S02]  /*81b0*/  LOP3.LUT R241, R241, R240, RZ, 0x3c, !PT ;  /* 0x000000f0f1f17212 */ /* 0x000fe400078e3cff */
[----:B------:R-:W-:Y:S01]  /*81c0*/  LOP3.LUT R235, R234, 0x3ff00000, RZ, 0xfc, !PT ;  /* 0x3ff00000eaeb7812 */ /* 0x000fe200078efcff */
[----:B------:R-:W-:Y:S01]  /*81d0*/  IMAD.MOV.U32 R234, RZ, RZ, R236 ;  /* 0x000000ffffea7224 */ /* 0x000fe200078e00ec */
[----:B------:R-:W-:-:S02]  /*81e0*/  FSETP.GEU.AND P2, PT, |R241|, 1.469367938527859385e-39, PT ;  /* 0x00100000f100780b */ /* 0x000fc40003f4e200 */
[----:B0-----:R-:W-:Y:S01]  /*81f0*/  LOP3.LUT R5, R241, 0x7ff00000, RZ, 0xc0, !PT ;  /* 0x7ff00000f1057812 */ /* 0x001fe200078ec0ff */
[----:B------:R-:W-:Y:S01]  /*8200*/  @!P0 DMUL R234, R236, 8.98846567431157953865e+307 ;  /* 0x7fe00000ecea8828 */ /* 0x000fe20000000000 */
[----:B------:R-:W-:Y:S02]  /*8210*/  LOP3.LUT R252, R237, 0x7ff00000, RZ, 0xc0, !PT ;  /* 0x7ff00000edfc7812 */ /* 0x000fe400078ec0ff */
[----:B------:R-:W-:Y:S02]  /*8220*/  MOV R238, 0x1ca00000 ;  /* 0x1ca0000000ee7802 */ /* 0x000fe40000000f00 */
[----:B------:R-:W-:Y:S01]  /*8230*/  ISETP.GE.U32.AND P1, PT, R5, R252, PT ;  /* 0x000000fc0500720c */ /* 0x000fe20003f26070 */
[----:B------:R-:W0:Y:S01]  /*8240*/  MUFU.RCP64H R243, R235 ;  /* 0x000000eb00f37308 */ /* 0x000e220000001800 */
[----:B------:R-:W-:-:S03]  /*8250*/  MOV R242, 0x1 ;  /* 0x0000000100f27802 */ /* 0x000fc60000000f00 */
[----:B------:R-:W-:Y:S01]  /*8260*/  @!P2 LOP3.LUT R3, R237, 0x7ff00000, RZ, 0xc0, !PT ;  /* 0x7ff00000ed03a812 */ /* 0x000fe200078ec0ff */
[----:B------:R-:W-:-:S03]  /*8270*/  @!P2 IMAD.MOV.U32 R244, RZ, RZ, RZ ;  /* 0x000000fffff4a224 */ /* 0x000fc600078e00ff */
[----:B------:R-:W-:-:S04]  /*8280*/  @!P2 ISETP.GE.U32.AND P3, PT, R5, R3, PT ;  /* 0x000000030500a20c */ /* 0x000fc80003f66070 */
        /* <DEDUP_REMOVED lines=15> */
[----:B------:R-:W-:Y:S02]  /*8380*/  DFMA R242, R242, R4, R244 ;  /* 0x00000004f2f2722b */ /* 0x000fe400000000f4 */
[----:B------:R0:W5:Y:S01]  /*8390*/  LDL.LU.64 R4, [R1+0x1a0] ;  /* 0x0001a00001047983 */ /* 0x0001620000300a00 */
[----:B------:R-:W-:Y:S01]  /*83a0*/  IMAD.MOV.U32 R245, RZ, RZ, R3 ;  /* 0x000000fffff57224 */ /* 0x000fe200078e0003 */
[----:B------:R-:W-:Y:S01]  /*83b0*/  @!P0 LOP3.LUT R252, R235, 0x7ff00000, RZ, 0xc0, !PT ;  /* 0x7ff00000ebfc8812 */ /* 0x000fe200078ec0ff */
[----:B------:R-:W-:Y:S03]  /*83c0*/  BSSY.RECONVERGENT B1, `(.L_x_500) ;  /* 0x000003f000017945 */ /* 0x000fe60003800200 */
[----:B------:R-:W-:Y:S02]  /*83d0*/  MOV R3, R245 ;  /* 0x000000f500037202 */ /* 0x000fe40000000f00 */
[----:B------:R-:W-:-:S05]  /*83e0*/  @!P2 LOP3.LUT R3, R239, 0x7ff00000, RZ, 0xc0, !PT ;  /* 0x7ff00000ef03a812 */ /* 0x000fca00078ec0ff */
[----:B------:R-:W-:-:S05]  /*83f0*/  VIADD R244, R3, 0xffffffff ;  /* 0xffffffff03f47836 */ /* 0x000fca0000000000 */
[----:B------:R-:W-:Y:S02]  /*8400*/  ISETP.GT.U32.AND P0, PT, R244, 0x7feffffe, PT ;  /* 0x7feffffef400780c */ /* 0x000fe40003f04070 */
[----:B------:R-:W-:-:S04]  /*8410*/  IADD3 R244, PT, PT, R252, -0x1, RZ ;  /* 0xfffffffffcf47810 */ /* 0x000fc80007ffe0ff */
[----:B------:R-:W-:-:S13]  /*8420*/  ISETP.GT.U32.OR P0, PT, R244, 0x7feffffe, P0 ;  /* 0x7feffffef400780c */ /* 0x000fda0000704470 */
[----:B0-----:R-:W-:Y:S05]  /*8430*/  @P0 BRA `(.L_x_501) ;  /* 0x00000000007c0947 */ /* 0x001fea0003800000 */
[----:B------:R-:W-:Y:S01]  /*8440*/  IMAD.MOV.U32 R244, RZ, RZ, R245 ;  /* 0x000000fffff47224 */ /* 0x000fe200078e00f5 */
[----:B------:R-:W-:Y:S02]  /*8450*/  LOP3.LUT R3, R237, 0x7ff00000, RZ, 0xc0, !PT ;  /* 0x7ff00000ed037812 */ /* 0x000fe400078ec0ff */
[----:B------:R-:W-:Y:S02]  /*8460*/  MOV R245, 0x1ca00000 ;  /* 0x1ca0000000f57802 */ /* 0x000fe40000000f00 */
[CC--:B------:R-:W-:Y:S02]  /*8470*/  VIADDMNMX R240, R244.reuse, -R3.reuse, 0xb9600000, !PT ;  /* 0xb9600000f4f07446 */ /* 0x0c0fe40007800903 */
[----:B------:R-:W-:Y:S02]  /*8480*/  ISETP.GE.U32.AND P0, PT, R244, R3, PT ;  /* 0x00000003f400720c */ /* 0x000fe40003f06070 */
        /* <DEDUP_REMOVED lines=26> */
.L_x_501:
        /* <DEDUP_REMOVED lines=17> */
.L_x_504:
[----:B------:R-:W-:-:S05]  /*8740*/  LOP3.LUT R244, R237, 0x80000, RZ, 0xfc, !PT ;  /* 0x00080000edf47812 */ /* 0x000fca00078efcff */
[----:B------:R-:W-:Y:S01]  /*8750*/  IMAD.MOV.U32 R245, RZ, RZ, R244 ;  /* 0x000000fffff57224 */ /* 0x000fe200078e00f4 */
[----:B------:R-:W-:Y:S01]  /*8760*/  MOV R244, R236 ;  /* 0x000000ec00f47202 */ /* 0x000fe20000000f00 */
[----:B------:R-:W-:Y:S06]  /*8770*/  BRA `(.L_x_502) ;  /* 0x00000000000c7947 */ /* 0x000fec0003800000 */
.L_x_503:
[----:B------:R-:W-:-:S05]  /*8780*/  LOP3.LUT R244, R241, 0x80000, RZ, 0xfc, !PT ;  /* 0x00080000f1f47812 */ /* 0x000fca00078efcff */
[----:B------:R-:W-:Y:S01]  /*8790*/  IMAD.MOV.U32 R245, RZ, RZ, R244 ;  /* 0x000000fffff57224 */ /* 0x000fe200078e00f4 */
[----:B------:R-:W-:-:S07]  /*87a0*/  MOV R244, R240 ;  /* 0x000000f000f47202 */ /* 0x000fce0000000f00 */
.L_x_502:
[----:B------:R-:W-:Y:S05]  /*87b0*/  BSYNC.RECONVERGENT B1 ;  /* 0x0000000000017941 */ /* 0x000fea0003800200 */
.L_x_500:
[----:B------:R-:W-:Y:S02]  /*87c0*/  HFMA2 R235, -RZ, RZ, 0, 0 ;  /* 0x00000000ffeb7431 */ /* 0x000fe400000001ff */
[----:B------:R-:W-:Y:S01]  /*87d0*/  IMAD.MOV.U32 R234, RZ, RZ, R2 ;  /* 0x000000ffffea7224 */ /* 0x000fe200078e0002 */
[----:B------:R-:W-:Y:S01]  /*87e0*/  MOV R236, R245 ;  /* 0x000000f500ec7202 */ /* 0x000fe20000000f00 */
[----:B------:R-:W-:Y:S02]  /*87f0*/  IMAD.MOV.U32 R3, RZ, RZ, R244 ;  /* 0x000000ffff037224 */ /* 0x000fe400078e00f4 */
[----:B-----5:R-:W-:Y:S05]  /*8800*/  RET.REL.NODEC R234 `(_Z36dvc_ScaLBL_D3Q19_AAeven_FreeLeeModelPiPdS0_S0_S0_S0_S0_S0_ddddddddddiiiii) ;  /* 0xffffff74eafc7950 */ /* 0x020fea0003c3ffff */
.L_x_505:
        /* <DEDUP_REMOVED lines=15> */
.L_x_722:


//--------------------- .text._Z35dvc_ScaLBL_D3Q19_AAodd_FreeLeeModelPiS_PdS0_S0_S0_S0_S0_S0_ddddddddddiiiii --------------------------
	.section	.text._Z35dvc_ScaLBL_D3Q19_AAodd_FreeLeeModelPiS_PdS0_S0_S0_S0_S0_S0_ddddddddddiiiii,"ax",@progbits
	.align	128
        .global         _Z35dvc_ScaLBL_D3Q19_AAodd_FreeLeeModelPiS_PdS0_S0_S0_S0_S0_S0_ddddddddddiiiii
        .type           _Z35dvc_ScaLBL_D3Q19_AAodd_FreeLeeModelPiS_PdS0_S0_S0_S0_S0_S0_ddddddddddiiiii,@function
        .size           _Z35dvc_ScaLBL_D3Q19_AAodd_FreeLeeModelPiS_PdS0_S0_S0_S0_S0_S0_ddddddddddiiiii,(.L_x_723 - _Z35dvc_ScaLBL_D3Q19_AAodd_FreeLeeModelPiS_PdS0_S0_S0_S0_S0_S0_ddddddddddiiiii)
        .other          _Z35dvc_ScaLBL_D3Q19_AAodd_FreeLeeModelPiS_PdS0_S0_S0_S0_S0_S0_ddddddddddiiiii,@"STO_CUDA_ENTRY STV_DEFAULT"
_Z35dvc_ScaLBL_D3Q19_AAodd_FreeLeeModelPiS_PdS0_S0_S0_S0_S0_S0_ddddddddddiiiii:
.text._Z35dvc_ScaLBL_D3Q19_AAodd_FreeLeeModelPiS_PdS0_S0_S0_S0_S0_S0_ddddddddddiiiii:
        /* <DEDUP_REMOVED lines=27> */
[----:B------:R-:W-:Y:S01]  /*01b0*/  DFMA R14, R4, R8, R6 ;  /* 0x00000008040e722b */ /* 0x000fe20000000006 */
[----:B------:R-:W1:Y:S06]  /*01c0*/  LDC R4, c[0x0][0x360] ;  /* 0x0000d800ff047b82 */ /* 0x000e6c0000000800 */
[----:B------:R3:W-:Y:S03]  /*01d0*/  STL.64 [R1+0x178], R14 ;  /* 0x0001780e01007387 */ /* 0x0007e60000100a00 */
[----:B------:R-:W-:-:S05]  /*01e0*/  FFMA R5, RZ, 2.125, R15 ;  /* 0x40080000ff057823 */ /* 0x000fca000000000f */
[----:B------:R-:W-:Y:S01]  /*01f0*/  FSETP.GT.AND P0, PT, |R5|, 1.469367938527859385e-39, PT ;  /* 0x001000000500780b */ /* 0x000fe20003f04200 */
[----:B------:R-:W-:-:S05]  /*0200*/  IMAD.MOV R5, RZ, RZ, -R0 ;  /* 0x000000ffff057224 */ /* 0x000fca00078e0a00 */
[----:B------:R3:W-:Y:S07]  /*0210*/  STL [R1+0x170], R5 ;  /* 0x0001700501007387 */ /* 0x0007ee0000100800 */
[----:B0-2---:R-:W-:Y:S05]  /*0220*/  @P0 BRA P1, `(.L_x_506) ;  /* 0x0000000000240947 */ /* 0x005fea0000800000 */
[----:B------:R-:W-:Y:S01]  /*0230*/  MOV R241, R2 ;  /* 0x0000000200f17202 */ /* 0x000fe20000000f00 */
[----:B------:R-:W-:Y:S01]  /*0240*/  IMAD.MOV.U32 R240, RZ, RZ, R3 ;  /* 0x000000fffff07224 */ /* 0x000fe200078e0003 */
[----:B------:R-:W-:Y:S01]  /*0250*/  MOV R237, 0x40080000 ;  /* 0x4008000000ed7802 */ /* 0x000fe20000000f00 */
[----:B------:R-:W-:Y:S01]  /*0260*/  IMAD.MOV.U32 R236, RZ, RZ, RZ ;  /* 0x000000ffffec7224 */ /* 0x000fe200078e00ff */
[----:B------:R-:W-:-:S07]  /*0270*/  MOV R2, 0x290 ;  /* 0x0000029000027802 */ /* 0x000fce0000000f00 */
[----:B-1-3--:R-:W-:Y:S05]  /*0280*/  CALL.REL.NOINC `($__internal_11_$__cuda_sm20_div_rn_f64_full) ;  /* 0x0000007c00407944 */ /* 0x00afea0003c00000 */
[----:B------:R-:W-:Y:S02]  /*0290*/  IMAD.MOV.U32 R2, RZ, RZ, R3 ;  /* 0x000000ffff027224 */ /* 0x000fe400078e0003 */
[----:B------:R-:W-:-:S05]  /*02a0*/  IMAD.MOV.U32 R3, RZ, RZ, R236 ;  /* 0x000000ffff037224 */ /* 0x000fca00078e00ec */
[----:B------:R0:W-:Y:S02]  /*02b0*/  STL.64 [R1+0x178], R2 ;  /* 0x0001780201007387 */ /* 0x0001e40000100a00 */
.L_x_506:
[----:B------:R-:W2:Y:S01]  /*02c0*/  LDCU UR20, c[0x0][0x420] ;  /* 0x00008400ff1477ac */ /* 0x000ea20008000800 */
[----:B01----:R-:W-:Y:S01]  /*02d0*/  IMAD R3, R4, UR19, RZ ;  /* 0x0000001304037c24 */ /* 0x003fe2000f8e02ff */
[----:B------:R-:W0:Y:S03]  /*02e0*/  LDCU.64 UR4, c[0x0][0x358] ;  /* 0x00006b00ff0477ac */ /* 0x000e260008000a00 */
[----:B------:R-:W-:Y:S01]  /*02f0*/  IMAD R0, R0, R3, R3 ;  /* 0x0000000300007224 */ /* 0x000fe200078e0203 */
[----:B------:R-:W1:Y:S01]  /*0300*/  LDCU.64 UR6, c[0x0][0x410] ;  /* 0x00008200ff0677ac */ /* 0x000e620008000a00 */
[----:B------:R-:W4:Y:S01]  /*0310*/  LDCU.64 UR8, c[0x0][0x3c8] ;  /* 0x00007900ff0877ac */ /* 0x000f220008000a00 */
[----:B------:R-:W0:Y:S02]  /*0320*/  LDCU UR18, c[0x0][0x424] ;  /* 0x00008480ff1277ac */ /* 0x000e240008000800 */
[----:B--2---:R-:W-:Y:S01]  /*0330*/  IADD3 R0, PT, PT, R0, UR20, R11 ;  /* 0x0000001400007c10 */ /* 0x004fe2000fffe00b */
[----:B------:R-:W2:Y:S01]  /*0340*/  LDCU.64 UR10, c[0x0][0x3e0] ;  /* 0x00007c00ff0a77ac */ /* 0x000ea20008000a00 */
[----:B------:R-:W0:Y:S01]  /*0350*/  LDCU.64 UR12, c[0x0][0x3e8] ;  /* 0x00007d00ff0c77ac */ /* 0x000e220008000a00 */
[----:B------:R-:W0:Y:S01]  /*0360*/  LDCU.64 UR14, c[0x0][0x400] ;  /* 0x00008000ff0e77ac */ /* 0x000e220008000a00 */
[----:B------:R-:W0:Y:S03]  /*0370*/  LDCU.64 UR16, c[0x0][0x408] ;  /* 0x00008100ff1077ac */ /* 0x000e260008000a00 */
.L_x_555:
[----:B0-----:R-:W5:Y:S01]  /*0380*/  LDL.LU R2, [R1+0x170] ;  /* 0x0001700001027983 */ /* 0x001f620000300800 */
[----:B0-----:R-:W-:Y:S01]  /*0390*/  ISETP.GE.AND P0, PT, R0, UR18, PT ;  /* 0x0000001200007c0c */ /* 0x001fe2000bf06270 */
[----:B------:R-:W-:Y:S01]  /*03a0*/  BSSY.RECONVERGENT B0, `(.L_x_507) ;  /* 0x00007ba000007945 */ /* 0x000fe20003800200 */
[----:B-----5:R-:W-:-:S04]  /*03b0*/  IADD3 R2, PT, PT, R2, 0x1, RZ ;  /* 0x0000000102027810 */ /* 0x020fc80007ffe0ff */
[----:B------:R-:W-:Y:S01]  /*03c0*/  ISETP.NE.AND P1, PT, R2, 0x1, PT ;  /* 0x000000010200780c */ /* 0x000fe20003f25270 */
[----:B------:R0:W-:Y:S06]  /*03d0*/  STL [R1+0x170], R2 ;  /* 0x0001700201007387 */ /* 0x0001ec0000100800 */
[----:B------:R-:W-:Y:S06]  /*03e0*/  @P0 BRA `(.L_x_508) ;  /* 0x0000007800d40947 */ /* 0x000fec0003800000 */
[----:B0-----:R-:W0:Y:S08]  /*03f0*/  LDC.64 R2, c[0x0][0x388] ;  /* 0x0000e200ff027b82 */ /* 0x001e300000000a00 */
[----:B---3--:R-:W3:Y:S08]  /*0400*/  LDC.64 R4, c[0x0][0x380] ;  /* 0x0000e000ff047b82 */ /* 0x008ef00000000a00 */
[----:B------:R-:W1:Y:S01]  /*0410*/  LDC R41, c[0x0][0x428] ;  /* 0x00010a00ff297b82 */ /* 0x000e620000000800 */
[----:B0-----:R-:W-:-:S07]  /*0420*/  IMAD.WIDE R2, R0, 0x4, R2 ;  /* 0x0000000400027825 */ /* 0x001fce00078e0202 */
[----:B------:R-:W0:Y:S01]  /*0430*/  LDC.64 R68, c[0x0][0x3a0] ;  /* 0x0000e800ff447b82 */ /* 0x000e220000000a00 */
[----:B------:R2:W0:Y:S01]  /*0440*/  LDG.E R36, desc[UR4][R2.64] ;  /* 0x0000000402247981 */ /* 0x000422000c1e1900 */
[----:B---3--:R-:W-:-:S06]  /*0450*/  IMAD.WIDE R4, R0, 0x4, R4 ;  /* 0x0000000400047825 */ /* 0x008fcc00078e0204 */
[----:B------:R-:W3:Y:S01]  /*0460*/  LDC.64 R70, c[0x0][0x418] ;  /* 0x00010600ff467b82 */ /* 0x000ee20000000a00 */
[----:B------:R-:W4:Y:S01]  /*0470*/  LDG.E R37, desc[UR4][R4.64] ;  /* 0x0000000404257981 */ /* 0x000f22000c1e1900 */
[----:B-1----:R-:W-:-:S06]  /*0480*/  IMAD.WIDE R6, R41, 0x4, R4 ;  /* 0x0000000429067825 */ /* 0x002fcc00078e0204 */
[----:B------:R-:W1:Y:S01]  /*0490*/  LDC.64 R112, c[0x0][0x398] ;  /* 0x0000e600ff707b82 */ /* 0x000e620000000a00 */
[----:B------:R-:W4:Y:S01]  /*04a0*/  LDG.E R39, desc[UR4][R6.64] ;  /* 0x0000000406277981 */ /* 0x000f22000c1e1900 */
[----:B------:R-:W-:-:S05]  /*04b0*/  IMAD.WIDE R8, R41, 0x4, R6 ;  /* 0x0000000429087825 */ /* 0x000fca00078e0206 */
[----:B------:R-:W4:Y:S01]  /*04c0*/  LDG.E R115, desc[UR4][R8.64] ;  /* 0x0000000408737981 */ /* 0x000f22000c1e1900 */
[----:B------:R-:W-:-:S05]  /*04d0*/  IMAD.WIDE R10, R41, 0x4, R8 ;  /* 0x00000004290a7825 */ /* 0x000fca00078e0208 */
[----:B------:R3:W4:Y:S01]  /*04e0*/  LDG.E R117, desc[UR4][R10.64] ;  /* 0x000000040a757981 */ /* 0x000722000c1e1900 */
[----:B------:R-:W-:-:S05]  /*04f0*/  IMAD.WIDE R12, R41, 0x4, R10 ;  /* 0x00000004290c7825 */ /* 0x000fca00078e020a */
[----:B------:R-:W4:Y:S01]  /*0500*/  LDG.E R119, desc[UR4][R12.64] ;  /* 0x000000040c777981 */ /* 0x000f22000c1e1900 */
[----:B------:R-:W-:-:S05]  /*0510*/  IMAD.WIDE R14, R41, 0x4, R12 ;  /* 0x00000004290e7825 */ /* 0x000fca00078e020c */
[----:B------:R3:W4:Y:S01]  /*0520*/  LDG.E R121, desc[UR4][R14.64] ;  /* 0x000000040e797981 */ /* 0x000722000c1e1900 */
[----:B------:R-:W-:-:S05]  /*0530*/  IMAD.WIDE R16, R41, 0x4, R14 ;  /* 0x0000000429107825 */ /* 0x000fca00078e020e */
[----:B------:R-:W4:Y:S01]  /*0540*/  LDG.E R123, desc[UR4][R16.64] ;  /* 0x00000004107b7981 */ /* 0x000f22000c1e1900 */
[----:B------:R-:W-:-:S05]  /*0550*/  IMAD.WIDE R18, R41, 0x4, R16 ;  /* 0x0000000429127825 */ /* 0x000fca00078e0210 */
[----:B------:R-:W4:Y:S01]  /*0560*/  LDG.E R125, desc[UR4][R18.64] ;  /* 0x00000004127d7981 */ /* 0x000f22000c1e1900 */
[----:B--2---:R-:W-:-:S05]  /*0570*/  IMAD.WIDE R2, R41, 0x4, R18 ;  /* 0x0000000429027825 */ /* 0x004fca00078e0212 */
[----:B------:R-:W2:Y:S01]  /*0580*/  LDG.E R127, desc[UR4][R2.64] ;  /* 0x00000004027f7981 */ /* 0x000ea2000c1e1900 */
[----:B------:R-:W-:-:S05]  /*0590*/  IMAD.WIDE R20, R41, 0x4, R2 ;  /* 0x0000000429147825 */ /* 0x000fca00078e0202 */
[----:B------:R-:W2:Y:S01]  /*05a0*/  LDG.E R129, desc[UR4][R20.64] ;  /* 0x0000000414817981 */ /* 0x000ea2000c1e1900 */
[----:B------:R-:W-:-:S05]  /*05b0*/  IMAD.WIDE R22, R41, 0x4, R20 ;  /* 0x0000000429167825 */ /* 0x000fca00078e0214 */
[----:B------:R1:W2:Y:S01]  /*05c0*/  LDG.E R131, desc[UR4][R22.64] ;  /* 0x0000000416837981 */ /* 0x0002a2000c1e1900 */
[----:B------:R-:W-:-:S04]  /*05d0*/  IMAD.WIDE R24, R41, 0x4, R22 ;  /* 0x0000000429187825 */ /* 0x000fc800078e0216 */
[C---:B------:R-:W-:Y:S02]  /*05e0*/  IMAD.WIDE R26, R41.reuse, 0x4, R24 ;  /* 0x00000004291a7825 */ /* 0x040fe400078e0218 */
[----:B------:R-:W2:Y:S02]  /*05f0*/  LDG.E R25, desc[UR4][R24.64] ;  /* 0x0000000418197981 */ /* 0x000ea4000c1e1900 */
[C---:B------:R-:W-:Y:S02]  /*0600*/  IMAD.WIDE R28, R41.reuse, 0x4, R26 ;  /* 0x00000004291c7825 */ /* 0x040fe400078e021a */
[----:B------:R-:W2:Y:S02]  /*0610*/  LDG.E R27, desc[UR4][R26.64] ;  /* 0x000000041a1b7981 */ /* 0x000ea4000c1e1900 */
[C---:B------:R-:W-:Y:S02]  /*0620*/  IMAD.WIDE R30, R41.reuse, 0x4, R28 ;  /* 0x00000004291e7825 */ /* 0x040fe400078e021c */
[----:B------:R-:W2:Y:S02]  /*0630*/  LDG.E R29, desc[UR4][R28.64] ;  /* 0x000000041c1d7981 */ /* 0x000ea4000c1e1900 */
[----:B------:R-:W-:-:S02]  /*0640*/  IMAD.WIDE R32, R41, 0x4, R30 ;  /* 0x0000000429207825 */ /* 0x000fc400078e021e */
[----:B------:R-:W2:Y:S02]  /*0650*/  LDG.E R31, desc[UR4][R30.64] ;  /* 0x000000041e1f7981 */ /* 0x000ea4000c1e1900 */
[C---:B------:R-:W-:Y:S02]  /*0660*/  IMAD.WIDE R34, R41.reuse, 0x4, R32 ;  /* 0x0000000429227825 */ /* 0x040fe400078e0220 */
[----:B------:R-:W2:Y:S02]  /*0670*/  LDG.E R33, desc[UR4][R32.64] ;  /* 0x0000000420217981 */ /* 0x000ea4000c1e1900 */
[----:B---3--:R-:W-:Y:S02]  /*0680*/  IMAD.WIDE R10, R41, 0x4, R34 ;  /* 0x00000004290a7825 */ /* 0x008fe400078e0222 */
[----:B------:R-:W3:Y:S04]  /*0690*/  LDG.E R35, desc[UR4][R34.64] ;  /* 0x0000000422237981 */ /* 0x000ee8000c1e1900 */
[----:B------:R0:W3:Y:S01]  /*06a0*/  LDG.E R133, desc[UR4][R10.64] ;  /* 0x000000040a857981 */ /* 0x0000e2000c1e1900 */
[----:B------:R-:W-:-:S02]  /*06b0*/  IMAD.MOV R15, RZ, RZ, -R70 ;  /* 0x000000ffff0f7224 */ /* 0x000fc400078e0a46 */
[----:B-1----:R-:W-:Y:S02]  /*06c0*/  IMAD.MOV R23, RZ, RZ, -R71 ;  /* 0x000000ffff177224 */ /* 0x002fe400078e0a47 */
[----:B------:R-:W-:-:S06]  /*06d0*/  IMAD.WIDE R112, R0, 0x8, R112 ;  /* 0x0000000800707825 */ /* 0x000fcc00078e0270 */
[----:B------:R-:W3:Y:S01]  /*06e0*/  LDG.E.64 R112, desc[UR4][R112.64] ;  /* 0x0000000470707981 */ /* 0x000ee2000c1e1b00 */
[----:B------:R-:W-:Y:S02]  /*06f0*/  IMAD.IADD R49, R70, 0x1, R71 ;  /* 0x0000000146317824 */ /* 0x000fe400078e0247 */
[----:B0-----:R-:W-:Y:S01]  /*0700*/  IMAD.WIDE R4, R36, 0x8, R68 ;  /* 0x0000000824047825 */ /* 0x001fe200078e0244 */
[----:B------:R-:W-:-:S03]  /*0710*/  LEA R15, R15, R36, 0x1 ;  /* 0x000000240f0f7211 */ /* 0x000fc600078e08ff */
[----:B------:R-:W-:Y:S01]  /*0720*/  IMAD.IADD R7, R36, 0x1, -R70 ;  /* 0x0000000124077824 */ /* 0x000fe200078e0a46 */
[----:B------:R-:W3:Y:S01]  /*0730*/  LDG.E.64 R2, desc[UR4][R4.64] ;  /* 0x0000000404027981 */ /* 0x000ee2000c1e1b00 */
[C---:B------:R-:W-:Y:S01]  /*0740*/  IMAD.WIDE R8, R70.reuse, 0x8, R4 ;  /* 0x0000000846087825 */ /* 0x040fe200078e0204 */
[----:B------:R-:W-:Y:S02]  /*0750*/  LEA R23, R23, R36, 0x1 ;  /* 0x0000002417177211 */ /* 0x000fe400078e08ff */
[----:B------:R-:W3:Y:S01]  /*0760*/  LDG.E.64 R78, desc[UR4][R4.64+-0x8] ;  /* 0xfffff804044e7981 */ /* 0x000ee2000c1e1b00 */
[----:B------:R-:W-:-:S03]  /*0770*/  IMAD.WIDE R16, R70, 0x8, R8 ;  /* 0x0000000846107825 */ /* 0x000fc600078e0208 */
[----:B------:R-:W3:Y:S04]  /*0780*/  LDG.E.64 R62, desc[UR4][R8.64] ;  /* 0x00000004083e7981 */ /* 0x000ee8000c1e1b00 */
[----:B------:R-:W3:Y:S01]  /*0790*/  LDG.E.64 R108, desc[UR4][R16.64] ;  /* 0x00000004106c7981 */ /* 0x000ee2000c1e1b00 */
[----:B------:R-:W-:-:S03]  /*07a0*/  IMAD.WIDE R6, R7, 0x8, R68 ;  /* 0x0000000807067825 */ /* 0x000fc600078e0244 */
[----:B------:R-:W3:Y:S01]  /*07b0*/  LDG.E.64 R98, desc[UR4][R8.64+0x8] ;  /* 0x0000080408627981 */ /* 0x000ee2000c1e1b00 */
[----:B------:R-:W-:-:S03]  /*07c0*/  IMAD.WIDE R14, R15, 0x8, R68 ;  /* 0x000000080f0e7825 */ /* 0x000fc600078e0244 */
[----:B------:R-:W3:Y:S04]  /*07d0*/  LDG.E.64 R110, desc[UR4][R16.64+0x10] ;  /* 0x00001004106e7981 */ /* 0x000ee8000c1e1b00 */
[----:B------:R-:W3:Y:S04]  /*07e0*/  LDG.E.64 R66, desc[UR4][R6.64] ;  /* 0x0000000406427981 */ /* 0x000ee8000c1e1b00 */
[----:B------:R-:W3:Y:S04]  /*07f0*/  LDG.E.64 R106, desc[UR4][R14.64] ;  /* 0x000000040e6a7981 */ /* 0x000ee8000c1e1b00 */
[----:B------:R-:W3:Y:S04]  /*0800*/  LDG.E.64 R96, desc[UR4][R6.64+-0x8] ;  /* 0xfffff80406607981 */ /* 0x000ee8000c1e1b00 */
[----:B------:R-:W3:Y:S04]  /*0810*/  LDG.E.64 R104, desc[UR4][R14.64+-0x10] ;  /* 0xfffff0040e687981 */ /* 0x000ee8000c1e1b00 */
[----:B------:R0:W3:Y:S04]  /*0820*/  LDG.E.64 R92, desc[UR4][R8.64+-0x8] ;  /* 0xfffff804085c7981 */ /* 0x0000e8000c1e1b00 */
[----:B------:R-:W3:Y:S04]  /*0830*/  LDG.E.64 R102, desc[UR4][R16.64+-0x10] ;  /* 0xfffff00410667981 */ /* 0x000ee8000c1e1b00 */
[----:B------:R-:W3:Y:S04]  /*0840*/  LDG.E.64 R80, desc[UR4][R14.64+0x10] ;  /* 0x000010040e507981 */ /* 0x000ee8000c1e1b00 */
[----:B------:R-:W3:Y:S01]  /*0850*/  LDG.E.64 R90, desc[UR4][R6.64+0x8] ;  /* 0x00000804065a7981 */ /* 0x000ee2000c1e1b00 */
[----:B------:R-:W-:-:S03]  /*0860*/  IMAD.WIDE R12, R71, 0x8, R4 ;  /* 0x00000008470c7825 */ /* 0x000fc600078e0204 */
[----:B------:R-:W3:Y:S01]  /*0870*/  LDG.E.64 R86, desc[UR4][R4.64+-0x10] ;  /* 0xfffff00404567981 */ /* 0x000ee2000c1e1b00 */
[----:B------:R-:W-:Y:S02]  /*0880*/  IMAD.IADD R11, R36, 0x1, -R71 ;  /* 0x00000001240b7824 */ /* 0x000fe400078e0a47 */
[----:B------:R-:W-:Y:S01]  /*0890*/  IMAD.WIDE R20, R71, 0x8, R12 ;  /* 0x0000000847147825 */ /* 0x000fe200078e020c */
[----:B------:R-:W3:Y:S03]  /*08a0*/  LDG.E.64 R84, desc[UR4][R12.64+0x8] ;  /* 0x000008040c547981 */ /* 0x000ee6000c1e1b00 */
[--C-:B------:R-:W-:Y:S01]  /*08b0*/  IMAD.WIDE R10, R11, 0x8, R68.reuse ;  /* 0x000000080b0a7825 */ /* 0x100fe200078e0244 */
[----:B------:R-:W3:Y:S03]  /*08c0*/  LDG.E.64 R100, desc[UR4][R20.64+0x10] ;  /* 0x0000100414647981 */ /* 0x000ee6000c1e1b00 */
[----:B------:R-:W-:Y:S01]  /*08d0*/  IMAD.WIDE R18, R23, 0x8, R68 ;  /* 0x0000000817127825 */ /* 0x000fe200078e0244 */
[----:B------:R-:W3:Y:S04]  /*08e0*/  LDG.E.64 R82, desc[UR4][R10.64+-0x8] ;  /* 0xfffff8040a527981 */ /* 0x000ee8000c1e1b00 */
[----:B------:R-:W3:Y:S04]  /*08f0*/  LDG.E.64 R94, desc[UR4][R18.64+-0x10] ;  /* 0xfffff004125e7981 */ /* 0x000ee8000c1e1b00 */
[----:B------:R-:W3:Y:S04]  /*0900*/  LDG.E.64 R76, desc[UR4][R4.64+0x8] ;  /* 0x00000804044c7981 */ /* 0x000ee8000c1e1b00 */
[----:B------:R1:W3:Y:S04]  /*0910*/  LDG.E.64 R88, desc[UR4][R4.64+0x10] ;  /* 0x0000100404587981 */ /* 0x0002e8000c1e1b00 */
[----:B------:R-:W3:Y:S04]  /*0920*/  LDG.E.64 R40, desc[UR4][R12.64+-0x8] ;  /* 0xfffff8040c287981 */ /* 0x000ee8000c1e1b00 */
[----:B------:R-:W3:Y:S01]  /*0930*/  LDG.E.64 R74, desc[UR4][R20.64+-0x10] ;  /* 0xfffff004144a7981 */ /* 0x000ee2000c1e1b00 */
[----:B0-----:R-:W-:-:S03]  /*0940*/  IMAD.SHL.U32 R8, R70, 0x2, RZ ;  /* 0x0000000246087824 */ /* 0x001fc600078e00ff */
[----:B------:R-:W3:Y:S04]  /*0950*/  LDG.E.64 R54, desc[UR4][R10.64+0x8] ;  /* 0x000008040a367981 */ /* 0x000ee8000c1e1b00 */
[----:B------:R0:W3:Y:S01]  /*0960*/  LDG.E.64 R42, desc[UR4][R12.64] ;  /* 0x000000040c2a7981 */ /* 0x0000e2000c1e1b00 */
[----:B-1----:R-:W-:-:S03]  /*0970*/  LEA R5, R71, R8, 0x1 ;  /* 0x0000000847057211 */ /* 0x002fc600078e08ff */
[----:B------:R-:W3:Y:S04]  /*0980*/  LDG.E.64 R72, desc[UR4][R20.64] ;  /* 0x0000000414487981 */ /* 0x000ee8000c1e1b00 */
[----:B------:R-:W3:Y:S04]  /*0990*/  LDG.E.64 R56, desc[UR4][R18.64+0x10] ;  /* 0x0000100412387981 */ /* 0x000ee8000c1e1b00 */
[----:B------:R-:W3:Y:S04]  /*09a0*/  LDG.E.64 R44, desc[UR4][R10.64] ;  /* 0x000000040a2c7981 */ /* 0x000ee8000c1e1b00 */
[----:B------:R-:W3:Y:S01]  /*09b0*/  LDG.E.64 R64, desc[UR4][R18.64] ;  /* 0x0000000412407981 */ /* 0x000ee2000c1e1b00 */
[----:B------:R-:W-:-:S02]  /*09c0*/  IMAD.IADD R47, R36, 0x1, -R49 ;  /* 0x00000001242f7824 */ /* 0x000fc400078e0a31 */
[----:B------:R-:W-:Y:S02]  /*09d0*/  IMAD.IADD R5, R36, 0x1, -R5 ;  /* 0x0000000124057824 */ /* 0x000fe400078e0a05 */
[----:B------:R-:W-:-:S04]  /*09e0*/  IMAD.WIDE R46, R47, 0x8, R68 ;  /* 0x000000082f2e7825 */ /* 0x000fc800078e0244 */
[----:B------:R-:W-:Y:S02]  /*09f0*/  IMAD.WIDE R52, R5, 0x8, R68 ;  /* 0x0000000805347825 */ /* 0x000fe400078e0244 */
[----:B------:R-:W3:Y:S02]  /*0a00*/  LDG.E.64 R46, desc[UR4][R46.64] ;  /* 0x000000042e2e7981 */ /* 0x000ee4000c1e1b00 */
[----:B0-----:R-:W-:Y:S02]  /*0a10*/  IMAD.WIDE R12, R70, 0x8, R12 ;  /* 0x00000008460c7825 */ /* 0x001fe400078e020c */
[----:B------:R-:W3:Y:S02]  /*0a20*/  LDG.E.64 R52, desc[UR4][R52.64] ;  /* 0x0000000434347981 */ /* 0x000ee4000c1e1b00 */
[----:B------:R-:W-:Y:S02]  /*0a30*/  IMAD.WIDE R48, R49, 0x8, R12 ;  /* 0x0000000831307825 */ /* 0x000fe400078e020c */
[----:B------:R-:W3:Y:S01]  /*0a40*/  LDG.E.64 R50, desc[UR4][R12.64] ;  /* 0x000000040c327981 */ /* 0x000ee2000c1e1b00 */
[----:B------:R-:W-:-:S03]  /*0a50*/  LEA R5, R71, R36, 0x1 ;  /* 0x0000002447057211 */ /* 0x000fc600078e08ff */
[----:B------:R-:W3:Y:S01]  /*0a60*/  LDG.E.64 R48, desc[UR4][R48.64] ;  /* 0x0000000430307981 */ /* 0x000ee2000c1e1b00 */
[----:B------:R-:W-:-:S04]  /*0a70*/  IMAD.WIDE R60, R71, 0x8, R6 ;  /* 0x00000008473c7825 */ /* 0x000fc800078e0206 */
[----:B------:R-:W-:Y:S02]  /*0a80*/  IMAD.IADD R5, R5, 0x1, -R8 ;  /* 0x0000000105057824 */ /* 0x000fe400078e0a08 */
[----:B------:R-:W3:Y:S01]  /*0a90*/  LDG.E.64 R60, desc[UR4][R60.64] ;  /* 0x000000043c3c7981 */ /* 0x000ee2000c1e1b00 */
[----:B------:R-:W-:-:S04]  /*0aa0*/  IMAD.WIDE R70, R70, 0x8, R10 ;  /* 0x0000000846467825 */ /* 0x000fc800078e020a */
[----:B------:R-:W-:Y:S02]  /*0ab0*/  IMAD.WIDE R58, R5, 0x8, R68 ;  /* 0x00000008053a7825 */ /* 0x000fe400078e0244 */
[----:B------:R-:W3:Y:S01]  /*0ac0*/  LDG.E.64 R70, desc[UR4][R70.64] ;  /* 0x0000000446467981 */ /* 0x000ee2000c1e1b00 */
[----:B------:R-:W0:Y:S01]  /*0ad0*/  LDC.64 R4, c[0x0][0x390] ;  /* 0x0000e400ff047b82 */ /* 0x000e220000000a00 */
[----:B------:R-:W-:Y:S02]  /*0ae0*/  IMAD.IADD R23, R8, 0x1, R23 ;  /* 0x0000000108177824 */ /* 0x000fe400078e0217 */
[----:B------:R-:W3:Y:S02]  /*0af0*/  LDG.E.64 R58, desc[UR4][R58.64] ;  /* 0x000000043a3a7981 */ /* 0x000ee4000c1e1b00 */
[----:B------:R-:W-:-:S06]  /*0b00*/  IMAD.WIDE R68, R23, 0x8, R68 ;  /* 0x0000000817447825 */ /* 0x000fcc00078e0244 */
[----:B------:R-:W3:Y:S01]  /*0b10*/  LDG.E.64 R68, desc[UR4][R68.64] ;  /* 0x0000000444447981 */ /* 0x000ee2000c1e1b00 */
[----:B0-----:R-:W-:-:S04]  /*0b20*/  IMAD.WIDE R170, R0, 0x8, R4 ;  /* 0x0000000800aa7825 */ /* 0x001fc800078e0204 */
[--C-:B----4-:R-:W-:Y:S01]  /*0b30*/  IMAD.WIDE R168, R37, 0x8, R4.reuse ;  /* 0x0000000825a87825 */ /* 0x110fe200078e0204 */
[----:B------:R0:W5:Y:S03]  /*0b40*/  LDG.E.64 R226, desc[UR4][R170.64] ;  /* 0x00000004aae27981 */ /* 0x000166000c1e1b00 */
[----:B------:R-:W-:-:S04]  /*0b50*/  IMAD.WIDE R166, R39, 0x8, R4 ;  /* 0x0000000827a67825 */ /* 0x000fc800078e0204 */
[--C-:B------:R-:W-:Y:S01]  /*0b60*/  IMAD.WIDE R164, R115, 0x8, R4.reuse ;  /* 0x0000000873a47825 */ /* 0x100fe200078e0204 */
[----:B------:R0:W5:Y:S03]  /*0b70*/  LDG.E.64 R6, desc[UR4][R166.64] ;  /* 0x00000004a6067981 */ /* 0x000166000c1e1b00 */
        /* <DEDUP_REMOVED lines=10> */
[--C-:B--2---:R-:W-:Y:S01]  /*0c20*/  IMAD.WIDE R152, R127, 0x8, R4.reuse ;  /* 0x000000087f987825 */ /* 0x104fe200078e0204 */
[----:B------:R0:W5:Y:S03]  /*0c30*/  LDG.E.64 R18, desc[UR4][R154.64] ;  /* 0x000000049a127981 */ /* 0x000166000c1e1b00 */
[--C-:B------:R-:W-:Y:S01]  /*0c40*/  IMAD.WIDE R150, R129, 0x8, R4.reuse ;  /* 0x0000000881967825 */ /* 0x100fe200078e0204 */
[----:B------:R0:W5:Y:S03]  /*0c50*/  LDG.E.64 R20, desc[UR4][R152.64] ;  /* 0x0000000498147981 */ /* 0x000166000c1e1b00 */
[--C-:B------:R-:W-:Y:S01]  /*0c60*/  IMAD.WIDE R148, R131, 0x8, R4.reuse ;  /* 0x0000000883947825 */ /* 0x100fe200078e0204 */
[----:B------:R0:W5:Y:S03]  /*0c70*/  LDG.E.64 R22, desc[UR4][R150.64] ;  /* 0x0000000496167981 */ /* 0x000166000c1e1b00 */
[----:B------:R-:W-:-:S02]  /*0c80*/  IMAD.WIDE R146, R25, 0x8, R4 ;  /* 0x0000000819927825 */ /* 0x000fc400078e0204 */
[----:B------:R0:W5:Y:S02]  /*0c90*/  LDG.E.64 R24, desc[UR4][R148.64] ;  /* 0x0000000494187981 */ /* 0x000164000c1e1b00 */
[--C-:B------:R-:W-:Y:S02]  /*0ca0*/  IMAD.WIDE R144, R27, 0x8, R4.reuse ;  /* 0x000000081b907825 */ /* 0x100fe400078e0204 */
[----:B------:R0:W5:Y:S02]  /*0cb0*/  LDG.E.64 R26, desc[UR4][R146.64] ;  /* 0x00000004921a7981 */ /* 0x000164000c1e1b00 */
[--C-:B------:R-:W-:Y:S02]  /*0cc0*/  IMAD.WIDE R142, R29, 0x8, R4.reuse ;  /* 0x000000081d8e7825 */ /* 0x100fe400078e0204 */
[----:B------:R0:W5:Y:S02]  /*0cd0*/  LDG.E.64 R28, desc[UR4][R144.64] ;  /* 0x00000004901c7981 */ /* 0x000164000c1e1b00 */
[----:B------:R-:W-:-:S02]  /*0ce0*/  IMAD.WIDE R140, R31, 0x8, R4 ;  /* 0x000000081f8c7825 */ /* 0x000fc400078e0204 */
[----:B------:R0:W5:Y:S02]  /*0cf0*/  LDG.E.64 R30, desc[UR4][R142.64] ;  /* 0x000000048e1e7981 */ /* 0x000164000c1e1b00 */
[--C-:B------:R-:W-:Y:S02]  /*0d00*/  IMAD.WIDE R138, R33, 0x8, R4.reuse ;  /* 0x00000008218a7825 */ /* 0x100fe400078e0204 */
[----:B------:R0:W5:Y:S02]  /*0d10*/  LDG.E.64 R32, desc[UR4][R140.64] ;  /* 0x000000048c207981 */ /* 0x000164000c1e1b00 */
[--C-:B---3--:R-:W-:Y:S02]  /*0d20*/  IMAD.WIDE R136, R35, 0x8, R4.reuse ;  /* 0x0000000823887825 */ /* 0x108fe400078e0204 */
[----:B------:R0:W5:Y:S02]  /*0d30*/  LDG.E.64 R34, desc[UR4][R138.64] ;  /* 0x000000048a227981 */ /* 0x000164000c1e1b00 */
[----:B------:R-:W-:-:S02]  /*0d40*/  IMAD.WIDE R134, R133, 0x8, R4 ;  /* 0x0000000885867825 */ /* 0x000fc400078e0204 */
[----:B------:R0:W5:Y:S04]  /*0d50*/  LDG.E.64 R4, desc[UR4][R168.64] ;  /* 0x00000004a8047981 */ /* 0x000168000c1e1b00 */
[----:B------:R0:W5:Y:S04]  /*0d60*/  LDG.E.64 R36, desc[UR4][R136.64] ;  /* 0x0000000488247981 */ /* 0x000168000c1e1b00 */
[----:B------:R0:W5:Y:S01]  /*0d70*/  LDG.E.64 R38, desc[UR4][R134.64] ;  /* 0x0000000486267981 */ /* 0x000162000c1e1b00 */
[----:B------:R-:W-:Y:S02]  /*0d80*/  DFMA R108, R62, 5, -R108 ;  /* 0x401400003e6c782b */ /* 0x000fe4000000086c */
[----:B------:R-:W-:-:S06]  /*0d90*/  DFMA R110, R98, 5, -R110 ;  /* 0x40140000626e782b */ /* 0x000fcc000000086e */
[----:B------:R-:W-:Y:S02]  /*0da0*/  DFMA R108, R2, -3, R108 ;  /* 0xc0080000026c782b */ /* 0x000fe4000000006c */
[----:B------:R-:W-:Y:S02]  /*0db0*/  DFMA R106, R66, 5, -R106 ;  /* 0x40140000426a782b */ /* 0x000fe4000000086a */
[----:B------:R-:W-:-:S04]  /*0dc0*/  DFMA R110, R2, -3, R110 ;  /* 0xc0080000026e782b */ /* 0x000fc8000000006e */
[----:B------:R-:W-:Y:S02]  /*0dd0*/  DADD R108, -R66, R108 ;  /* 0x00000000426c7229 */ /* 0x000fe4000000016c */
[----:B------:R-:W-:Y:S02]  /*0de0*/  DFMA R104, R96, 5, -R104 ;  /* 0x401400006068782b */ /* 0x000fe40000000868 */
[----:B------:R-:W-:Y:S02]  /*0df0*/  DFMA R106, R2, -3, R106 ;  /* 0xc0080000026a782b */ /* 0x000fe4000000006a */
[----:B------:R-:W-:Y:S02]  /*0e00*/  DADD R110, -R96, R110 ;  /* 0x00000000606e7229 */ /* 0x000fe4000000016e */
[----:B------:R-:W-:Y:S02]  /*0e10*/  DMUL R108, R108, 0.25 ;  /* 0x3fd000006c6c7828 */ /* 0x000fe40000000000 */
[----:B------:R-:W-:-:S02]  /*0e20*/  DFMA R104, R2, -3, R104 ;  /* 0xc00800000268782b */ /* 0x000fc40000000068 */
[----:B------:R-:W-:Y:S02]  /*0e30*/  DFMA R102, R92, 5, -R102 ;  /* 0x401400005c66782b */ /* 0x000fe40000000866 */
[----:B------:R-:W-:Y:S02]  /*0e40*/  DADD R106, -R62, R106 ;  /* 0x000000003e6a7229 */ /* 0x000fe4000000016a */
[----:B------:R-:W-:Y:S02]  /*0e50*/  DMUL R110, R110, 0.25 ;  /* 0x3fd000006e6e7828 */ /* 0x000fe40000000000 */
[----:B------:R-:W-:Y:S02]  /*0e60*/  DFMA R114, R90, 5, -R80 ;  /* 0x401400005a72782b */ /* 0x000fe40000000850 */
[----:B------:R-:W-:Y:S02]  /*0e70*/  DADD R104, -R98, R104 ;  /* 0x0000000062687229 */ /* 0x000fe40000000168 */
[----:B------:R-:W-:-:S02]  /*0e80*/  DFMA R102, R2, -3, R102 ;  /* 0xc00800000266782b */ /* 0x000fc40000000066 */
[----:B------:R-:W-:Y:S02]  /*0e90*/  DFMA R80, R106, 0.25, -R108 ;  /* 0x3fd000006a50782b */ /* 0x000fe4000000086c */
[C-C-:B------:R-:W-:Y:S02]  /*0ea0*/  DADD R106, R96.reuse, -R98.reuse ;  /* 0x00000000606a7229 */ /* 0x140fe40000000862 */
[----:B------:R-:W-:Y:S02]  /*0eb0*/  DADD R98, R96, R98 ;  /* 0x0000000060627229 */ /* 0x000fe40000000062 */
[----:B------:R-:W-:Y:S02]  /*0ec0*/  DFMA R104, R104, 0.25, -R110 ;  /* 0x3fd000006868782b */ /* 0x000fe4000000086e */
[----:B------:R-:W-:Y:S02]  /*0ed0*/  DADD R102, -R90, R102 ;  /* 0x000000005a667229 */ /* 0x000fe40000000166 */
[----:B------:R-:W-:-:S02]  /*0ee0*/  DFMA R114, R2, -3, R114 ;  /* 0xc00800000272782b */ /* 0x000fc40000000072 */
[C---:B------:R-:W-:Y:S02]  /*0ef0*/  DADD R96, R92.reuse, R106 ;  /* 0x000000005c607229 */ /* 0x040fe4000000006a */
[C---:B------:R-:W-:Y:S02]  /*0f00*/  DADD R98, R92.reuse, R98 ;  /* 0x000000005c627229 */ /* 0x040fe40000000062 */
[----:B------:R-:W-:Y:S02]  /*0f10*/  DADD R106, -R92, R106 ;  /* 0x000000005c6a7229 */ /* 0x000fe4000000016a */
[----:B------:R-:W-:Y:S02]  /*0f20*/  DFMA R108, R102, 0.25, R104 ;  /* 0x3fd00000666c782b */ /* 0x000fe40000000068 */
[----:B------:R-:W-:Y:S02]  /*0f30*/  DADD R114, -R92, R114 ;  /* 0x000000005c727229 */ /* 0x000fe40000000172 */
[----:B------:R-:W-:-:S02]  /*0f40*/  DFMA R104, R102, -0.25, R104 ;  /* 0xbfd000006668782b */ /* 0x000fc40000000068 */
[----:B------:R-:W-:Y:S02]  /*0f50*/  DFMA R100, R84, 5, -R100 ;  /* 0x401400005464782b */ /* 0x000fe40000000864 */
[----:B------:R-:W-:Y:S02]  /*0f60*/  DFMA R94, R82, 5, -R94 ;  /* 0x40140000525e782b */ /* 0x000fe4000000085e */
[C---:B------:R-:W-:Y:S02]  /*0f70*/  DADD R96, -R90.reuse, R96 ;  /* 0x000000005a607229 */ /* 0x040fe40000000160 */
[----:B------:R-:W-:Y:S02]  /*0f80*/  DADD R102, R90, R98 ;  /* 0x000000005a667229 */ /* 0x000fe40000000062 */
[----:B------:R-:W-:Y:S02]  /*0f90*/  DFMA R86, R78, 5, -R86 ;  /* 0x401400004e56782b */ /* 0x000fe40000000856 */
[----:B------:R-:W-:-:S02]  /*0fa0*/  DADD R92, R90, R106 ;  /* 0x000000005a5c7229 */ /* 0x000fc4000000006a */
[----:B------:R-:W-:Y:S02]  /*0fb0*/  DFMA R90, R114, 0.25, R104 ;  /* 0x3fd00000725a782b */ /* 0x000fe40000000068 */
[C---:B------:R-:W-:Y:S02]  /*0fc0*/  DFMA R100, R2.reuse, -3, R100 ;  /* 0xc00800000264782b */ /* 0x040fe40000000064 */
[----:B------:R-:W-:Y:S02]  /*0fd0*/  DFMA R94, R2, -3, R94 ;  /* 0xc0080000025e782b */ /* 0x000fe4000000005e */
[C---:B------:R-:W-:Y:S02]  /*0fe0*/  DADD R98, R82.reuse, R96 ;  /* 0x0000000052627229 */ /* 0x040fe40000000060 */
[----:B------:R-:W-:Y:S02]  /*0ff0*/  DADD R104, R82, R102 ;  /* 0x0000000052687229 */ /* 0x000fe40000000066 */
[----:B------:R-:W-:-:S02]  /*1000*/  DFMA R86, R2, -3, R86 ;  /* 0xc00800000256782b */ /* 0x000fc40000000056 */
[----:B------:R-:W-:Y:S02]  /*1010*/  DADD R100, -R82, R100 ;  /* 0x0000000052647229 */ /* 0x000fe40000000164 */
[----:B------:R-:W-:Y:S02]  /*1020*/  DADD R94, -R84, R94 ;  /* 0x00000000545e7229 */ /* 0x000fe4000000015e */
[----:B------:R-:W-:Y:S02]  /*1030*/  DADD R102, R82, -R84 ;  /* 0x0000000052667229 */ /* 0x000fe40000000854 */
[C---:B------:R-:W-:Y:S02]  /*1040*/  DADD R98, -R84.reuse, R98 ;  /* 0x0000000054627229 */ /* 0x040fe40000000162 */
[----:B------:R-:W-:Y:S02]  /*1050*/  DADD R104, R84, R104 ;  /* 0x0000000054687229 */ /* 0x000fe40000000068 */
[----:B------:R-:W-:-:S02]  /*1060*/  DFMA R88, R76, 5, -R88 ;  /* 0x401400004c58782b */ /* 0x000fc40000000858 */
[----:B------:R-:W-:Y:S02]  /*1070*/  DADD R84, R78, R76 ;  /* 0x000000004e547229 */ /* 0x000fe4000000004c */
[----:B------:R-:W-:Y:S02]  /*1080*/  DADD R86, -R76, R86 ;  /* 0x000000004c567229 */ /* 0x000fe40000000156 */
[----:B------:R-:W-:Y:S02]  /*1090*/  DADD R82, R78, -R76 ;  /* 0x000000004e527229 */ /* 0x000fe4000000084c */
[C---:B------:R-:W-:Y:S02]  /*10a0*/  DFMA R76, R40.reuse, 5, -R74 ;  /* 0x40140000284c782b */ /* 0x040fe4000000084a */
[C---:B------:R-:W-:Y:S02]  /*10b0*/  DADD R98, R40.reuse, R98 ;  /* 0x0000000028627229 */ /* 0x040fe40000000062 */
[----:B------:R-:W-:-:S02]  /*10c0*/  DADD R102, -R40, R102 ;  /* 0x0000000028667229 */ /* 0x000fc40000000166 */
[----:B------:R-:W-:Y:S02]  /*10d0*/  DADD R104, R40, R104 ;  /* 0x0000000028687229 */ /* 0x000fe40000000068 */
[----:B------:R-:W-:Y:S02]  /*10e0*/  DFMA R76, R2, -3, R76 ;  /* 0xc0080000024c782b */ /* 0x000fe4000000004c */
[----:B------:R-:W-:Y:S02]  /*10f0*/  DADD R84, R66, R84 ;  /* 0x0000000042547229 */ /* 0x000fe40000000054 */
[----:B------:R-:W-:Y:S02]  /*1100*/  DADD R98, -R54, R98 ;  /* 0x0000000036627229 */ /* 0x000fe40000000162 */
[----:B------:R-:W-:Y:S02]  /*1110*/  DFMA R74, R42, 5, -R72 ;  /* 0x401400002a4a782b */ /* 0x000fe40000000848 */
[----:B------:R-:W-:-:S02]  /*1120*/  DADD R102, R54, R102 ;  /* 0x0000000036667229 */ /* 0x000fc40000000066 */
[C---:B------:R-:W-:Y:S02]  /*1130*/  DADD R76, -R54.reuse, R76 ;  /* 0x00000000364c7229 */ /* 0x040fe4000000014c */
[C---:B------:R-:W-:Y:S02]  /*1140*/  DADD R104, R54.reuse, R104 ;  /* 0x0000000036687229 */ /* 0x040fe40000000068 */
[----:B------:R-:W-:Y:S02]  /*1150*/  DFMA R56, R54, 5, -R56 ;  /* 0x401400003638782b */ /* 0x000fe40000000838 */
[----:B------:R-:W-:Y:S01]  /*1160*/  DADD R84, R62, R84 ;  /* 0x000000003e547229 */ /* 0x000fe20000000054 */
[----:B------:R-:W1:Y:S01]  /*1170*/  MUFU.RCP64H R55, R113 ;  /* 0x0000007100377308 */ /* 0x000e620000001800 */
[----:B------:R-:W-:Y:S02]  /*1180*/  DFMA R64, R44, 5, -R64 ;  /* 0x401400002c40782b */ /* 0x000fe40000000840 */
[----:B------:R-:W-:Y:S01]  /*1190*/  DFMA R74, R2, -3, R74 ;  /* 0xc0080000024a782b */ /* 0x000fe2000000004a */
[----:B------:R-:W-:-:S03]  /*11a0*/  MOV R54, 0x1 ;  /* 0x0000000100367802 */ /* 0x000fc60000000f00 */
[----:B------:R-:W-:Y:S02]  /*11b0*/  DADD R84, R44, R84 ;  /* 0x000000002c547229 */ /* 0x000fe40000000054 */
[----:B------:R-:W-:Y:S02]  /*11c0*/  DFMA R64, R2, -3, R64 ;  /* 0xc00800000240782b */ /* 0x000fe40000000040 */
[----:B------:R-:W-:Y:S02]  /*11d0*/  DADD R74, -R44, R74 ;  /* 0x000000002c4a7229 */ /* 0x000fe4000000014a */
[----:B------:R-:W-:Y:S02]  /*11e0*/  DMUL R96, R100, 0.25 ;  /* 0x3fd0000064607828 */ /* 0x000fe40000000000 */
[----:B------:R-:W-:Y:S02]  /*11f0*/  DADD R44, R44, -R42 ;  /* 0x000000002c2c7229 */ /* 0x000fe4000000082a */
[----:B------:R-:W-:-:S02]  /*1200*/  DADD R84, R42, R84 ;  /* 0x000000002a547229 */ /* 0x000fc40000000054 */
[----:B------:R-:W-:Y:S02]  /*1210*/  DADD R64, -R42, R64 ;  /* 0x000000002a407229 */ /* 0x000fe40000000140 */
[----:B------:R-:W-:Y:S02]  /*1220*/  DFMA R52, R46, 5, -R52 ;  /* 0x401400002e34782b */ /* 0x000fe40000000834 */
[----:B-1----:R-:W-:Y:S02]  /*1230*/  DFMA R42, -R112, R54, 1 ;  /* 0x3ff00000702a742b */ /* 0x002fe40000000136 */
[----:B------:R-:W-:Y:S02]  /*1240*/  DADD R104, R46, R104 ;  /* 0x000000002e687229 */ /* 0x000fe40000000068 */
[----:B------:R-:W-:Y:S02]  /*1250*/  DFMA R96, R94, 0.25, -R96 ;  /* 0x3fd000005e60782b */ /* 0x000fe40000000860 */
[----:B------:R-:W-:-:S02]  /*1260*/  DFMA R56, R2, -3, R56 ;  /* 0xc00800000238782b */ /* 0x000fc40000000038 */
[----:B------:R-:W-:Y:S02]  /*1270*/  DFMA R48, R50, 5, -R48 ;  /* 0x401400003230782b */ /* 0x000fe40000000830 */
[----:B------:R-:W-:Y:S02]  /*1280*/  DFMA R52, R2, -3, R52 ;  /* 0xc00800000234782b */ /* 0x000fe40000000034 */
[----:B------:R-:W-:Y:S02]  /*1290*/  DFMA R42, R42, R42, R42 ;  /* 0x0000002a2a2a722b */ /* 0x000fe4000000002a */
[C---:B------:R-:W-:Y:S02]  /*12a0*/  DADD R92, R46.reuse, R92 ;  /* 0x000000002e5c7229 */ /* 0x040fe4000000005c */
[----:B------:R-:W-:Y:S02]  /*12b0*/  DADD R102, R46, R102 ;  /* 0x000000002e667229 */ /* 0x000fe40000000066 */
[----:B------:R-:W-:-:S02]  /*12c0*/  DADD R104, R50, R104 ;  /* 0x0000000032687229 */ /* 0x000fc40000000068 */
[----:B------:R-:W-:Y:S02]  /*12d0*/  DFMA R96, R76, -0.25, R96 ;  /* 0xbfd000004c60782b */ /* 0x000fe40000000060 */
[----:B------:R-:W-:Y:S02]  /*12e0*/  DADD R56, -R40, R56 ;  /* 0x0000000028387229 */ /* 0x000fe40000000138 */
[----:B------:R-:W-:Y:S02]  /*12f0*/  DFMA R48, R2, -3, R48 ;  /* 0xc00800000230782b */ /* 0x000fe40000000030 */
[----:B------:R-:W-:Y:S02]  /*1300*/  DADD R52, -R50, R52 ;  /* 0x0000000032347229 */ /* 0x000fe40000000134 */
[----:B------:R-:W-:Y:S02]  /*1310*/  DFMA R42, R54, R42, R54 ;  /* 0x0000002a362a722b */ /* 0x000fe40000000036 */
[----:B------:R-:W-:-:S02]  /*1320*/  DADD R92, -R50, R92 ;  /* 0x00000000325c7229 */ /* 0x000fc4000000015c */
[----:B------:R-:W-:Y:S02]  /*1330*/  DADD R102, -R50, R102 ;  /* 0x0000000032667229 */ /* 0x000fe40000000166 */
[----:B------:R-:W-:Y:S01]  /*1340*/  DFMA R108, R114, -0.25, R108 ;  /* 0xbfd00000726c782b */ /* 0x000fe2000000006c */
[----:B------:R-:W1:Y:S01]  /*1350*/  LDC.64 R50, c[0x0][0x3f0] ;  /* 0x0000fc00ff327b82 */ /* 0x000e620000000a00 */
[----:B------:R-:W-:Y:S02]  /*1360*/  DADD R104, R60, R104 ;  /* 0x000000003c687229 */ /* 0x000fe40000000068 */
[----:B------:R-:W-:Y:S02]  /*1370*/  DFMA R96, R56, 0.25, R96 ;  /* 0x3fd000003860782b */ /* 0x000fe40000000060 */
[----:B------:R-:W-:Y:S02]  /*1380*/  DADD R48, -R46, R48 ;  /* 0x000000002e307229 */ /* 0x000fe40000000130 */
[----:B------:R-:W-:-:S02]  /*1390*/  DFMA R46, -R112, R42, 1 ;  /* 0x3ff00000702e742b */ /* 0x000fc4000000012a */
[----:B------:R-:W-:Y:S02]  /*13a0*/  DFMA R58, R60, 5, -R58 ;  /* 0x401400003c3a782b */ /* 0x000fe4000000083a */
[----:B------:R-:W-:Y:S02]  /*13b0*/  DFMA R108, R94, 0.25, R108 ;  /* 0x3fd000005e6c782b */ /* 0x000fe4000000006c */
[----:B------:R-:W-:Y:S02]  /*13c0*/  DADD R104, R70, R104 ;  /* 0x0000000046687229 */ /* 0x000fe40000000068 */
[C---:B------:R-:W-:Y:S02]  /*13d0*/  DFMA R90, R52.reuse, 0.25, R90 ;  /* 0x3fd00000345a782b */ /* 0x040fe4000000005a */
[----:B------:R-:W-:Y:S02]  /*13e0*/  DFMA R96, R52, 0.25, R96 ;  /* 0x3fd000003460782b */ /* 0x000fe40000000060 */
[----:B------:R-:W-:-:S02]  /*13f0*/  DFMA R68, R70, 5, -R68 ;  /* 0x401400004644782b */ /* 0x000fc40000000844 */
[----:B------:R-:W-:Y:S02]  /*1400*/  DFMA R52, R42, R46, R42 ;  /* 0x0000002e2a34722b */ /* 0x000fe4000000002a */
[----:B------:R-:W-:Y:S02]  /*1410*/  DFMA R58, R2, -3, R58 ;  /* 0xc0080000023a782b */ /* 0x000fe4000000003a */
[----:B------:R-:W-:Y:S02]  /*1420*/  DFMA R108, R100, -0.25, R108 ;  /* 0xbfd00000646c782b */ /* 0x000fe4000000006c */
[C---:B------:R-:W-:Y:S02]  /*1430*/  DFMA R84, R2.reuse, -6, R84 ;  /* 0xc01800000254782b */ /* 0x040fe40000000054 */
[C---:B------:R-:W-:Y:S02]  /*1440*/  DFMA R104, R2.reuse, -12, R104 ;  /* 0xc02800000268782b */ /* 0x040fe40000000068 */
[----:B------:R-:W-:-:S02]  /*1450*/  DFMA R68, R2, -3, R68 ;  /* 0xc00800000244782b */ /* 0x000fc40000000044 */
[----:B------:R-:W-:Y:S02]  /*1460*/  DFMA R96, R48, -0.25, R96 ;  /* 0xbfd000003060782b */ /* 0x000fe40000000060 */
[----:B------:R-:W-:Y:S02]  /*1470*/  DADD R58, -R70, R58 ;  /* 0x00000000463a7229 */ /* 0x000fe4000000013a */
[----:B------:R-:W-:Y:S02]  /*1480*/  DMUL R54, R52, 3 ;  /* 0x4008000034367828 */ /* 0x000fe40000000000 */
[----:B------:R-:W-:Y:S02]  /*1490*/  DFMA R108, R76, 0.25, R108 ;  /* 0x3fd000004c6c782b */ /* 0x000fe4000000006c */
[----:B-1----:R-:W-:Y:S02]  /*14a0*/  DMUL R42, R50, 4 ;  /* 0x40100000322a7828 */ /* 0x002fe40000000000 */
[----:B------:R-:W-:-:S02]  /*14b0*/  DFMA R84, R104, 0.5, R84 ;  /* 0x3fe000006854782b */ /* 0x000fc40000000054 */
[----:B------:R-:W-:Y:S01]  /*14c0*/  DFMA R88, R2, -3, R88 ;  /* 0xc00800000258782b */ /* 0x000fe20000000058 */
[----:B------:R-:W-:Y:S01]  /*14d0*/  UMOV UR20, 0x55555555 ;  /* 0x5555555500147882 */ /* 0x000fe20000000000 */
[C---:B------:R-:W-:Y:S01]  /*14e0*/  DADD R92, R60.reuse, R92 ;  /* 0x000000003c5c7229 */ /* 0x040fe2000000005c */
[----:B------:R-:W-:Y:S01]  /*14f0*/  UMOV UR21, 0x3fd55555 ;  /* 0x3fd5555500157882 */ /* 0x000fe20000000000 */
[C---:B------:R-:W-:Y:S01]  /*1500*/  DADD R102, -R60.reuse, R102 ;  /* 0x000000003c667229 */ /* 0x040fe20000000166 */
[----:B------:R0:W-:Y:S01]  /*1510*/  STL.64 [R1+0x38], R170 ;  /* 0x000038aa01007387 */ /* 0x0001e20000100a00 */
[----:B------:R-:W-:Y:S02]  /*1520*/  DADD R68, -R60, R68 ;  /* 0x000000003c447229 */ /* 0x000fe40000000144 */
[----:B------:R-:W-:Y:S01]  /*1530*/  DMUL R74, R74, 0.25 ;  /* 0x3fd000004a4a7828 */ /* 0x000fe20000000000 */
[----:B------:R0:W-:Y:S01]  /*1540*/  STL.64 [R1+0x58], R168 ;  /* 0x000058a801007387 */ /* 0x0001e20000100a00 */
[----:B------:R-:W-:-:S02]  /*1550*/  DFMA R90, R48, -0.25, R90 ;  /* 0xbfd00000305a782b */ /* 0x000fc4000000005a */
[----:B------:R-:W-:Y:S02]  /*1560*/  DFMA R96, R58, -0.25, R96 ;  /* 0xbfd000003a60782b */ /* 0x000fe40000000060 */
[----:B------:R-:W-:Y:S01]  /*1570*/  DFMA R60, -R112, R54, 3 ;  /* 0x40080000703c742b */ /* 0x000fe20000000136 */
[----:B------:R0:W-:Y:S01]  /*1580*/  STL.64 [R1+0x50], R166 ;  /* 0x000050a601007387 */ /* 0x0001e20000100a00 */
[----:B------:R-:W-:Y:S02]  /*1590*/  DFMA R108, R56, -0.25, R108 ;  /* 0xbfd00000386c782b */ /* 0x000fe4000000006c */
[C---:B------:R-:W-:Y:S01]  /*15a0*/  DADD R48, R2.reuse, 1 ;  /* 0x3ff0000002307429 */ /* 0x040fe20000000000 */
[----:B------:R-:W1:Y:S01]  /*15b0*/  LDC.64 R56, c[0x0][0x3d8] ;  /* 0x0000f600ff387b82 */ /* 0x000e620000000a00 */
[----:B------:R-:W-:Y:S02]  /*15c0*/  DMUL R46, R2, R42 ;  /* 0x0000002a022e7228 */ /* 0x000fe40000000000 */
[----:B------:R-:W-:Y:S01]  /*15d0*/  DMUL R84, R84, UR20 ;  /* 0x0000001454547c28 */ /* 0x000fe20008000000 */
[----:B------:R0:W-:Y:S01]  /*15e0*/  STL.64 [R1+0x70], R164 ;  /* 0x000070a401007387 */ /* 0x0001e20000100a00 */
[----:B------:R-:W-:-:S03]  /*15f0*/  DADD R88, -R78, R88 ;  /* 0x000000004e587229 */ /* 0x000fc60000000158 */
[----:B------:R0:W-:Y:S01]  /*1600*/  STL.64 [R1+0x68], R162 ;  /* 0x000068a201007387 */ /* 0x0001e20000100a00 */
[----:B------:R-:W-:-:S03]  /*1610*/  DFMA R40, R64, 0.25, -R74 ;  /* 0x3fd000004028782b */ /* 0x000fc6000000084a */
[----:B------:R0:W-:Y:S01]  /*1620*/  STL.64 [R1+0x88], R160 ;  /* 0x000088a001007387 */ /* 0x0001e20000100a00 */
[----:B------:R-:W-:-:S03]  /*1630*/  DADD R42, -R2, 1 ;  /* 0x3ff00000022a7429 */ /* 0x000fc60000000100 */
[----:B------:R0:W-:Y:S01]  /*1640*/  STL.64 [R1+0x80], R158 ;  /* 0x0000809e01007387 */ /* 0x0001e20000100a00 */
[----:B------:R-:W-:Y:S02]  /*1650*/  DFMA R96, R68, 0.25, R96 ;  /* 0x3fd000004460782b */ /* 0x000fe40000000060 */
[----:B------:R-:W-:Y:S01]  /*1660*/  DFMA R60, R52, R60, R54 ;  /* 0x0000003c343c722b */ /* 0x000fe20000000036 */
[----:B------:R0:W-:Y:S01]  /*1670*/  STL.64 [R1+0xa8], R156 ;  /* 0x0000a89c01007387 */ /* 0x0001e20000100a00 */
[----:B------:R-:W-:Y:S02]  /*1680*/  DMUL R50, R46, R48 ;  /* 0x000000302e327228 */ /* 0x000fe40000000000 */
[----:B------:R-:W-:Y:S01]  /*1690*/  DADD R2, R2, -1 ;  /* 0xbff0000002027429 */ /* 0x000fe20000000000 */
[----:B------:R0:W-:Y:S01]  /*16a0*/  STL.64 [R1+0xa0], R154 ;  /* 0x0000a09a01007387 */ /* 0x0001e20000100a00 */
[----:B------:R-:W-:-:S03]  /*16b0*/  DMUL R84, R84, UR12 ;  /* 0x0000000c54547c28 */ /* 0x000fc60008000000 */
[----:B------:R0:W-:Y:S01]  /*16c0*/  STL.64 [R1+0xc8], R152 ;  /* 0x0000c89801007387 */ /* 0x0001e20000100a00 */
[----:B------:R-:W-:Y:S02]  /*16d0*/  DMUL R88, R88, 0.25 ;  /* 0x3fd0000058587828 */ /* 0x000fe40000000000 */
[----:B------:R-:W-:Y:S01]  /*16e0*/  DFMA R90, R58, 0.25, R90 ;  /* 0x3fd000003a5a782b */ /* 0x000fe2000000005a */
[----:B------:R0:W-:Y:S04]  /*16f0*/  STL.64 [R1+0xc0], R150 ;  /* 0x0000c09601007387 */ /* 0x0001e80000100a00 */
[----:B------:R0:W-:Y:S04]  /*1700*/  STL.64 [R1+0xf8], R148 ;  /* 0x0000f89401007387 */ /* 0x0001e80000100a00 */
[----:B------:R0:W-:Y:S01]  /*1710*/  STL.64 [R1+0xf0], R146 ;  /* 0x0000f09201007387 */ /* 0x0001e20000100a00 */
[----:B------:R-:W-:-:S03]  /*1720*/  DFMA R54, R96, 0.5, R40 ;  /* 0x3fe000006036782b */ /* 0x000fc60000000028 */
[----:B------:R0:W-:Y:S01]  /*1730*/  STL.64 [R1+0x108], R144 ;  /* 0x0001089001007387 */ /* 0x0001e20000100a00 */
[----:B------:R-:W-:-:S03]  /*1740*/  DFMA R40, R50, R2, -R84 ;  /* 0x000000023228722b */ /* 0x000fc60000000854 */
[----:B------:R0:W-:Y:S01]  /*1750*/  STL.64 [R1+0x100], R142 ;  /* 0x0001008e01007387 */ /* 0x0001e20000100a00 */
[----:B------:R-:W-:-:S03]  /*1760*/  FFMA R2, RZ, R113, R61 ;  /* 0x00000071ff027223 */ /* 0x000fc6000000003d */
[----:B------:R0:W-:Y:S01]  /*1770*/  STL.64 [R1+0xe8], R140 ;  /* 0x0000e88c01007387 */ /* 0x0001e20000100a00 */
[----:B------:R-:W-:-:S03]  /*1780*/  DADD R66, R66, -R62 ;  /* 0x0000000042427229 */ /* 0x000fc6000000083e */
[----:B------:R0:W-:Y:S01]  /*1790*/  STL.64 [R1+0xe0], R138 ;  /* 0x0000e08a01007387 */ /* 0x0001e20000100a00 */
[----:B------:R-:W-:-:S03]  /*17a0*/  DFMA R72, R86, 0.25, -R88 ;  /* 0x3fd000005648782b */ /* 0x000fc60000000858 */
[----:B------:R0:W-:Y:S01]  /*17b0*/  STL.64 [R1+0xd8], R136 ;  /* 0x0000d88801007387 */ /* 0x0001e20000100a00 */
[C---:B------:R-:W-:Y:S02]  /*17c0*/  DADD R92, -R70.reuse, R92 ;  /* 0x00000000465c7229 */ /* 0x040fe4000000015c */
[----:B------:R-:W-:Y:S01]  /*17d0*/  DADD R102, R70, R102 ;  /* 0x0000000046667229 */ /* 0x000fe20000000066 */
[----:B------:R0:W-:Y:S01]  /*17e0*/  STL.64 [R1+0xd0], R134 ;  /* 0x0000d08601007387 */ /* 0x0001e20000100a00 */
[----:B------:R-:W-:Y:S01]  /*17f0*/  DFMA R90, R68, -0.25, R90 ;  /* 0xbfd00000445a782b */ /* 0x000fe2000000005a */
[----:B------:R-:W-:Y:S01]  /*1800*/  FSETP.GT.AND P0, PT, |R2|, 1.469367938527859385e-39, PT ;  /* 0x001000000200780b */ /* 0x000fe20003f04200 */
[----:B-1----:R-:W-:Y:S02]  /*1810*/  DADD R46, -R56, UR10 ;  /* 0x0000000a382e7e29 */ /* 0x002fe40008000100 */
[----:B------:R-:W-:Y:S02]  /*1820*/  DMUL R42, R42, 0.5 ;  /* 0x3fe000002a2a7828 */ /* 0x000fe40000000000 */
[----:B------:R-:W-:-:S02]  /*1830*/  DFMA R62, R98, 0.5, R82 ;  /* 0x3fe00000623e782b */ /* 0x000fc40000000052 */
[----:B------:R-:W-:Y:S02]  /*1840*/  DFMA R72, R108, 0.5, R72 ;  /* 0x3fe000006c48782b */ /* 0x000fe40000000048 */
[----:B------:R-:W-:Y:S02]  /*1850*/  DFMA R66, R92, 0.5, R66 ;  /* 0x3fe000005c42782b */ /* 0x000fe40000000042 */
[----:B------:R-:W-:Y:S02]  /*1860*/  DFMA R48, R102, 0.5, R44 ;  /* 0x3fe000006630782b */ /* 0x000fe4000000002c */
[----:B------:R-:W-:Y:S01]  /*1870*/  DFMA R52, R90, 0.5, R80 ;  /* 0x3fe000005a34782b */ /* 0x000fe20000000050 */
[----:B------:R-:W-:Y:S01]  /*1880*/  UMOV UR21, 0x3fc55555 ;  /* 0x3fc5555500157882 */ /* 0x000fe20000000000 */
[----:B------:R-:W-:Y:S01]  /*1890*/  DFMA R42, R42, R46, R56 ;  /* 0x0000002e2a2a722b */ /* 0x000fe20000000038 */
[----:B------:R-:W-:Y:S01]  /*18a0*/  BSSY.RECONVERGENT B2, `(.L_x_509) ;  /* 0x0000010000027945 */ /* 0x000fe20003800200 */
[----:B------:R-:W-:-:S02]  /*18b0*/  DMUL R44, R62, -UR20 ;  /* 0x800000143e2c7c28 */ /* 0x000fc40008000000 */
[----:B------:R-:W-:Y:S02]  /*18c0*/  DMUL R46, R66, -UR20 ;  /* 0x80000014422e7c28 */ /* 0x000fe40008000000 */
[----:B------:R-:W-:Y:S02]  /*18d0*/  DMUL R48, R48, -UR20 ;  /* 0x8000001430307c28 */ /* 0x000fe40008000000 */
[----:B------:R-:W-:Y:S02]  /*18e0*/  DMUL R50, R72, -UR20 ;  /* 0x8000001448327c28 */ /* 0x000fe40008000000 */
[----:B------:R-:W-:Y:S02]  /*18f0*/  DMUL R52, R52, -UR20 ;  /* 0x8000001434347c28 */ /* 0x000fe40008000000 */
[----:B------:R-:W-:Y:S01]  /*1900*/  DMUL R54, R54, -UR20 ;  /* 0x8000001436367c28 */ /* 0x000fe20008000000 */
[----:B0-----:R-:W-:Y:S10]  /*1910*/  @P0 BRA `(.L_x_510) ;  /* 0x0000000000200947 */ /* 0x001ff40003800000 */
[----:B------:R-:W-:Y:S01]  /*1920*/  IMAD.MOV.U32 R241, RZ, RZ, RZ ;  /* 0x000000fffff17224 */ /* 0x000fe200078e00ff */
[----:B------:R-:W-:Y:S01]  /*1930*/  MOV R236, R112 ;  /* 0x0000007000ec7202 */ /* 0x000fe20000000f00 */
[----:B------:R-:W-:Y:S01]  /*1940*/  IMAD.MOV.U32 R240, RZ, RZ, 0x40080000 ;  /* 0x40080000fff07424 */ /* 0x000fe200078e00ff */
[----:B------:R-:W-:Y:S01]  /*1950*/  MOV R2, 0x1980 ;  /* 0x0000198000027802 */ /* 0x000fe20000000f00 */
[----:B------:R-:W-:-:S07]  /*1960*/  IMAD.MOV.U32 R237, RZ, RZ, R113 ;  /* 0x000000ffffed7224 */ /* 0x000fce00078e0071 */
[----:B-----5:R-:W-:Y:S05]  /*1970*/  CALL.REL.NOINC `($__internal_11_$__cuda_sm20_div_rn_f64_full) ;  /* 0x0000006400847944 */ /* 0x020fea0003c00000 */
[----:B------:R-:W-:Y:S01]  /*1980*/  IMAD.MOV.U32 R60, RZ, RZ, R3 ;  /* 0x000000ffff3c7224 */ /* 0x000fe200078e0003 */
[----:B------:R-:W-:-:S07]  /*1990*/  MOV R61, R236 ;  /* 0x000000ec003d7202 */ /* 0x000fce0000000f00 */
.L_x_510:
[----:B------:R-:W-:Y:S05]  /*19a0*/  BSYNC.RECONVERGENT B2 ;  /* 0x0000000000027941 */ /* 0x000fea0003800200 */
.L_x_509:
        /* <DEDUP_REMOVED lines=33> */
[----:B------:R-:W-:Y:S05]  /*1bc0*/  CALL.REL.NOINC `($__internal_11_$__cuda_sm20_div_rn_f64_full) ;  /* 0x0000006000f07944 */ /* 0x000fea0003c00000 */
[----:B------:R-:W-:Y:S01]  /*1bd0*/  IMAD.MOV.U32 R2, RZ, RZ, R3 ;  /* 0x000000ffff027224 */ /* 0x000fe200078e0003 */
[----:B------:R-:W-:-:S07]  /*1be0*/  MOV R3, R236 ;  /* 0x000000ec00037202 */ /* 0x000fce0000000f00 */
.L_x_512:
[----:B------:R-:W-:Y:S05]  /*1bf0*/  BSYNC.RECONVERGENT B2 ;  /* 0x0000000000027941 */ /* 0x000fea0003800200 */
.L_x_511:
        /* <DEDUP_REMOVED lines=38> */
.L_x_514:
[----:B------:R-:W-:Y:S05]  /*1e60*/  BSYNC.RECONVERGENT B2 ;  /* 0x0000000000027941 */ /* 0x000fea0003800200 */
.L_x_513:
        /* <DEDUP_REMOVED lines=38> */
.L_x_516:
[----:B------:R-:W-:Y:S05]  /*20d0*/  BSYNC.RECONVERGENT B2 ;  /* 0x0000000000027941 */ /* 0x000fea0003800200 */
.L_x_515:
[----:B------:R-:W2:Y:S01]  /*20e0*/  LDL.64 R82, [R1+0x178] ;  /* 0x0001780001527983 */ /* 0x000ea20000100a00 */
[----:B------:R-:W-:Y:S01]  /*20f0*/  DADD R62, R226, R6 ;  /* 0x00000000e23e7229 */ /* 0x000fe20000000006 */
[----:B------:R-:W0:Y:S01]  /*2100*/  LDC.64 R100, c[0x0][0x3d0] ;  /* 0x0000f400ff647b82 */ /* 0x000e220000000a00 */
[----:B------:R-:W-:Y:S01]  /*2110*/  DADD R2, R64, R2 ;  /* 0x0000000040027229 */ /* 0x000fe20000000002 */
[----:B------:R-:W-:Y:S01]  /*2120*/  STL.64 [R1+0x198], R42 ;  /* 0x0001982a01007387 */ /* 0x000fe20000100a00 */
[----:B------:R-:W-:Y:S01]  /*2130*/  DADD R138, R56, R56 ;  /* 0x00000000388a7229 */ /* 0x000fe20000000038 */
[----:B------:R-:W-:Y:S01]  /*2140*/  UMOV UR20, 0x55555555 ;  /* 0x5555555500147882 */ /* 0x000fe20000000000 */
[----:B------:R-:W-:Y:S01]  /*2150*/  DMUL R66, R58, 4 ;  /* 0x401000003a427828 */ /* 0x000fe20000000000 */
[----:B------:R-:W-:Y:S01]  /*2160*/  STL.64 [R1+0x190], R54 ;  /* 0x0001903601007387 */ /* 0x000fe20000100a00 */
[----:B------:R-:W-:Y:S01]  /*2170*/  DADD R62, R4, R62 ;  /* 0x00000000043e7229 */ /* 0x000fe2000000003e */
[----:B------:R-:W-:Y:S01]  /*2180*/  UMOV UR21, 0x3fb55555 ;  /* 0x3fb5555500157882 */ /* 0x000fe20000000000 */
[----:B------:R-:W-:Y:S01]  /*2190*/  DMUL R60, R2, R60 ;  /* 0x0000003c023c7228 */ /* 0x000fe20000000000 */
[----:B------:R-:W-:Y:S01]  /*21a0*/  STL.64 [R1+0x188], R52 ;  /* 0x0001883401007387 */ /* 0x000fe20000100a00 */
[----:B------:R-:W-:Y:S01]  /*21b0*/  DADD R214, R58, R58 ;  /* 0x000000003ad67229 */ /* 0x000fe2000000003a */
[----:B------:R-:W-:Y:S01]  /*21c0*/  UMOV UR22, 0x1c71c71c ;  /* 0x1c71c71c00167882 */ /* 0x000fe20000000000 */
[----:B------:R-:W-:Y:S01]  /*21d0*/  DMUL R64, R56, R138 ;  /* 0x0000008a38407228 */ /* 0x000fe20000000000 */
[----:B------:R1:W-:Y:S01]  /*21e0*/  STL.64 [R1+0x180], R50 ;  /* 0x0001803201007387 */ /* 0x0003e20000100a00 */
[----:B------:R-:W-:Y:S01]  /*21f0*/  DADD R62, R10, R62 ;  /* 0x000000000a3e7229 */ /* 0x000fe2000000003e */
[----:B------:R-:W-:Y:S01]  /*2200*/  UMOV UR23, 0x3fac71c7 ;  /* 0x3fac71c700177882 */ /* 0x000fe20000000000 */
[----:B------:R-:W-:Y:S01]  /*2210*/  DMUL R194, R46, R58 ;  /* 0x0000003a2ec27228 */ /* 0x000fe20000000000 */
[----:B------:R3:W-:Y:S01]  /*2220*/  STL.64 [R1+0x1a0], R6 ;  /* 0x0001a00601007387 */ /* 0x0007e20000100a00 */
[----:B------:R-:W-:Y:S01]  /*2230*/  DFMA R70, R56, R138, R66 ;  /* 0x0000008a3846722b */ /* 0x000fe20000000042 */
[----:B------:R-:W4:Y:S01]  /*2240*/  LDC.64 R128, c[0x0][0x408] ;  /* 0x00010200ff807b82 */ /* 0x000f220000000a00 */
[----:B------:R-:W-:Y:S01]  /*2250*/  DMUL R68, R58, R214 ;  /* 0x000000d63a447228 */ /* 0x000fe20000000000 */
[----:B------:R-:W-:Y:S01]  /*2260*/  UMOV UR26, 0x55555555 ;  /* 0x55555555001a7882 */ /* 0x000fe20000000000 */
[----:B------:R-:W-:Y:S01]  /*2270*/  DADD R62, R8, R62 ;  /* 0x00000000083e7229 */ /* 0x000fe2000000003e */
[----:B------:R-:W-:Y:S01]  /*2280*/  UMOV UR27, 0x3fd55555 ;  /* 0x3fd55555001b7882 */ /* 0x000fe20000000000 */
[----:B------:R-:W-:Y:S01]  /*2290*/  DFMA R66, R56, 4, R64 ;  /* 0x401000003842782b */ /* 0x000fe20000000040 */
[----:B-1----:R-:W-:Y:S01]  /*22a0*/  IMAD.MOV.U32 R50, RZ, RZ, 0x55555555 ;  /* 0x55555555ff327424 */ /* 0x002fe200078e00ff */
[----:B------:R-:W-:Y:S01]  /*22b0*/  DFMA R234, R44, R56, R194 ;  /* 0x000000382cea722b */ /* 0x000fe200000000c2 */
[----:B------:R-:W-:Y:S01]  /*22c0*/  IMAD.MOV.U32 R51, RZ, RZ, 0x3fd55555 ;  /* 0x3fd55555ff337424 */ /* 0x000fe200078e00ff */
[----:B------:R-:W-:Y:S01]  /*22d0*/  DADD R70, R68, R70 ;  /* 0x0000000044467229 */ /* 0x000fe20000000046 */
[----:B---3--:R-:W1:Y:S01]  /*22e0*/  LDC.64 R6, c[0x0][0x400] ;  /* 0x00010000ff067b82 */ /* 0x008e620000000a00 */
[----:B------:R-:W-:Y:S01]  /*22f0*/  DADD R62, R14, R62 ;  /* 0x000000000e3e7229 */ /* 0x000fe2000000003e */
[----:B------:R-:W-:Y:S01]  /*2300*/  UMOV UR24, 0x1c71c71c ;  /* 0x1c71c71c00187882 */ /* 0x000fe20000000000 */
[--C-:B------:R-:W-:Y:S01]  /*2310*/  DADD R118, R66, R68.reuse ;  /* 0x0000000042767229 */ /* 0x100fe20000000044 */
[----:B------:R-:W-:Y:S01]  /*2320*/  UMOV UR25, 0x3f9c71c7 ;  /* 0x3f9c71c700197882 */ /* 0x000fe20000000000 */
[----:B------:R-:W-:-:S02]  /*2330*/  DFMA R76, R56, R138, R68 ;  /* 0x0000008a384c722b */ /* 0x000fc40000000044 */
[----:B------:R-:W-:Y:S02]  /*2340*/  DADD R68, R60, R60 ;  /* 0x000000003c447229 */ /* 0x000fe4000000003c */
[----:B------:R-:W-:Y:S02]  /*2350*/  DADD R62, R12, R62 ;  /* 0x000000000c3e7229 */ /* 0x000fe4000000003e */
[----:B------:R-:W-:Y:S02]  /*2360*/  DFMA R66, R48, R60, R234 ;  /* 0x0000003c3042722b */ /* 0x000fe400000000ea */
[----:B------:R-:W-:Y:S02]  /*2370*/  DMUL R64, R56, R56 ;  /* 0x0000003838407228 */ /* 0x000fe40000000000 */
[----:B------:R-:W-:Y:S02]  /*2380*/  DADD R88, R68, -4 ;  /* 0xc010000044587429 */ /* 0x000fe40000000000 */
[----:B------:R-:W-:-:S02]  /*2390*/  DADD R62, R18, R62 ;  /* 0x00000000123e7229 */ /* 0x000fc4000000003e */
[----:B------:R-:W-:Y:S02]  /*23a0*/  DADD R80, R68, 4 ;  /* 0x4010000044507429 */ /* 0x000fe40000000000 */
[CC--:B------:R-:W-:Y:S02]  /*23b0*/  DFMA R104, R60.reuse, R68.reuse, R70 ;  /* 0x000000443c68722b */ /* 0x0c0fe40000000046 */
[----:B------:R-:W-:Y:S02]  /*23c0*/  DFMA R118, R60, R68, R118 ;  /* 0x000000443c76722b */ /* 0x000fe40000000076 */
[----:B------:R-:W-:Y:S02]  /*23d0*/  DADD R62, R16, R62 ;  /* 0x00000000103e7229 */ /* 0x000fe4000000003e */
[--C-:B------:R-:W-:Y:S02]  /*23e0*/  DFMA R68, R56, -R56, -R214.reuse ;  /* 0x800000383844722b */ /* 0x100fe400000008d6 */
[----:B------:R-:W-:-:S02]  /*23f0*/  DADD R212, R64, R214 ;  /* 0x0000000040d47229 */ /* 0x000fc400000000d6 */
[----:B------:R-:W-:Y:S02]  /*2400*/  DADD R198, R64, -R214 ;  /* 0x0000000040c67229 */ /* 0x000fe400000008d6 */
[----:B------:R-:W-:Y:S02]  /*2410*/  DADD R62, R22, R62 ;  /* 0x00000000163e7229 */ /* 0x000fe4000000003e */
[----:B------:R-:W-:Y:S02]  /*2420*/  DADD R94, R64, R138 ;  /* 0x00000000405e7229 */ /* 0x000fe4000000008a */
[C---:B------:R-:W-:Y:S02]  /*2430*/  DADD R74, -R60.reuse, 2 ;  /* 0x400000003c4a7429 */ /* 0x040fe40000000100 */
[----:B------:R-:W-:Y:S02]  /*2440*/  DADD R78, -R60, -2 ;  /* 0xc00000003c4e7429 */ /* 0x000fe40000000100 */
[----:B------:R-:W-:-:S02]  /*2450*/  DADD R62, R20, R62 ;  /* 0x00000000143e7229 */ /* 0x000fc4000000003e */
[C---:B------:R-:W-:Y:S02]  /*2460*/  DADD R208, R60.reuse, -2 ;  /* 0xc00000003cd07429 */ /* 0x040fe40000000000 */
[C---:B------:R-:W-:Y:S02]  /*2470*/  DADD R200, R60.reuse, 2 ;  /* 0x400000003cc87429 */ /* 0x040fe40000000000 */
[----:B------:R-:W-:Y:S02]  /*2480*/  DFMA R88, R60, R88, R76 ;  /* 0x000000583c58722b */ /* 0x000fe4000000004c */
[----:B------:R-:W-:Y:S02]  /*2490*/  DADD R62, R26, R62 ;  /* 0x000000001a3e7229 */ /* 0x000fe4000000003e */
[----:B------:R-:W-:Y:S02]  /*24a0*/  DFMA R98, R60, R80, R76 ;  /* 0x000000503c62722b */ /* 0x000fe4000000004c */
[----:B------:R-:W-:-:S02]  /*24b0*/  DFMA R84, R56, -2, -R64 ;  /* 0xc00000003854782b */ /* 0x000fc40000000840 */
[----:B0-----:R-:W-:Y:S02]  /*24c0*/  DADD R42, R100, -UR8 ;  /* 0x80000008642a7e29 */ /* 0x001fe40008000000 */
[----:B------:R-:W-:Y:S02]  /*24d0*/  DADD R62, R24, R62 ;  /* 0x00000000183e7229 */ /* 0x000fe4000000003e */
[C---:B------:R-:W-:Y:S02]  /*24e0*/  DMUL R88, R40.reuse, R88 ;  /* 0x0000005828587228 */ /* 0x040fe40000000000 */
[----:B------:R-:W-:Y:S02]  /*24f0*/  DMUL R98, R40, R98 ;  /* 0x0000006228627228 */ /* 0x000fe40000000000 */
[----:B------:R-:W-:Y:S02]  /*2500*/  DMUL R176, R60, R42 ;  /* 0x0000002a3cb07228 */ /* 0x000fe40000000000 */
[----:B------:R-:W-:-:S02]  /*2510*/  DADD R62, R30, R62 ;  /* 0x000000001e3e7229 */ /* 0x000fc4000000003e */
[----:B-1----:R-:W-:Y:S02]  /*2520*/  DMUL R236, R56, R6 ;  /* 0x0000000638ec7228 */ /* 0x002fe40000000000 */
[----:B----4-:R-:W-:Y:S02]  /*2530*/  DMUL R196, R58, R128 ;  /* 0x000000803ac47228 */ /* 0x010fe40000000000 */
[----:B------:R-:W-:Y:S02]  /*2540*/  DFMA R120, R60, R176, R88 ;  /* 0x000000b03c78722b */ /* 0x000fe40000000058 */
[----:B------:R-:W-:Y:S02]  /*2550*/  DADD R2, R28, R62 ;  /* 0x000000001c027229 */ /* 0x000fe4000000003e */
[----:B------:R-:W-:Y:S02]  /*2560*/  DMUL R62, R58, R58 ;  /* 0x0000003a3a3e7228 */ /* 0x000fe40000000000 */
[----:B------:R-:W-:-:S02]  /*2570*/  DFMA R176, R60, R176, R98 ;  /* 0x000000b03cb0722b */ /* 0x000fc40000000062 */
[----:B------:R-:W-:Y:S02]  /*2580*/  DADD R98, R94, -R214 ;  /* 0x000000005e627229 */ /* 0x000fe400000008d6 */
[----:B------:R-:W-:Y:S02]  /*2590*/  DADD R2, R34, R2 ;  /* 0x0000000022027229 */ /* 0x000fe40000000002 */
[----:B------:R-:W-:Y:S02]  /*25a0*/  DFMA R72, R56, -R56, -R62 ;  /* 0x800000383848722b */ /* 0x000fe4000000083e */
[----:B------:R-:W-:Y:S02]  /*25b0*/  DADD R90, -R62, R68 ;  /* 0x000000003e5a7229 */ /* 0x000fe40000000144 */
[----:B------:R-:W-:Y:S02]  /*25c0*/  DADD R228, R64, R62 ;  /* 0x0000000040e47229 */ /* 0x000fe4000000003e */
[----:B------:R-:W-:-:S02]  /*25d0*/  DADD R2, R32, R2 ;  /* 0x0000000020027229 */ /* 0x000fc40000000002 */
[C---:B------:R-:W-:Y:S02]  /*25e0*/  DADD R212, R62.reuse, R212 ;  /* 0x000000003ed47229 */ /* 0x040fe400000000d4 */
[----:B------:R-:W-:Y:S02]  /*25f0*/  DADD R198, R62, R198 ;  /* 0x000000003ec67229 */ /* 0x000fe400000000c6 */
[----:B------:R-:W-:Y:S02]  /*2600*/  DMUL R68, R60, R60 ;  /* 0x0000003c3c447228 */ /* 0x000fe40000000000 */
[----:B------:R-:W-:Y:S02]  /*2610*/  DADD R2, R38, R2 ;  /* 0x0000000026027229 */ /* 0x000fe40000000002 */
[----:B------:R-:W-:Y:S02]  /*2620*/  DADD R144, R62, R94 ;  /* 0x000000003e907229 */ /* 0x000fe4000000005e */
[----:B------:R-:W-:-:S02]  /*2630*/  DFMA R106, R60, R74, R72 ;  /* 0x0000004a3c6a722b */ /* 0x000fc40000000048 */
[----:B------:R-:W-:Y:S02]  /*2640*/  DFMA R170, R60, R78, R72 ;  /* 0x0000004e3caa722b */ /* 0x000fe40000000048 */
[----:B------:R-:W-:Y:S02]  /*2650*/  DADD R2, R36, R2 ;  /* 0x0000000024027229 */ /* 0x000fe40000000002 */
[----:B------:R-:W-:Y:S02]  /*2660*/  DADD R70, R68, R212 ;  /* 0x0000000044467229 */ /* 0x000fe400000000d4 */
[----:B------:R-:W-:Y:S02]  /*2670*/  DFMA R72, R60, R208, R228 ;  /* 0x000000d03c48722b */ /* 0x000fe400000000e4 */
[C---:B------:R-:W-:Y:S02]  /*2680*/  DADD R76, R68.reuse, R144 ;  /* 0x00000000444c7229 */ /* 0x040fe40000000090 */
[----:B------:R-:W-:-:S02]  /*2690*/  DADD R78, R68, R198 ;  /* 0x00000000444e7229 */ /* 0x000fc400000000c6 */
[----:B------:R-:W-:Y:S02]  /*26a0*/  DFMA R74, R60, R200, R228 ;  /* 0x000000c83c4a722b */ /* 0x000fe400000000e4 */
[-C--:B------:R-:W-:Y:S02]  /*26b0*/  DFMA R154, R70, R50.reuse, -R62 ;  /* 0x00000032469a722b */ /* 0x080fe4000000083e */
[-C--:B------:R-:W-:Y:S02]  /*26c0*/  DFMA R222, R72, R50.reuse, -R68 ;  /* 0x0000003248de722b */ /* 0x080fe40000000844 */
[-C--:B------:R-:W-:Y:S02]  /*26d0*/  DFMA R158, R76, R50.reuse, -R64 ;  /* 0x000000324c9e722b */ /* 0x080fe40000000840 */
[-C--:B------:R-:W-:Y:S02]  /*26e0*/  DFMA R186, R78, R50.reuse, -R62 ;  /* 0x000000324eba722b */ /* 0x080fe4000000083e */
[----:B------:R-:W-:-:S02]  /*26f0*/  DFMA R92, R74, R50, -R68 ;  /* 0x000000324a5c722b */ /* 0x000fc40000000844 */
[----:B------:R-:W-:Y:S02]  /*2700*/  DADD R86, -R62, R84 ;  /* 0x000000003e567229 */ /* 0x000fe40000000154 */
[----:B------:R-:W-:Y:S02]  /*2710*/  DMUL R84, R40, -2 ;  /* 0xc000000028547828 */ /* 0x000fe40000000000 */
[----:B------:R-:W-:Y:S02]  /*2720*/  DADD R228, R68, R228 ;  /* 0x0000000044e47229 */ /* 0x000fe400000000e4 */
[----:B------:R-:W-:Y:S02]  /*2730*/  DADD R94, R94, R214 ;  /* 0x000000005e5e7229 */ /* 0x000fe400000000d6 */
[----:B------:R-:W-:Y:S02]  /*2740*/  DADD R98, R62, R98 ;  /* 0x000000003e627229 */ /* 0x000fe40000000062 */
[----:B------:R-:W-:-:S02]  /*2750*/  DMUL R124, R58, R84 ;  /* 0x000000543a7c7228 */ /* 0x000fc40000000000 */
[----:B------:R-:W-:Y:S02]  /*2760*/  DFMA R230, R228, -0.5, R50 ;  /* 0xbfe00000e4e6782b */ /* 0x000fe40000000032 */
[----:B------:R-:W-:Y:S02]  /*2770*/  DMUL R116, R56, R84 ;  /* 0x0000005438747228 */ /* 0x000fe40000000000 */
[----:B------:R-:W-:Y:S02]  /*2780*/  DADD R88, R40, R40 ;  /* 0x0000000028587229 */ /* 0x000fe40000000028 */
[----:B------:R-:W-:Y:S02]  /*2790*/  DADD R152, R236, R196 ;  /* 0x00000000ec987229 */ /* 0x000fe400000000c4 */
[----:B------:R-:W-:Y:S02]  /*27a0*/  DMUL R126, R40, R104 ;  /* 0x00000068287e7228 */ /* 0x000fe40000000000 */
[----:B------:R-:W-:-:S02]  /*27b0*/  DMUL R162, R56, R42 ;  /* 0x0000002a38a27228 */ /* 0x000fc40000000000 */
[----:B------:R-:W-:Y:S02]  /*27c0*/  DMUL R118, R40, R118 ;  /* 0x0000007628767228 */ /* 0x000fe40000000000 */
[----:B------:R-:W-:Y:S02]  /*27d0*/  DMUL R188, R58, R42 ;  /* 0x0000002a3abc7228 */ /* 0x000fe40000000000 */
[----:B------:R-:W-:Y:S02]  /*27e0*/  DMUL R172, R60, R84 ;  /* 0x000000543cac7228 */ /* 0x000fe40000000000 */
[----:B------:R-:W-:Y:S02]  /*27f0*/  DADD R136, R6, UR6 ;  /* 0x0000000606887e29 */ /* 0x000fe40008000000 */
[----:B------:R-:W-:Y:S02]  /*2800*/  DFMA R118, R56, R162, R118 ;  /* 0x000000a23876722b */ /* 0x000fe40000000076 */
[----:B------:R-:W-:-:S02]  /*2810*/  DFMA R126, R58, R188, R126 ;  /* 0x000000bc3a7e722b */ /* 0x000fc4000000007e */
[----:B------:R-:W-:Y:S02]  /*2820*/  DFMA R238, R44, -R56, -R194 ;  /* 0x800000382cee722b */ /* 0x000fe400000008c2 */
[----:B------:R-:W-:Y:S02]  /*2830*/  DADD R136, R236, R136 ;  /* 0x00000000ec887229 */ /* 0x000fe40000000088 */
[----:B------:R-:W-:-:S04]  /*2840*/  DADD R134, R6, R128 ;  /* 0x0000000006867229 */ /* 0x000fc80000000080 */
[----:B------:R-:W-:Y:S02]  /*2850*/  DFMA R238, -R48, R60, R238 ;  /* 0x0000003c30ee722b */ /* 0x000fe400000001ee */
[----:B------:R-:W-:Y:S02]  /*2860*/  DADD R136, R196, R136 ;  /* 0x00000000c4887229 */ /* 0x000fe40000000088 */
[----:B------:R-:W-:-:S04]  /*2870*/  DADD R134, R236, R134 ;  /* 0x00000000ec867229 */ /* 0x000fc80000000086 */
[----:B------:R-:W-:Y:S02]  /*2880*/  DMUL R238, R238, 0.5 ;  /* 0x3fe00000eeee7828 */ /* 0x000fe40000000000 */
[----:B------:R-:W-:Y:S02]  /*2890*/  DFMA R136, R60, UR6, R136 ;  /* 0x000000063c887c2b */ /* 0x000fe40008000088 */
[----:B------:R-:W-:-:S06]  /*28a0*/  DADD R134, R196, R134 ;  /* 0x00000000c4867229 */ /* 0x000fcc0000000086 */
[----:B------:R-:W-:Y:S02]  /*28b0*/  DMUL R178, R136, 0.0625 ;  /* 0x3fb0000088b27828 */ /* 0x000fe40000000000 */
[----:B------:R-:W-:-:S08]  /*28c0*/  DFMA R134, R60, UR6, R134 ;  /* 0x000000063c867c2b */ /* 0x000fd00008000086 */
[----:B------:R-:W-:Y:S02]  /*28d0*/  DMUL R190, R134, 0.0625 ;  /* 0x3fb0000086be7828 */ /* 0x000fe40000000000 */
[----:B--2---:R-:W-:Y:S02]  /*28e0*/  DFMA R66, R66, R82, R2 ;  /* 0x000000524242722b */ /* 0x004fe40000000002 */
[----:B------:R-:W-:Y:S02]  /*28f0*/  DFMA R2, R56, -2, R64 ;  /* 0xc00000003802782b */ /* 0x000fe40000000040 */
[----:B------:R-:W-:-:S04]  /*2900*/  DMUL R82, R112, UR20 ;  /* 0x0000001470527c28 */ /* 0x000fc80008000000 */
[----:B------:R-:W-:Y:S01]  /*2910*/  DMUL R174, R66, UR22 ;  /* 0x0000001642ae7c28 */ /* 0x000fe20008000000 */
[----:B------:R-:W-:Y:S01]  /*2920*/  UMOV UR23, 0x3fbc71c7 ;  /* 0x3fbc71c700177882 */ /* 0x000fe20000000000 */
[----:B------:R-:W-:Y:S02]  /*2930*/  DADD R140, R62, R2 ;  /* 0x000000003e8c7229 */ /* 0x000fe40000000002 */
[----:B------:R-:W-:-:S04]  /*2940*/  DMUL R216, R66, UR24 ;  /* 0x0000001842d87c28 */ /* 0x000fc80008000000 */
[----:B------:R-:W-:Y:S02]  /*2950*/  DFMA R154, -R82, R154, R174 ;  /* 0x0000009a529a722b */ /* 0x000fe400000001ae */
[----:B------:R-:W-:Y:S02]  /*2960*/  DADD R80, R68, R140 ;  /* 0x0000000044507229 */ /* 0x000fe4000000008c */
[C-C-:B------:R-:W-:Y:S02]  /*2970*/  DFMA R222, -R82.reuse, R222, R174.reuse ;  /* 0x000000de52de722b */ /* 0x140fe400000001ae */
[C-C-:B------:R-:W-:Y:S02]  /*2980*/  DFMA R158, -R82.reuse, R158, R174.reuse ;  /* 0x0000009e529e722b */ /* 0x140fe400000001ae */
[----:B------:R-:W-:Y:S02]  /*2990*/  DFMA R186, -R82, R186, R174 ;  /* 0x000000ba52ba722b */ /* 0x000fe400000001ae */
[----:B------:R-:W-:-:S08]  /*29a0*/  DFMA R182, R80, R50, -R64 ;  /* 0x0000003250b6722b */ /* 0x000fd00000000840 */
[C-C-:B------:R-:W-:Y:S02]  /*29b0*/  DFMA R182, -R82.reuse, R182, R174.reuse ;  /* 0x000000b652b6722b */ /* 0x140fe400000001ae */
[----:B------:R-:W-:Y:S02]  /*29c0*/  DFMA R174, -R82, R92, R174 ;  /* 0x0000005c52ae722b */ /* 0x000fe400000001ae */
[----:B------:R-:W-:Y:S02]  /*29d0*/  DMUL R82, R40, -4 ;  /* 0xc010000028527828 */ /* 0x000fe40000000000 */
[C---:B------:R-:W-:Y:S02]  /*29e0*/  DADD R92, -R68.reuse, R90 ;  /* 0x00000000445c7229 */ /* 0x040fe4000000015a */
[----:B------:R-:W-:Y:S02]  /*29f0*/  DADD R90, -R68, R86 ;  /* 0x00000000445a7229 */ /* 0x000fe40000000156 */
[----:B------:R-:W-:-:S02]  /*2a00*/  DADD R86, -R100, UR8 ;  /* 0x0000000864567e29 */ /* 0x000fc40008000100 */
[-CC-:B------:R-:W-:Y:S02]  /*2a10*/  DFMA R106, R106, R100.reuse, R82.reuse ;  /* 0x000000646a6a722b */ /* 0x180fe40000000052 */
[-CC-:B------:R-:W-:Y:S02]  /*2a20*/  DFMA R96, R92, R100.reuse, R82.reuse ;  /* 0x000000645c60722b */ /* 0x180fe40000000052 */
[-CC-:B------:R-:W-:Y:S02]  /*2a30*/  DFMA R92, R90, R100.reuse, R82.reuse ;  /* 0x000000645a5c722b */ /* 0x180fe40000000052 */
[----:B------:R-:W-:Y:S01]  /*2a40*/  DMUL R90, R86, UR20 ;  /* 0x00000014565a7c28 */ /* 0x000fe20008000000 */
[----:B------:R-:W-:Y:S01]  /*2a50*/  UMOV UR21, 0x3fe55555 ;  /* 0x3fe5555500157882 */ /* 0x000fe20000000000 */
[----:B------:R-:W-:Y:S02]  /*2a60*/  DFMA R170, R170, R100, R82 ;  /* 0x00000064aaaa722b */ /* 0x000fe40000000052 */
[----:B------:R-:W-:-:S02]  /*2a70*/  DFMA R96, R70, UR8, R96 ;  /* 0x0000000846607c2b */ /* 0x000fc40008000060 */
[----:B------:R-:W-:Y:S02]  /*2a80*/  DFMA R92, R76, UR8, R92 ;  /* 0x000000084c5c7c2b */ /* 0x000fe4000800005c */
[----:B------:R-:W-:Y:S02]  /*2a90*/  DMUL R90, R228, R90 ;  /* 0x0000005ae45a7228 */ /* 0x000fe40000000000 */
[----:B------:R-:W-:Y:S02]  /*2aa0*/  DADD R100, R62, R94 ;  /* 0x000000003e647229 */ /* 0x000fe4000000005e */
[----:B------:R-:W-:Y:S02]  /*2ab0*/  DMUL R96, R96, UR22 ;  /* 0x0000001660607c28 */ /* 0x000fe40008000000 */
[----:B------:R-:W-:Y:S02]  /*2ac0*/  DMUL R92, R92, UR22 ;  /* 0x000000165c5c7c28 */ /* 0x000fe40008000000 */
[----:B------:R-:W-:-:S02]  /*2ad0*/  DFMA R230, R40, R230, -R90 ;  /* 0x000000e628e6722b */ /* 0x000fc4000000085a */
[----:B------:R-:W-:Y:S02]  /*2ae0*/  DADD R90, R56, -R58 ;  /* 0x00000000385a7229 */ /* 0x000fe4000000083a */
[----:B------:R-:W-:Y:S02]  /*2af0*/  DFMA R124, R58, R124, R96 ;  /* 0x0000007c3a7c722b */ /* 0x000fe40000000060 */
[----:B------:R-:W-:Y:S02]  /*2b00*/  DADD R96, R2, R214 ;  /* 0x0000000002607229 */ /* 0x000fe400000000d6 */
[C---:B------:R-:W-:Y:S02]  /*2b10*/  DFMA R116, R56.reuse, R116, R92 ;  /* 0x000000743874722b */ /* 0x040fe4000000005c */
[----:B------:R-:W-:Y:S02]  /*2b20*/  DADD R92, R56, R58 ;  /* 0x00000000385c7229 */ /* 0x000fe4000000003a */
[----:B------:R-:W-:-:S02]  /*2b30*/  DADD R2, R2, -R214 ;  /* 0x0000000002027229 */ /* 0x000fc400000008d6 */
[----:B------:R-:W-:Y:S02]  /*2b40*/  DADD R96, R62, R96 ;  /* 0x000000003e607229 */ /* 0x000fe40000000060 */
[C---:B------:R-:W-:Y:S02]  /*2b50*/  DMUL R108, R88.reuse, R90 ;  /* 0x0000005a586c7228 */ /* 0x040fe40000000000 */
[----:B------:R-:W-:Y:S02]  /*2b60*/  DMUL R102, R88, R92 ;  /* 0x0000005c58667228 */ /* 0x000fe40000000000 */
[----:B------:R-:W-:Y:S02]  /*2b70*/  DMUL R110, R86, R90 ;  /* 0x0000005a566e7228 */ /* 0x000fe40000000000 */
[C---:B------:R-:W-:Y:S02]  /*2b80*/  DADD R94, R68.reuse, R96 ;  /* 0x00000000445e7229 */ /* 0x040fe40000000060 */
[----:B------:R-:W-:-:S02]  /*2b90*/  DADD R96, R68, R98 ;  /* 0x0000000044607229 */ /* 0x000fc40000000062 */
[----:B------:R-:W-:Y:S02]  /*2ba0*/  DADD R2, R62, R2 ;  /* 0x000000003e027229 */ /* 0x000fe40000000002 */
[----:B------:R-:W-:Y:S02]  /*2bb0*/  DMUL R108, R90, R108 ;  /* 0x0000006c5a6c7228 */ /* 0x000fe40000000000 */
[C---:B------:R-:W-:Y:S02]  /*2bc0*/  DMUL R122, R88.reuse, R94 ;  /* 0x0000005e587a7228 */ /* 0x040fe40000000000 */
[----:B------:R-:W-:Y:S02]  /*2bd0*/  DMUL R114, R88, R96 ;  /* 0x0000006058727228 */ /* 0x000fe40000000000 */
[----:B------:R-:W-:Y:S02]  /*2be0*/  DMUL R164, R92, R102 ;  /* 0x000000665ca47228 */ /* 0x000fe40000000000 */
[----:B------:R-:W-:Y:S01]  /*2bf0*/  DADD R102, R64, -UR20 ;  /* 0x8000001440667e29 */ /* 0x000fe20008000000 */
[----:B------:R0:W-:Y:S01]  /*2c00*/  STL.64 [R1+0xb0], R122 ;  /* 0x0000b07a01007387 */ /* 0x0001e20000100a00 */
[CC--:B------:R-:W-:Y:S01]  /*2c10*/  DFMA R204, -R90.reuse, R110.reuse, R122 ;  /* 0x0000006e5acc722b */ /* 0x0c0fe2000000017a */
[----:B------:R-:W-:Y:S01]  /*2c20*/  UMOV UR21, 0x3fc55555 ;  /* 0x3fc5555500157882 */ /* 0x000fe20000000000 */
[----:B------:R-:W-:Y:S01]  /*2c30*/  DFMA R160, -R90, R110, R114 ;  /* 0x0000006e5aa0722b */ /* 0x000fe20000000172 */
[----:B------:R-:W-:Y:S01]  /*2c40*/  STL.64 [R1+0xb8], R114 ;  /* 0x0000b87201007387 */ /* 0x000fe20000100a00 */
[----:B------:R-:W-:-:S02]  /*2c50*/  DADD R98, R68, R2 ;  /* 0x0000000044627229 */ /* 0x000fc40000000002 */
[----:B------:R-:W-:Y:S02]  /*2c60*/  DADD R100, R68, R100 ;  /* 0x0000000044647229 */ /* 0x000fe40000000064 */
[--C-:B------:R-:W-:Y:S02]  /*2c70*/  DFMA R204, R204, -UR26, R108.reuse ;  /* 0x8000001acccc7c2b */ /* 0x100fe4000800006c */
[----:B------:R-:W-:Y:S02]  /*2c80*/  DFMA R160, R160, -UR26, R108 ;  /* 0x8000001aa0a07c2b */ /* 0x000fe4000800006c */
[----:B------:R-:W-:Y:S02]  /*2c90*/  DADD R108, R102, R62 ;  /* 0x00000000666c7229 */ /* 0x000fe4000000003e */
[----:B------:R-:W-:Y:S02]  /*2ca0*/  DFMA R102, R60, UR6, R152 ;  /* 0x000000063c667c2b */ /* 0x000fe40008000098 */
[----:B------:R-:W-:-:S02]  /*2cb0*/  DMUL R2, R86, R92 ;  /* 0x0000005c56027228 */ /* 0x000fc40000000000 */
[C---:B------:R-:W-:Y:S02]  /*2cc0*/  DMUL R54, R88.reuse, R98 ;  /* 0x0000006258367228 */ /* 0x040fe40000000000 */
[----:B------:R-:W-:Y:S02]  /*2cd0*/  DMUL R52, R88, R100 ;  /* 0x0000006458347228 */ /* 0x000fe40000000000 */
[----:B0-----:R-:W-:Y:S02]  /*2ce0*/  DFMA R122, R72, UR8, R106 ;  /* 0x00000008487a7c2b */ /* 0x001fe4000800006a */
[----:B------:R-:W-:Y:S01]  /*2cf0*/  DADD R104, R108, R68 ;  /* 0x000000006c687229 */ /* 0x000fe20000000044 */
[----:B------:R-:W-:Y:S01]  /*2d00*/  STL.64 [R1+0x98], R54 ;  /* 0x0000983601007387 */ /* 0x000fe20000100a00 */
[----:B------:R-:W-:Y:S02]  /*2d10*/  DMUL R106, R102, 0.25 ;  /* 0x3fd00000666a7828 */ /* 0x000fe40000000000 */
[CC--:B------:R-:W-:Y:S01]  /*2d20*/  DFMA R210, R92.reuse, R2.reuse, -R54 ;  /* 0x000000025cd2722b */ /* 0x0c0fe20000000836 */
[----:B------:R0:W-:Y:S01]  /*2d30*/  STL.64 [R1+0x90], R52 ;  /* 0x0000903401007387 */ /* 0x0001e20000100a00 */
[----:B------:R-:W-:-:S02]  /*2d40*/  DFMA R2, -R92, R2, R52 ;  /* 0x000000025c02722b */ /* 0x000fc40000000134 */
[----:B------:R-:W-:Y:S01]  /*2d50*/  DMUL R218, R112, -UR20 ;  /* 0x8000001470da7c28 */ /* 0x000fe20008000000 */
[----:B------:R-:W-:Y:S01]  /*2d60*/  UMOV UR21, 0x3fa55555 ;  /* 0x3fa5555500157882 */ /* 0x000fe20000000000 */
[----:B------:R-:W-:Y:S02]  /*2d70*/  DMUL R106, R106, R104 ;  /* 0x000000686a6a7228 */ /* 0x000fe40000000000 */
[--C-:B------:R-:W-:Y:S02]  /*2d80*/  DFMA R210, R210, R50, R164.reuse ;  /* 0x00000032d2d2722b */ /* 0x100fe400000000a4 */
[----:B------:R-:W-:Y:S02]  /*2d90*/  DFMA R164, R2, -UR26, R164 ;  /* 0x8000001a02a47c2b */ /* 0x000fe400080000a4 */
[----:B------:R-:W-:Y:S02]  /*2da0*/  DMUL R2, R40, 4 ;  /* 0x4010000028027828 */ /* 0x000fe40000000000 */
[----:B0-----:R-:W-:-:S02]  /*2db0*/  DMUL R52, R86, R96 ;  /* 0x0000006056347228 */ /* 0x001fc40000000000 */
[----:B------:R-:W-:Y:S02]  /*2dc0*/  DMUL R122, R122, UR22 ;  /* 0x000000167a7a7c28 */ /* 0x000fe40008000000 */
[----:B------:R-:W-:Y:S02]  /*2dd0*/  DMUL R42, R86, R100 ;  /* 0x00000064562a7228 */ /* 0x000fe40000000000 */
[----:B------:R-:W-:Y:S01]  /*2de0*/  DFMA R106, R66, R50, -R106 ;  /* 0x00000032426a722b */ /* 0x000fe2000000086a */
[----:B------:R0:W-:Y:S01]  /*2df0*/  STL.64 [R1+0x40], R52 ;  /* 0x0000403401007387 */ /* 0x0001e20000100a00 */
[----:B------:R-:W-:Y:S01]  /*2e00*/  DMUL R242, R112, UR20 ;  /* 0x0000001470f27c28 */ /* 0x000fe20008000000 */
[----:B------:R-:W-:Y:S01]  /*2e10*/  UMOV UR20, 0x1c71c71c ;  /* 0x1c71c71c00147882 */ /* 0x000fe20000000000 */
[----:B------:R-:W-:Y:S01]  /*2e20*/  UMOV UR21, 0x3fcc71c7 ;  /* 0x3fcc71c700157882 */ /* 0x000fe20000000000 */
[----:B------:R-:W-:Y:S01]  /*2e30*/  DADD R114, R2, -R52 ;  /* 0x0000000002727229 */ /* 0x000fe20000000834 */
[----:B------:R1:W-:Y:S01]  /*2e40*/  STL.64 [R1+0x30], R42 ;  /* 0x0000302a01007387 */ /* 0x0003e20000100a00 */
[----:B------:R-:W-:-:S02]  /*2e50*/  DFMA R122, R60, R172, R122 ;  /* 0x000000ac3c7a722b */ /* 0x000fc4000000007a */
[----:B------:R-:W-:Y:S02]  /*2e60*/  DADD R108, R2, -R42 ;  /* 0x00000000026c7229 */ /* 0x000fe4000000082a */
[----:B------:R-:W-:Y:S02]  /*2e70*/  DFMA R218, R218, R228, R106 ;  /* 0x000000e4dada722b */ /* 0x000fe4000000006a */
[----:B0-----:R-:W-:Y:S02]  /*2e80*/  DFMA R52, R118, R50, R116 ;  /* 0x000000327634722b */ /* 0x001fe40000000074 */
[----:B------:R-:W-:Y:S02]  /*2e90*/  DADD R248, -R64, -UR20 ;  /* 0x8000001440f87e29 */ /* 0x000fe40008000100 */
[----:B------:R-:W-:Y:S02]  /*2ea0*/  DADD R106, R58, -1 ;  /* 0xbff000003a6a7429 */ /* 0x000fe40000000000 */
[----:B------:R-:W-:-:S02]  /*2eb0*/  DADD R118, R56, R60 ;  /* 0x0000000038767229 */ /* 0x000fc4000000003c */
[----:B------:R-:W-:Y:S02]  /*2ec0*/  DFMA R110, -R86, R98, R2 ;  /* 0x00000062566e722b */ /* 0x000fe40000000102 */
[-C--:B-1----:R-:W-:Y:S02]  /*2ed0*/  DFMA R42, R126, R50.reuse, R124 ;  /* 0x000000327e2a722b */ /* 0x082fe4000000007c */
[----:B------:R-:W-:Y:S02]  /*2ee0*/  DFMA R54, R120, R50, R122 ;  /* 0x000000327836722b */ /* 0x000fe4000000007a */
[----:B------:R-:W-:Y:S02]  /*2ef0*/  DFMA R164, R108, UR22, R164 ;  /* 0x000000166ca47c2b */ /* 0x000fe400080000a4 */
[----:B------:R-:W-:Y:S02]  /*2f00*/  DFMA R142, R60, -R138, R248 ;  /* 0x8000008a3c8e722b */ /* 0x000fe400000000f8 */
[----:B------:R-:W-:-:S02]  /*2f10*/  DADD R108, R56, 1 ;  /* 0x3ff00000386c7429 */ /* 0x000fc40000000000 */
[----:B------:R-:W-:Y:S02]  /*2f20*/  DMUL R184, R106, R128 ;  /* 0x000000806ab87228 */ /* 0x000fe40000000000 */
[----:B------:R-:W-:Y:S02]  /*2f30*/  DMUL R122, R118, R118 ;  /* 0x00000076767a7228 */ /* 0x000fe40000000000 */
[----:B------:R-:W-:Y:S02]  /*2f40*/  DFMA R124, R60, R200, R144 ;  /* 0x000000c83c7c722b */ /* 0x000fe40000000090 */
[CCC-:B------:R-:W-:Y:S02]  /*2f50*/  DFMA R156, R58.reuse, R138.reuse, R248.reuse ;  /* 0x0000008a3a9c722b */ /* 0x1c0fe400000000f8 */
[----:B------:R-:W-:Y:S02]  /*2f60*/  DFMA R206, R58, -R138, R248 ;  /* 0x8000008a3ace722b */ /* 0x000fe400000000f8 */
[----:B------:R-:W-:-:S02]  /*2f70*/  DFMA R210, R110, UR22, R210 ;  /* 0x000000166ed27c2b */ /* 0x000fc400080000d2 */
[----:B------:R-:W-:Y:S02]  /*2f80*/  DADD R142, -R68, R142 ;  /* 0x00000000448e7229 */ /* 0x000fe4000000018e */
[----:B------:R-:W-:Y:S02]  /*2f90*/  DFMA R120, R60, R208, R140 ;  /* 0x000000d03c78722b */ /* 0x000fe4000000008c */
[----:B------:R-:W-:Y:S02]  /*2fa0*/  DADD R110, R56, -1 ;  /* 0xbff00000386e7429 */ /* 0x000fe40000000000 */
[----:B------:R-:W-:Y:S02]  /*2fb0*/  DMUL R112, R90, R90 ;  /* 0x0000005a5a707228 */ /* 0x000fe40000000000 */
[----:B------:R-:W-:Y:S02]  /*2fc0*/  DFMA R126, R108, R6, R184 ;  /* 0x000000066c7e722b */ /* 0x000fe400000000b8 */
[----:B------:R-:W-:-:S02]  /*2fd0*/  DFMA R146, R124, R50, -R122 ;  /* 0x000000327c92722b */ /* 0x000fc4000000087a */
[----:B------:R-:W-:Y:S02]  /*2fe0*/  DFMA R160, R114, UR22, R160 ;  /* 0x0000001672a07c2b */ /* 0x000fe400080000a0 */
[C---:B------:R-:W-:Y:S02]  /*2ff0*/  DADD R156, -R62.reuse, R156 ;  /* 0x000000003e9c7229 */ /* 0x040fe4000000019c */
[----:B------:R-:W-:Y:S02]  /*3000*/  DADD R206, -R62, R206 ;  /* 0x000000003ece7229 */ /* 0x000fe400000001ce */
[----:B------:R-:W-:Y:S02]  /*3010*/  DMUL R114, R92, R92 ;  /* 0x0000005c5c727228 */ /* 0x000fe40000000000 */
[----:B------:R-:W-:Y:S02]  /*3020*/  DFMA R192, R120, R50, R142 ;  /* 0x0000003278c0722b */ /* 0x000fe4000000008e */
[----:B------:R-:W-:-:S02]  /*3030*/  DFMA R130, R110, R6, R128 ;  /* 0x000000066e82722b */ /* 0x000fc40000000080 */
[----:B------:R-:W-:Y:S02]  /*3040*/  DFMA R126, R60, UR6, R126 ;  /* 0x000000063c7e7c2b */ /* 0x000fe4000800007e */
[-C--:B------:R-:W-:Y:S02]  /*3050*/  DFMA R142, R124, R50.reuse, R142 ;  /* 0x000000327c8e722b */ /* 0x080fe4000000008e */
[----:B------:R-:W-:Y:S02]  /*3060*/  DFMA R246, R96, R50, -R112 ;  /* 0x0000003260f6722b */ /* 0x000fe40000000870 */
[----:B------:R-:W-:Y:S02]  /*3070*/  DFMA R146, -R242, R146, R216 ;  /* 0x00000092f292722b */ /* 0x000fe400000001d8 */
[-C--:B------:R-:W-:Y:S02]  /*3080*/  DFMA R244, R96, R50.reuse, R156 ;  /* 0x0000003260f4722b */ /* 0x080fe4000000009c */
[----:B------:R-:W-:-:S02]  /*3090*/  DFMA R224, R98, R50, R206 ;  /* 0x0000003262e0722b */ /* 0x000fc400000000ce */
[-C--:B------:R-:W-:Y:S02]  /*30a0*/  DFMA R150, R120, R50.reuse, -R122 ;  /* 0x000000327896722b */ /* 0x080fe4000000087a */
[-C--:B------:R-:W-:Y:S02]  /*30b0*/  DFMA R156, R94, R50.reuse, R156 ;  /* 0x000000325e9c722b */ /* 0x080fe4000000009c */
[-CC-:B------:R-:W-:Y:S02]  /*30c0*/  DFMA R232, R98, R50.reuse, -R114.reuse ;  /* 0x0000003262e8722b */ /* 0x180fe40000000872 */
[-C--:B------:R-:W-:Y:S02]  /*30d0*/  DFMA R202, R100, R50.reuse, -R114 ;  /* 0x0000003264ca722b */ /* 0x080fe40000000872 */
[-C--:B------:R-:W-:Y:S02]  /*30e0*/  DFMA R180, R94, R50.reuse, -R112 ;  /* 0x000000325eb4722b */ /* 0x080fe40000000870 */
[----:B------:R-:W-:-:S02]  /*30f0*/  DFMA R206, R100, R50, R206 ;  /* 0x0000003264ce722b */ /* 0x000fc400000000ce */
[----:B------:R-:W-:Y:S02]  /*3100*/  DFMA R50, -R238, R230, R218 ;  /* 0x000000e6ee32722b */ /* 0x000fe400000001da */
[----:B------:R-:W-:Y:S02]  /*3110*/  DFMA R230, R60, R138, R248 ;  /* 0x0000008a3ce6722b */ /* 0x000fe400000000f8 */
[----:B------:R-:W-:Y:S02]  /*3120*/  DADD R130, R196, R130 ;  /* 0x00000000c4827229 */ /* 0x000fe40000000082 */
[----:B------:R-:W-:Y:S02]  /*3130*/  DMUL R240, R126, 0.0625 ;  /* 0x3fb000007ef07828 */ /* 0x000fe40000000000 */
[----:B------:R-:W-:Y:S02]  /*3140*/  DFMA R246, -R242, R246, R216 ;  /* 0x000000f6f2f6722b */ /* 0x000fe400000001d8 */
[----:B------:R-:W-:-:S02]  /*3150*/  DFMA R178, -R178, R142, R146 ;  /* 0x0000008eb2b2722b */ /* 0x000fc40000000192 */
[----:B------:R-:W-:Y:S02]  /*3160*/  DADD R138, R56, -R60 ;  /* 0x00000000388a7229 */ /* 0x000fe4000000083c */
[-C--:B------:R-:W-:Y:S02]  /*3170*/  DFMA R146, R110, R6.reuse, UR6 ;  /* 0x000000066e927e2b */ /* 0x080fe40008000006 */
[----:B------:R-:W-:Y:S02]  /*3180*/  DADD R116, R60, -1 ;  /* 0xbff000003c747429 */ /* 0x000fe40000000000 */
[----:B------:R-:W-:Y:S02]  /*3190*/  DFMA R166, R110, R6, R196 ;  /* 0x000000066ea6722b */ /* 0x000fe400000000c4 */
[----:B------:R-:W-:Y:S02]  /*31a0*/  DFMA R130, R60, UR6, R130 ;  /* 0x000000063c827c2b */ /* 0x000fe40008000082 */
[----:B------:R-:W-:-:S02]  /*31b0*/  DFMA R218, -R240, R244, R246 ;  /* 0x000000f4f0da722b */ /* 0x000fc400000001f6 */
[----:B------:R-:W-:Y:S01]  /*31c0*/  DFMA R140, R60, R200, R140 ;  /* 0x000000c83c8c722b */ /* 0x000fe2000000008c */
[----:B------:R-:W0:Y:S01]  /*31d0*/  LDC.64 R244, c[0x0][0x408] ;  /* 0x00010200fff47b82 */ /* 0x000e220000000a00 */
[----:B------:R-:W-:Y:S01]  /*31e0*/  DMUL R142, R138, R138 ;  /* 0x0000008a8a8e7228 */ /* 0x000fe20000000000 */
[----:B------:R-:W-:Y:S01]  /*31f0*/  MOV R246, 0x55555555 ;  /* 0x5555555500f67802 */ /* 0x000fe20000000f00 */
[----:B------:R-:W-:Y:S01]  /*3200*/  DADD R146, R196, R146 ;  /* 0x00000000c4927229 */ /* 0x000fe20000000092 */
[----:B------:R-:W-:Y:S01]  /*3210*/  IMAD.MOV.U32 R247, RZ, RZ, 0x3fd55555 ;  /* 0x3fd55555fff77424 */ /* 0x000fe200078e00ff */
[----:B------:R-:W-:Y:S02]  /*3220*/  DFMA R128, R110, R6, R184 ;  /* 0x000000066e80722b */ /* 0x000fe400000000b8 */
[----:B------:R-:W-:Y:S02]  /*3230*/  DFMA R132, R116, UR6, R166 ;  /* 0x0000000674847c2b */ /* 0x000fe400080000a6 */
[----:B------:R-:W-:-:S02]  /*3240*/  DMUL R168, R130, 0.0625 ;  /* 0x3fb0000082a87828 */ /* 0x000fc40000000000 */
[----:B------:R-:W-:Y:S02]  /*3250*/  DFMA R180, -R242, R180, R216 ;  /* 0x000000b4f2b4722b */ /* 0x000fe400000001d8 */
[----:B------:R-:W-:Y:S02]  /*3260*/  DFMA R240, R140, R246, -R142 ;  /* 0x000000f68cf0722b */ /* 0x000fe4000000088e */
[----:B------:R-:W-:Y:S02]  /*3270*/  DADD R230, -R68, R230 ;  /* 0x0000000044e67229 */ /* 0x000fe400000001e6 */
[C---:B------:R-:W-:Y:S02]  /*3280*/  DFMA R146, R60.reuse, UR6, R146 ;  /* 0x000000063c927c2b */ /* 0x040fe40008000092 */
[----:B------:R-:W-:Y:S02]  /*3290*/  DFMA R128, R60, UR6, R128 ;  /* 0x000000063c807c2b */ /* 0x000fe40008000080 */
[----:B------:R-:W-:-:S02]  /*32a0*/  DMUL R148, R132, 0.0625 ;  /* 0x3fb0000084947828 */ /* 0x000fc40000000000 */
[----:B------:R-:W-:Y:S02]  /*32b0*/  DFMA R150, -R242, R150, R216 ;  /* 0x00000096f296722b */ /* 0x000fe400000001d8 */
[----:B------:R-:W-:Y:S02]  /*32c0*/  DFMA R168, -R168, R156, R180 ;  /* 0x0000009ca8a8722b */ /* 0x000fe400000001b4 */
[----:B------:R-:W-:Y:S02]  /*32d0*/  DFMA R240, -R242, R240, R216 ;  /* 0x000000f0f2f0722b */ /* 0x000fe400000001d8 */
[----:B------:R-:W-:Y:S02]  /*32e0*/  DFMA R180, R140, R246, R230 ;  /* 0x000000f68cb4722b */ /* 0x000fe400000000e6 */
[----:B------:R-:W-:Y:S02]  /*32f0*/  DMUL R238, R146, 0.0625 ;  /* 0x3fb0000092ee7828 */ /* 0x000fe40000000000 */
[----:B------:R-:W-:-:S02]  /*3300*/  DMUL R220, R128, 0.0625 ;  /* 0x3fb0000080dc7828 */ /* 0x000fc40000000000 */
[----:B------:R-:W-:Y:S02]  /*3310*/  DFMA R232, -R242, R232, R216 ;  /* 0x000000e8f2e8722b */ /* 0x000fe400000001d8 */
[----:B------:R-:W-:Y:S02]  /*3320*/  DFMA R192, -R148, R192, R150 ;  /* 0x000000c094c0722b */ /* 0x000fe40000000196 */
[----:B0-----:R-:W-:Y:S02]  /*3330*/  DADD R150, R236, R244 ;  /* 0x00000000ec967229 */ /* 0x001fe400000000f4 */
[----:B------:R-:W-:Y:S02]  /*3340*/  DFMA R148, R108, R6, R196 ;  /* 0x000000066c94722b */ /* 0x000fe400000000c4 */
[----:B------:R-:W-:Y:S02]  /*3350*/  DFMA R144, R60, R208, R144 ;  /* 0x000000d03c90722b */ /* 0x000fe40000000090 */
[----:B------:R-:W-:Y:S01]  /*3360*/  DFMA R180, -R238, R180, R240 ;  /* 0x000000b4eeb4722b */ /* 0x000fe200000001f0 */
[----:B------:R-:W0:Y:S01]  /*3370*/  LDC.64 R240, c[0x0][0x400] ;  /* 0x00010000fff07b82 */ /* 0x000e220000000a00 */
[----:B------:R-:W-:-:S02]  /*3380*/  DFMA R202, -R242, R202, R216 ;  /* 0x000000caf2ca722b */ /* 0x000fc400000001d8 */
[----:B------:R-:W-:Y:S02]  /*3390*/  DFMA R220, -R220, R224, R232 ;  /* 0x000000e0dcdc722b */ /* 0x000fe400000001e8 */
[----:B------:R-:W-:Y:S02]  /*33a0*/  DFMA R156, R44, R56, R46 ;  /* 0x000000382c9c722b */ /* 0x000fe4000000002e */
[----:B------:R-:W-:Y:S02]  /*33b0*/  DADD R150, R196, R150 ;  /* 0x00000000c4967229 */ /* 0x000fe40000000096 */
[----:B------:R-:W-:Y:S02]  /*33c0*/  DFMA R148, R116, UR6, R148 ;  /* 0x0000000674947c2b */ /* 0x000fe40008000094 */
[----:B------:R-:W-:Y:S02]  /*33d0*/  DFMA R232, R144, R246, -R142 ;  /* 0x000000f690e8722b */ /* 0x000fe4000000088e */
[----:B------:R-:W-:-:S02]  /*33e0*/  DFMA R206, -R190, R206, R202 ;  /* 0x000000cebece722b */ /* 0x000fc400000001ca */
[----:B------:R-:W-:Y:S02]  /*33f0*/  DADD R202, -R62, -UR20 ;  /* 0x800000143eca7e29 */ /* 0x000fe40008000100 */
[----:B------:R-:W-:Y:S02]  /*3400*/  DFMA R150, R60, UR6, R150 ;  /* 0x000000063c967c2b */ /* 0x000fe40008000096 */
[----:B------:R-:W-:Y:S02]  /*3410*/  DFMA R230, R144, R246, R230 ;  /* 0x000000f690e6722b */ /* 0x000fe400000000e6 */
[----:B------:R-:W-:Y:S02]  /*3420*/  DMUL R190, R148, 0.0625 ;  /* 0x3fb0000094be7828 */ /* 0x000fe40000000000 */
[----:B------:R-:W-:Y:S02]  /*3430*/  DFMA R232, -R242, R232, R216 ;  /* 0x000000e8f2e8722b */ /* 0x000fe400000001d8 */
[----:B------:R-:W-:-:S02]  /*3440*/  DADD R156, R194, R156 ;  /* 0x00000000c29c7229 */ /* 0x000fc4000000009c */
[----:B------:R-:W-:Y:S02]  /*3450*/  DADD R250, -R68, -UR20 ;  /* 0x8000001444fa7e29 */ /* 0x000fe40008000100 */
[----:B------:R-:W-:Y:S02]  /*3460*/  DFMA R152, R116, UR6, R152 ;  /* 0x0000000674987c2b */ /* 0x000fe40008000098 */
[----:B------:R-:W-:Y:S02]  /*3470*/  DFMA R6, R70, R246, R202 ;  /* 0x000000f64606722b */ /* 0x000fe400000000ca */
[----:B------:R-:W-:Y:S02]  /*3480*/  DMUL R224, R150, 0.125 ;  /* 0x3fc0000096e07828 */ /* 0x000fe40000000000 */
[----:B------:R-:W-:Y:S02]  /*3490*/  DFMA R190, -R190, R230, R232 ;  /* 0x000000e6bebe722b */ /* 0x000fe400000001e8 */
[----:B------:R-:W-:Y:S01]  /*34a0*/  DFMA R156, R48, R60, R156 ;  /* 0x0000003c309c722b */ /* 0x000fe2000000009c */
[----:B------:R1:W-:Y:S01]  /*34b0*/  STL.64 [R1+0x8], R6 ;  /* 0x0000080601007387 */ /* 0x0003e20000100a00 */
[----:B0-----:R-:W-:-:S02]  /*34c0*/  DADD R230, R236, R240 ;  /* 0x00000000ece67229 */ /* 0x001fc400000000f0 */
[----:B------:R-:W-:Y:S02]  /*34d0*/  DFMA R238, R72, R246, R250 ;  /* 0x000000f648ee722b */ /* 0x000fe400000000fa */
[----:B------:R-:W-:Y:S02]  /*34e0*/  DMUL R232, R152, 0.125 ;  /* 0x3fc0000098e87828 */ /* 0x000fe40000000000 */
[----:B------:R-:W-:Y:S02]  /*34f0*/  DADD R240, R44, R46 ;  /* 0x000000002cf07229 */ /* 0x000fe4000000002e */
[----:B------:R-:W-:Y:S02]  /*3500*/  DFMA R154, -R224, R6, R154 ;  /* 0x00000006e09a722b */ /* 0x000fe4000000019a */
[----:B------:R-:W-:Y:S01]  /*3510*/  DMUL R156, R156, 0.0625 ;  /* 0x3fb000009c9c7828 */ /* 0x000fe20000000000 */
[----:B-1----:R0:W5:Y:S01]  /*3520*/  LDL.LU.64 R6, [R1+0x1a0] ;  /* 0x0001a00001067983 */ /* 0x0021620000300a00 */
[----:B------:R-:W-:-:S02]  /*3530*/  DADD R230, R196, R230 ;  /* 0x00000000c4e67229 */ /* 0x000fc400000000e6 */
[----:B------:R-:W-:Y:S01]  /*3540*/  DFMA R224, R44, R56, R44 ;  /* 0x000000382ce0722b */ /* 0x000fe2000000002c */
[----:B------:R1:W-:Y:S01]  /*3550*/  STL.64 [R1+0x10], R238 ;  /* 0x000010ee01007387 */ /* 0x0003e20000100a00 */
[----:B------:R-:W-:Y:S02]  /*3560*/  DFMA R222, -R232, R238, R222 ;  /* 0x000000eee8de722b */ /* 0x000fe400000001de */
[----:B------:R-:W-:Y:S02]  /*3570*/  DFMA R240, -R44, R56, R240 ;  /* 0x000000382cf0722b */ /* 0x000fe400000001f0 */
[----:B------:R-:W-:Y:S02]  /*3580*/  DFMA R232, -R156, R42, R154 ;  /* 0x0000002a9ce8722b */ /* 0x000fe4000000019a */
[----:B------:R-:W-:Y:S01]  /*3590*/  DADD R224, R194, R224 ;  /* 0x00000000c2e07229 */ /* 0x000fe200000000e0 */
[----:B------:R-:W2:Y:S01]  /*35a0*/  LDL.LU.64 R42, [R1+0x198] ;  /* 0x00019800012a7983 */ /* 0x000ea20000300a00 */
[----:B-1----:R-:W-:-:S02]  /*35b0*/  DFMA R238, -R44, R108, R46 ;  /* 0x0000006c2cee722b */ /* 0x002fc4000000012e */
[----:B------:R-:W-:Y:S02]  /*35c0*/  DFMA R154, R60, UR6, R230 ;  /* 0x000000063c9a7c2b */ /* 0x000fe400080000e6 */
[----:B------:R-:W-:Y:S02]  /*35d0*/  DADD R240, -R194, R240 ;  /* 0x00000000c2f07229 */ /* 0x000fe400000001f0 */
[----:B------:R-:W-:Y:S02]  /*35e0*/  DADD R156, R58, 1 ;  /* 0x3ff000003a9c7429 */ /* 0x000fe40000000000 */
[----:B------:R-:W-:Y:S01]  /*35f0*/  DADD R238, -R194, R238 ;  /* 0x00000000c2ee7229 */ /* 0x000fe200000001ee */
[----:B------:R1:W-:Y:S01]  /*3600*/  STL.64 [R1+0x140], R232 ;  /* 0x000140e801007387 */ /* 0x0003e20000100a00 */
[----:B------:R-:W-:Y:S02]  /*3610*/  DFMA R246, R76, R246, R248 ;  /* 0x000000f64cf6722b */ /* 0x000fe400000000f8 */
[----:B------:R-:W-:-:S02]  /*3620*/  DFMA R234, R48, R116, R234 ;  /* 0x0000007430ea722b */ /* 0x000fc400000000ea */
[CC--:B------:R-:W-:Y:S02]  /*3630*/  DFMA R224, R48.reuse, R60.reuse, R224 ;  /* 0x0000003c30e0722b */ /* 0x0c0fe400000000e0 */
[CC--:B------:R-:W-:Y:S02]  /*3640*/  DFMA R238, -R48.reuse, R60.reuse, R238 ;  /* 0x0000003c30ee722b */ /* 0x0c0fe400000001ee */
[----:B------:R-:W-:Y:S02]  /*3650*/  DFMA R240, -R48, R60, R240 ;  /* 0x0000003c30f0722b */ /* 0x000fe400000001f0 */
[----:B-1----:R-:W-:Y:S02]  /*3660*/  DMUL R232, R154, 0.125 ;  /* 0x3fc000009ae87828 */ /* 0x002fe40000000000 */
[----:B------:R-:W-:Y:S02]  /*3670*/  DMUL R230, R46, R156 ;  /* 0x0000009c2ee67228 */ /* 0x000fe40000000000 */
[----:B------:R-:W-:-:S02]  /*3680*/  DMUL R234, R234, 0.0625 ;  /* 0x3fb00000eaea7828 */ /* 0x000fc40000000000 */
[----:B------:R-:W-:Y:S02]  /*3690*/  DMUL R238, R238, 0.03125 ;  /* 0x3fa00000eeee7828 */ /* 0x000fe40000000000 */
[----:B------:R-:W-:Y:S02]  /*36a0*/  DFMA R158, -R232, R246, R158 ;  /* 0x000000f6e89e722b */ /* 0x000fe4000000019e */
[----:B------:R-:W-:Y:S02]  /*36b0*/  DMUL R232, R224, 0.0625 ;  /* 0x3fb00000e0e87828 */ /* 0x000fe40000000000 */
[----:B------:R-:W-:Y:S02]  /*36c0*/  DMUL R240, R240, 0.03125 ;  /* 0x3fa00000f0f07828 */ /* 0x000fe40000000000 */
[----:B------:R-:W-:Y:S02]  /*36d0*/  DFMA R224, R44, -R108, -R230 ;  /* 0x8000006c2ce0722b */ /* 0x000fe400000008e6 */
[----:B------:R-:W-:-:S02]  /*36e0*/  DFMA R234, -R234, R54, R222 ;  /* 0x00000036eaea722b */ /* 0x000fc400000001de */
[----:B------:R-:W-:Y:S01]  /*36f0*/  DFMA R222, -R232, R52, R158 ;  /* 0x00000034e8de722b */ /* 0x000fe2000000019e */
[----:B------:R0:W5:Y:S01]  /*3700*/  LDL.LU.64 R54, [R1+0x190] ;  /* 0x0001900001367983 */ /* 0x0001620000300a00 */
[----:B------:R-:W-:Y:S02]  /*3710*/  DFMA R158, -R238, R160, R218 ;  /* 0x000000a0ee9e722b */ /* 0x000fe400000001da */
[----:B------:R-:W-:Y:S01]  /*3720*/  DFMA R160, -R240, R210, R220 ;  /* 0x000000d2f0a0722b */ /* 0x000fe200000001dc */
[----:B------:R0:W5:Y:S01]  /*3730*/  LDL.LU.64 R52, [R1+0x188] ;  /* 0x0001880001347983 */ /* 0x0001620000300a00 */
[----:B------:R-:W-:-:S03]  /*3740*/  DFMA R220, -R48, R60, R224 ;  /* 0x0000003c30dc722b */ /* 0x000fc600000001e0 */
[----:B------:R-:W-:Y:S01]  /*3750*/  STL.64 [R1+0x148], R234 ;  /* 0x000148ea01007387 */ /* 0x000fe20000100a00 */
[----:B------:R-:W-:-:S03]  /*3760*/  DMUL R218, R88, R118 ;  /* 0x0000007658da7228 */ /* 0x000fc60000000000 */
[----:B------:R-:W-:Y:S01]  /*3770*/  STL.64 [R1+0x110], R222 ;  /* 0x000110de01007387 */ /* 0x000fe20000100a00 */
[----:B------:R-:W-:-:S03]  /*3780*/  DMUL R210, R86, R118 ;  /* 0x0000007656d27228 */ /* 0x000fc60000000000 */
[----:B------:R1:W-:Y:S01]  /*3790*/  STL.64 [R1+0x168], R158 ;  /* 0x0001689e01007387 */ /* 0x0003e20000100a00 */
[----:B------:R-:W-:-:S03]  /*37a0*/  DMUL R220, R220, 0.03125 ;  /* 0x3fa00000dcdc7828 */ /* 0x000fc60000000000 */
[----:B------:R3:W-:Y:S01]  /*37b0*/  STL.64 [R1+0x160], R160 ;  /* 0x000160a001007387 */ /* 0x0007e20000100a00 */
[----:B-1----:R-:W-:Y:S02]  /*37c0*/  DMUL R158, R80, R88 ;  /* 0x00000058509e7228 */ /* 0x002fe40000000000 */
[----:B---3--:R-:W-:Y:S01]  /*37d0*/  DMUL R160, R88, R120 ;  /* 0x0000007858a07228 */ /* 0x008fe20000000000 */
[----:B------:R-:W-:Y:S01]  /*37e0*/  IMAD.MOV.U32 R240, RZ, RZ, 0x55555555 ;  /* 0x55555555fff07424 */ /* 0x000fe200078e00ff */
[----:B------:R-:W-:-:S04]  /*37f0*/  DMUL R218, R118, R218 ;  /* 0x000000da76da7228 */ /* 0x000fc80000000000 */
[----:B------:R-:W-:Y:S01]  /*3800*/  DFMA R222, R56, R162, R158 ;  /* 0x000000a238de722b */ /* 0x000fe2000000009e */
[----:B------:R-:W-:Y:S01]  /*3810*/  MOV R241, 0x3fd55555 ;  /* 0x3fd5555500f17802 */ /* 0x000fe20000000f00 */
[----:B------:R-:W-:Y:S02]  /*3820*/  DMUL R162, R86, R120 ;  /* 0x0000007856a27228 */ /* 0x000fe40000000000 */
[----:B------:R-:W-:Y:S02]  /*3830*/  DFMA R232, R118, R210, -R160 ;  /* 0x000000d276e8722b */ /* 0x000fe400000008a0 */
[----:B------:R-:W-:Y:S02]  /*3840*/  DFMA R164, -R220, R164, R206 ;  /* 0x000000a4dca4722b */ /* 0x000fe400000001ce */
[----:B------:R-:W-:Y:S02]  /*3850*/  DMUL R220, R56, R88 ;  /* 0x0000005838dc7228 */ /* 0x000fe40000000000 */
[----:B------:R-:W-:-:S02]  /*3860*/  DMUL R222, R222, R240 ;  /* 0x000000f0dede7228 */ /* 0x000fc40000000000 */
[----:B------:R-:W-:Y:S01]  /*3870*/  DADD R206, R2, -R162 ;  /* 0x0000000002ce7229 */ /* 0x000fe200000008a2 */
[----:B------:R1:W-:Y:S01]  /*3880*/  STL.64 [R1+0x158], R164 ;  /* 0x000158a401007387 */ /* 0x0003e20000100a00 */
[----:B------:R-:W-:Y:S02]  /*3890*/  DFMA R232, R232, R240, R218 ;  /* 0x000000f0e8e8722b */ /* 0x000fe400000000da */
[----:B------:R-:W-:Y:S02]  /*38a0*/  DFMA R224, -R44, R56, R44 ;  /* 0x000000382ce0722b */ /* 0x000fe4000000012c */
[----:B------:R-:W-:Y:S02]  /*38b0*/  DFMA R220, R56, R220, -R222 ;  /* 0x000000dc38dc722b */ /* 0x000fe400000008de */
[----:B-1----:R-:W-:Y:S02]  /*38c0*/  DMUL R164, R86, R94 ;  /* 0x0000005e56a47228 */ /* 0x002fe40000000000 */
[----:B------:R-:W-:-:S02]  /*38d0*/  DFMA R206, R206, UR22, R232 ;  /* 0x00000016cece7c2b */ /* 0x000fc400080000e8 */
[----:B------:R-:W-:-:S04]  /*38e0*/  DADD R232, R224, -R230 ;  /* 0x00000000e0e87229 */ /* 0x000fc800000008e6 */
[----:B------:R-:W-:-:S04]  /*38f0*/  DADD R222, R2, -R164 ;  /* 0x0000000002de7229 */ /* 0x000fc800000008a4 */
[----:B------:R-:W-:-:S04]  /*3900*/  DFMA R232, -R48, R60, R232 ;  /* 0x0000003c30e8722b */ /* 0x000fc800000001e8 */
[----:B------:R-:W-:Y:S02]  /*3910*/  DFMA R222, R222, UR22, R204 ;  /* 0x00000016dede7c2b */ /* 0x000fe400080000cc */
[----:B------:R-:W-:Y:S02]  /*3920*/  DFMA R204, -R86, R80, R2 ;  /* 0x0000005056cc722b */ /* 0x000fe40000000102 */
[----:B------:R-:W-:Y:S02]  /*3930*/  DADD R234, R44, R48 ;  /* 0x000000002cea7229 */ /* 0x000fe40000000030 */
[----:B------:R-:W-:Y:S02]  /*3940*/  DMUL R232, R232, 0.03125 ;  /* 0x3fa00000e8e87828 */ /* 0x000fe40000000000 */
[----:B------:R-:W-:Y:S02]  /*3950*/  DFMA R166, R60, UR6, R166 ;  /* 0x000000063ca67c2b */ /* 0x000fe400080000a6 */
[----:B------:R-:W-:-:S02]  /*3960*/  DFMA R220, R204, UR22, R220 ;  /* 0x00000016ccdc7c2b */ /* 0x000fc400080000dc */
[----:B------:R-:W-:Y:S02]  /*3970*/  DADD R204, -R194, R224 ;  /* 0x00000000c2cc7229 */ /* 0x000fe400000001e0 */
[----:B------:R-:W-:Y:S02]  /*3980*/  DFMA R234, -R44, R56, R234 ;  /* 0x000000382cea722b */ /* 0x000fe400000001ea */
[----:B------:R-:W-:Y:S02]  /*3990*/  DFMA R168, -R232, R222, R168 ;  /* 0x000000dee8a8722b */ /* 0x000fe400000001a8 */
[----:B------:R-:W-:Y:S02]  /*39a0*/  DFMA R248, R80, R240, R248 ;  /* 0x000000f050f8722b */ /* 0x000fe400000000f8 */
[----:B------:R-:W-:Y:S02]  /*39b0*/  DFMA R222, -R48, R60, R204 ;  /* 0x0000003c30de722b */ /* 0x000fe400000001cc */
[----:B------:R-:W-:-:S02]  /*39c0*/  DMUL R224, R166, 0.125 ;  /* 0x3fc00000a6e07828 */ /* 0x000fc40000000000 */
[----:B------:R-:W-:-:S04]  /*39d0*/  DADD R234, -R194, R234 ;  /* 0x00000000c2ea7229 */ /* 0x000fc800000001ea */
[----:B------:R-:W-:Y:S02]  /*39e0*/  DMUL R222, R222, 0.0625 ;  /* 0x3fb00000dede7828 */ /* 0x000fe40000000000 */
[----:B------:R-:W-:Y:S02]  /*39f0*/  DFMA R182, -R224, R248, R182 ;  /* 0x000000f8e0b6722b */ /* 0x000fe400000001b6 */
[----:B------:R-:W-:Y:S02]  /*3a00*/  DFMA R234, -R48, R60, R234 ;  /* 0x0000003c30ea722b */ /* 0x000fe400000001ea */
[----:B------:R-:W-:-:S04]  /*3a10*/  DFMA R170, R74, UR8, R170 ;  /* 0x000000084aaa7c2b */ /* 0x000fc800080000aa */
[----:B------:R-:W-:Y:S02]  /*3a20*/  DFMA R182, -R222, R220, R182 ;  /* 0x000000dcdeb6722b */ /* 0x000fe400000001b6 */
[----:B------:R-:W-:Y:S01]  /*3a30*/  DMUL R234, R234, 0.03125 ;  /* 0x3fa00000eaea7828 */ /* 0x000fe20000000000 */
[----:B------:R1:W-:Y:S01]  /*3a40*/  STL.64 [R1+0x150], R168 ;  /* 0x000150a801007387 */ /* 0x0003e20000100a00 */
[----:B------:R-:W-:-:S03]  /*3a50*/  DADD R238, R236, UR6 ;  /* 0x00000006ecee7e29 */ /* 0x000fc60008000000 */
[----:B------:R3:W-:Y:S03]  /*3a60*/  STL.64 [R1+0x78], R182 ;  /* 0x000078b601007387 */ /* 0x0007e60000100a00 */
[----:B------:R-:W-:Y:S02]  /*3a70*/  DFMA R192, -R234, R206, R192 ;  /* 0x000000ceeac0722b */ /* 0x000fe400000001c0 */
[----:B-1----:R-:W-:Y:S02]  /*3a80*/  DMUL R168, R88, R124 ;  /* 0x0000007c58a87228 */ /* 0x002fe40000000000 */
[----:B---3--:R-:W-:-:S03]  /*3a90*/  DMUL R182, R170, UR22 ;  /* 0x00000016aab67c28 */ /* 0x008fc60008000000 */
[----:B------:R1:W-:Y:S01]  /*3aa0*/  STL.64 [R1+0x138], R192 ;  /* 0x000138c001007387 */ /* 0x0003e20000100a00 */
[----:B------:R-:W-:Y:S02]  /*3ab0*/  DMUL R170, R86, R124 ;  /* 0x0000007c56aa7228 */ /* 0x000fe40000000000 */
[----:B------:R-:W-:Y:S02]  /*3ac0*/  DFMA R210, -R118, R210, R168 ;  /* 0x000000d276d2722b */ /* 0x000fe400000001a8 */
[C---:B------:R-:W-:Y:S02]  /*3ad0*/  DADD R220, R60.reuse, 1 ;  /* 0x3ff000003cdc7429 */ /* 0x040fe40000000000 */
[----:B------:R-:W-:Y:S02]  /*3ae0*/  DFMA R182, R60, R172, R182 ;  /* 0x000000ac3cb6722b */ /* 0x000fe400000000b6 */
[----:B------:R-:W-:Y:S02]  /*3af0*/  DADD R172, R196, R238 ;  /* 0x00000000c4ac7229 */ /* 0x000fe400000000ee */
[----:B------:R-:W-:-:S02]  /*3b00*/  DFMA R206, R44, R56, R48 ;  /* 0x000000382cce722b */ /* 0x000fc40000000030 */
[----:B-1----:R-:W-:Y:S02]  /*3b10*/  DFMA R192, R44, -R108, -R194 ;  /* 0x8000006c2cc0722b */ /* 0x002fe400000008c2 */
[----:B------:R-:W-:Y:S02]  /*3b20*/  DFMA R218, R210, -UR26, R218 ;  /* 0x8000001ad2da7c2b */ /* 0x000fe400080000da */
[----:B------:R-:W-:Y:S02]  /*3b30*/  DADD R210, R2, -R170 ;  /* 0x0000000002d27229 */ /* 0x000fe400000008aa */
[----:B------:R-:W-:Y:S02]  /*3b40*/  DFMA R172, R60, UR6, R172 ;  /* 0x000000063cac7c2b */ /* 0x000fe400080000ac */
[----:B------:R-:W-:Y:S02]  /*3b50*/  DFMA R192, -R48, R220, R192 ;  /* 0x000000dc30c0722b */ /* 0x000fe400000001c0 */
[----:B------:R-:W-:-:S02]  /*3b60*/  DADD R206, R194, R206 ;  /* 0x00000000c2ce7229 */ /* 0x000fc400000000ce */
[----:B------:R-:W-:Y:S02]  /*3b70*/  DFMA R210, R210, UR22, R218 ;  /* 0x00000016d2d27c2b */ /* 0x000fe400080000da */
[----:B------:R-:W-:Y:S02]  /*3b80*/  DFMA R250, R74, R240, R250 ;  /* 0x000000f04afa722b */ /* 0x000fe400000000fa */
[----:B------:R-:W-:Y:S02]  /*3b90*/  DMUL R218, R172, 0.125 ;  /* 0x3fc00000acda7828 */ /* 0x000fe40000000000 */
[----:B------:R-:W-:Y:S02]  /*3ba0*/  DMUL R192, R192, 0.03125 ;  /* 0x3fa00000c0c07828 */ /* 0x000fe40000000000 */
[----:B------:R-:W-:Y:S02]  /*3bb0*/  DFMA R206, R48, R60, R206 ;  /* 0x0000003c30ce722b */ /* 0x000fe400000000ce */
[----:B------:R-:W-:-:S02]  /*3bc0*/  DFMA R176, R176, R240, R182 ;  /* 0x000000f0b0b0722b */ /* 0x000fc400000000b6 */
[----:B------:R-:W-:Y:S02]  /*3bd0*/  DFMA R218, -R218, R250, R174 ;  /* 0x000000fadada722b */ /* 0x000fe400000001ae */
[----:B------:R-:W-:Y:S02]  /*3be0*/  DFMA R174, -R192, R210, R178 ;  /* 0x000000d2c0ae722b */ /* 0x000fe400000001b2 */
[----:B------:R-:W-:Y:S02]  /*3bf0*/  DMUL R206, R206, 0.0625 ;  /* 0x3fb00000cece7828 */ /* 0x000fe40000000000 */
[-C--:B------:R-:W-:Y:S02]  /*3c00*/  DMUL R192, R88, R138.reuse ;  /* 0x0000008a58c07228 */ /* 0x080fe40000000000 */
[----:B------:R-:W-:Y:S01]  /*3c10*/  DMUL R182, R86, R138 ;  /* 0x0000008a56b67228 */ /* 0x000fe20000000000 */
[----:B------:R1:W-:Y:S03]  /*3c20*/  STL.64 [R1+0x130], R174 ;  /* 0x000130ae01007387 */ /* 0x0003e60000100a00 */
[----:B------:R-:W-:-:S02]  /*3c30*/  DFMA R176, -R206, R176, R218 ;  /* 0x000000b0ceb0722b */ /* 0x000fc400000001da */
[----:B-1----:R-:W-:-:S05]  /*3c40*/  DMUL R174, R88, R140 ;  /* 0x0000008c58ae7228 */ /* 0x002fca0000000000 */
[----:B------:R1:W-:Y:S01]  /*3c50*/  STL.64 [R1+0x120], R176 ;  /* 0x000120b001007387 */ /* 0x0003e20000100a00 */
[C---:B------:R-:W-:Y:S02]  /*3c60*/  DMUL R192, R138.reuse, R192 ;  /* 0x000000c08ac07228 */ /* 0x040fe40000000000 */
[----:B------:R-:W-:Y:S02]  /*3c70*/  DFMA R206, -R138, R182, R174 ;  /* 0x000000b68ace722b */ /* 0x000fe400000001ae */
[----:B-1----:R-:W-:Y:S02]  /*3c80*/  DMUL R176, R86, R140 ;  /* 0x0000008c56b07228 */ /* 0x002fe40000000000 */
[----:B------:R-:W-:-:S04]  /*3c90*/  DFMA R178, -R48, R220, R204 ;  /* 0x000000dc30b2722b */ /* 0x000fc800000001cc */
[----:B------:R-:W-:Y:S02]  /*3ca0*/  DFMA R204, R206, -UR26, R192 ;  /* 0x8000001acecc7c2b */ /* 0x000fe400080000c0 */
[----:B------:R-:W-:-:S08]  /*3cb0*/  DADD R206, R2, -R176 ;  /* 0x0000000002ce7229 */ /* 0x000fd000000008b0 */
[----:B------:R-:W-:Y:S02]  /*3cc0*/  DFMA R204, R206, UR22, R204 ;  /* 0x00000016cecc7c2b */ /* 0x000fe400080000cc */
[----:B------:R-:W-:Y:S02]  /*3cd0*/  DMUL R206, R178, 0.03125 ;  /* 0x3fa00000b2ce7828 */ /* 0x000fe40000000000 */
[----:B------:R-:W-:-:S06]  /*3ce0*/  DMUL R178, R88, R144 ;  /* 0x0000009058b27228 */ /* 0x000fcc0000000000 */
[----:B------:R-:W-:Y:S02]  /*3cf0*/  DFMA R180, -R206, R204, R180 ;  /* 0x000000ccceb4722b */ /* 0x000fe400000001b4 */
[----:B------:R-:W-:Y:S02]  /*3d00*/  DFMA R204, -R44, R108, R48 ;  /* 0x0000006c2ccc722b */ /* 0x000fe40000000130 */
[----:B------:R-:W-:-:S03]  /*3d10*/  DFMA R182, -R138, R182, R178 ;  /* 0x000000b68ab6722b */ /* 0x000fc600000001b2 */
[----:B------:R1:W-:Y:S03]  /*3d20*/  STL.64 [R1+0x128], R180 ;  /* 0x000128b401007387 */ /* 0x0003e60000100a00 */
[----:B------:R-:W-:Y:S02]  /*3d30*/  DADD R204, -R194, R204 ;  /* 0x00000000c2cc7229 */ /* 0x000fe400000001cc */
[----:B------:R-:W-:Y:S02]  /*3d40*/  DFMA R192, R182, -UR26, R192 ;  /* 0x8000001ab6c07c2b */ /* 0x000fe400080000c0 */
[----:B-1----:R-:W-:-:S04]  /*3d50*/  DMUL R180, R86, R144 ;  /* 0x0000009056b47228 */ /* 0x002fc80000000000 */
[----:B------:R-:W-:-:S04]  /*3d60*/  DFMA R204, -R48, R60, R204 ;  /* 0x0000003c30cc722b */ /* 0x000fc800000001cc */
[----:B------:R-:W-:-:S04]  /*3d70*/  DADD R182, R2, -R180 ;  /* 0x0000000002b67229 */ /* 0x000fc800000008b4 */
[----:B------:R-:W-:-:S04]  /*3d80*/  DMUL R204, R204, 0.03125 ;  /* 0x3fa00000cccc7828 */ /* 0x000fc80000000000 */
[----:B------:R-:W-:Y:S02]  /*3d90*/  DFMA R192, R182, UR22, R192 ;  /* 0x00000016b6c07c2b */ /* 0x000fe400080000c0 */
[----:B------:R-:W-:-:S06]  /*3da0*/  DMUL R182, R88, R78 ;  /* 0x0000004e58b67228 */ /* 0x000fcc0000000000 */
[----:B------:R-:W-:Y:S02]  /*3db0*/  DFMA R192, -R204, R192, R190 ;  /* 0x000000c0ccc0722b */ /* 0x000fe400000001be */
[C---:B------:R-:W-:Y:S02]  /*3dc0*/  DFMA R188, R58.reuse, R188, R182 ;  /* 0x000000bc3abc722b */ /* 0x040fe400000000b6 */
[----:B------:R-:W-:-:S03]  /*3dd0*/  DMUL R190, R58, R88 ;  /* 0x000000583abe7228 */ /* 0x000fc60000000000 */
[----:B------:R1:W-:Y:S03]  /*3de0*/  STL.64 [R1+0x118], R192 ;  /* 0x000118c001007387 */ /* 0x0003e60000100a00 */
[----:B------:R-:W-:Y:S02]  /*3df0*/  DMUL R188, R188, R240 ;  /* 0x000000f0bcbc7228 */ /* 0x000fe40000000000 */
[----:B-1----:R-:W-:-:S06]  /*3e00*/  DADD R192, R236, R184 ;  /* 0x00000000ecc07229 */ /* 0x002fcc00000000b8 */
[----:B------:R-:W-:Y:S02]  /*3e10*/  DFMA R188, R58, R190, -R188 ;  /* 0x000000be3abc722b */ /* 0x000fe400000008bc */
[----:B------:R-:W-:Y:S02]  /*3e20*/  DFMA R190, -R86, R78, R2 ;  /* 0x0000004e56be722b */ /* 0x000fe40000000102 */
[----:B------:R-:W-:Y:S02]  /*3e30*/  DFMA R210, -R44, R56, R46 ;  /* 0x000000382cd2722b */ /* 0x000fe4000000012e */
[----:B------:R-:W-:Y:S02]  /*3e40*/  DFMA R184, R60, UR6, R192 ;  /* 0x000000063cb87c2b */ /* 0x000fe400080000c0 */
[----:B------:R-:W-:Y:S02]  /*3e50*/  DFMA R206, R78, R240, R202 ;  /* 0x000000f04ece722b */ /* 0x000fe400000000ca */
[----:B------:R-:W-:-:S02]  /*3e60*/  DFMA R188, R190, UR22, R188 ;  /* 0x00000016bebc7c2b */ /* 0x000fc400080000bc */
[----:B------:R-:W-:Y:S02]  /*3e70*/  DADD R210, -R194, R210 ;  /* 0x00000000c2d27229 */ /* 0x000fe400000001d2 */
[----:B------:R-:W-:-:S08]  /*3e80*/  DMUL R190, R184, 0.125 ;  /* 0x3fc00000b8be7828 */ /* 0x000fd00000000000 */
[----:B------:R-:W-:Y:S02]  /*3e90*/  DFMA R186, -R190, R206, R186 ;  /* 0x000000cebeba722b */ /* 0x000fe400000001ba */
[----:B------:R-:W-:-:S08]  /*3ea0*/  DFMA R190, -R48, R60, R210 ;  /* 0x0000003c30be722b */ /* 0x000fd000000001d2 */
[----:B------:R-:W-:Y:S01]  /*3eb0*/  DMUL R190, R190, 0.0625 ;  /* 0x3fb00000bebe7828 */ /* 0x000fe20000000000 */
[----:B------:R-:W-:Y:S07]  /*3ec0*/  STL.64 [R1], R206 ;  /* 0x000000ce01007387 */ /* 0x000fee0000100a00 */
[----:B------:R-:W-:Y:S02]  /*3ed0*/  DFMA R188, -R190, R188, R186 ;  /* 0x000000bcbebc722b */ /* 0x000fe400000001ba */
[----:B------:R-:W-:-:S02]  /*3ee0*/  DADD R186, R58, R60 ;  /* 0x000000003aba7229 */ /* 0x000fc4000000003c */
[----:B------:R-:W-:-:S03]  /*3ef0*/  DFMA R204, -R60, R214, R202 ;  /* 0x000000d63ccc722b */ /* 0x000fc600000001ca */
[----:B------:R1:W-:Y:S03]  /*3f00*/  STL.64 [R1+0x60], R188 ;  /* 0x000060bc01007387 */ /* 0x0003e60000100a00 */
[----:B------:R-:W-:Y:S02]  /*3f10*/  DMUL R190, R186, R186 ;  /* 0x000000bababe7228 */ /* 0x000fe40000000000 */
[----:B-1----:R-:W-:Y:S02]  /*3f20*/  DFMA R188, R60, R208, R198 ;  /* 0x000000d03cbc722b */ /* 0x002fe400000000c6 */
[----:B------:R-:W-:Y:S02]  /*3f30*/  DADD R204, -R68, R204 ;  /* 0x0000000044cc7229 */ /* 0x000fe400000001cc */
[----:B------:R-:W-:-:S04]  /*3f40*/  DFMA R192, R116, UR6, R192 ;  /* 0x0000000674c07c2b */ /* 0x000fc800080000c0 */
[CC--:B------:R-:W-:Y:S02]  /*3f50*/  DFMA R206, R188.reuse, R240.reuse, -R190 ;  /* 0x000000f0bcce722b */ /* 0x0c0fe400000008be */
[----:B------:R-:W-:Y:S02]  /*3f60*/  DFMA R218, R188, R240, R204 ;  /* 0x000000f0bcda722b */ /* 0x000fe400000000cc */
[----:B------:R-:W-:-:S04]  /*3f70*/  DMUL R222, R192, 0.0625 ;  /* 0x3fb00000c0de7828 */ /* 0x000fc80000000000 */
[----:B------:R-:W-:Y:S02]  /*3f80*/  DFMA R206, -R242, R206, R216 ;  /* 0x000000cef2ce722b */ /* 0x000fe400000001d8 */
[----:B------:R-:W-:-:S06]  /*3f90*/  DADD R224, R46, R48 ;  /* 0x000000002ee07229 */ /* 0x000fcc0000000030 */
[----:B------:R-:W-:Y:S02]  /*3fa0*/  DFMA R206, -R222, R218, R206 ;  /* 0x000000dadece722b */ /* 0x000fe400000001ce */
[----:B------:R-:W-:Y:S02]  /*3fb0*/  DADD R218, R244, UR6 ;  /* 0x00000006f4da7e29 */ /* 0x000fe40008000000 */
[----:B------:R-:W-:-:S06]  /*3fc0*/  DFMA R224, -R44, R56, R224 ;  /* 0x000000382ce0722b */ /* 0x000fcc00000001e0 */
[----:B------:R-:W-:Y:S02]  /*3fd0*/  DADD R218, R236, R218 ;  /* 0x00000000ecda7229 */ /* 0x000fe400000000da */
[----:B------:R-:W-:Y:S02]  /*3fe0*/  DFMA R214, R60, R214, R202 ;  /* 0x000000d63cd6722b */ /* 0x000fe400000000ca */
[----:B------:R-:W-:Y:S02]  /*3ff0*/  DADD R224, -R194, R224 ;  /* 0x00000000c2e07229 */ /* 0x000fe400000001e0 */
[-C--:B------:R-:W-:Y:S02]  /*4000*/  DMUL R222, R88, R186.reuse ;  /* 0x000000ba58de7228 */ /* 0x080fe40000000000 */
[----:B------:R-:W-:Y:S02]  /*4010*/  DADD R202, R196, R218 ;  /* 0x00000000c4ca7229 */ /* 0x000fe400000000da */
[----:B------:R-:W-:-:S02]  /*4020*/  DMUL R218, R86, R186 ;  /* 0x000000ba56da7228 */ /* 0x000fc40000000000 */
[----:B------:R-:W-:Y:S02]  /*4030*/  DMUL R194, R88, R188 ;  /* 0x000000bc58c27228 */ /* 0x000fe40000000000 */
[----:B------:R-:W-:Y:S02]  /*4040*/  DMUL R222, R186, R222 ;  /* 0x000000debade7228 */ /* 0x000fe40000000000 */
[----:B------:R-:W-:-:S04]  /*4050*/  DMUL R196, R86, R188 ;  /* 0x000000bc56c47228 */ /* 0x000fc80000000000 */
[----:B------:R-:W-:Y:S02]  /*4060*/  DFMA R232, R186, R218, -R194 ;  /* 0x000000dabae8722b */ /* 0x000fe400000008c2 */
[----:B------:R-:W-:Y:S02]  /*4070*/  DFMA R224, -R48, R60, R224 ;  /* 0x0000003c30e0722b */ /* 0x000fe400000001e0 */
[----:B------:R-:W-:-:S04]  /*4080*/  DADD R234, R2, -R196 ;  /* 0x0000000002ea7229 */ /* 0x000fc800000008c4 */
[----:B------:R-:W-:Y:S02]  /*4090*/  DFMA R232, R232, R240, R222 ;  /* 0x000000f0e8e8722b */ /* 0x000fe400000000de */
[----:B------:R-:W-:-:S06]  /*40a0*/  DMUL R224, R224, 0.03125 ;  /* 0x3fa00000e0e07828 */ /* 0x000fcc0000000000 */
[----:B------:R-:W-:Y:S02]  /*40b0*/  DFMA R232, R234, UR22, R232 ;  /* 0x00000016eae87c2b */ /* 0x000fe400080000e8 */
[CC--:B------:R-:W-:Y:S02]  /*40c0*/  DFMA R198, R60.reuse, R200.reuse, R198 ;  /* 0x000000c83cc6722b */ /* 0x0c0fe400000000c6 */
[----:B------:R-:W-:-:S04]  /*40d0*/  DFMA R200, R60, R200, R212 ;  /* 0x000000c83cc8722b */ /* 0x000fc800000000d4 */
[----:B------:R-:W-:Y:S02]  /*40e0*/  DFMA R206, -R224, R232, R206 ;  /* 0x000000e8e0ce722b */ /* 0x000fe400000001ce */
[----:B------:R-:W-:-:S05]  /*40f0*/  DFMA R202, R60, UR6, R202 ;  /* 0x000000063cca7c2b */ /* 0x000fca00080000ca */
[----:B------:R1:W-:Y:S01]  /*4100*/  STL.64 [R1+0x48], R206 ;  /* 0x000048ce01007387 */ /* 0x0003e20000100a00 */
[-C--:B------:R-:W-:Y:S02]  /*4110*/  DFMA R224, R200, R240.reuse, R204 ;  /* 0x000000f0c8e0722b */ /* 0x080fe400000000cc */
[----:B------:R-:W-:Y:S02]  /*4120*/  DMUL R204, R202, 0.0625 ;  /* 0x3fb00000cacc7828 */ /* 0x000fe40000000000 */
[----:B-1----:R-:W-:-:S08]  /*4130*/  DFMA R206, R200, R240, -R190 ;  /* 0x000000f0c8ce722b */ /* 0x002fd000000008be */
[----:B------:R-:W-:-:S08]  /*4140*/  DFMA R206, -R242, R206, R216 ;  /* 0x000000cef2ce722b */ /* 0x000fd000000001d8 */
[----:B------:R-:W-:Y:S02]  /*4150*/  DFMA R224, -R204, R224, R206 ;  /* 0x000000e0cce0722b */ /* 0x000fe400000001ce */
[----:B------:R-:W-:-:S08]  /*4160*/  DMUL R204, R88, R200 ;  /* 0x000000c858cc7228 */ /* 0x000fd00000000000 */
[----:B------:R-:W-:Y:S02]  /*4170*/  DFMA R218, -R186, R218, R204 ;  /* 0x000000dabada722b */ /* 0x000fe400000001cc */
[----:B------:R-:W-:-:S06]  /*4180*/  DMUL R206, R86, R200 ;  /* 0x000000c856ce7228 */ /* 0x000fcc0000000000 */
[----:B------:R-:W-:Y:S02]  /*4190*/  DFMA R222, R218, -UR26, R222 ;  /* 0x8000001adade7c2b */ /* 0x000fe400080000de */
[----:B------:R-:W-:Y:S02]  /*41a0*/  DFMA R218, R44, -R56, -R230 ;  /* 0x800000382cda722b */ /* 0x000fe400000008e6 */
[----:B------:R-:W-:-:S06]  /*41b0*/  DADD R232, R2, -R206 ;  /* 0x0000000002e87229 */ /* 0x000fcc00000008ce */
[CC--:B------:R-:W-:Y:S02]  /*41c0*/  DFMA R218, -R48.reuse, R220.reuse, R218 ;  /* 0x000000dc30da722b */ /* 0x0c0fe400000001da */
[----:B------:R-:W-:Y:S02]  /*41d0*/  DFMA R220, -R48, R220, R210 ;  /* 0x000000dc30dc722b */ /* 0x000fe400000001d2 */
[----:B------:R-:W-:Y:S02]  /*41e0*/  DADD R210, R58, -R60 ;  /* 0x000000003ad27229 */ /* 0x000fe4000000083c */
[----:B------:R-:W-:Y:S02]  /*41f0*/  DFMA R222, R232, UR22, R222 ;  /* 0x00000016e8de7c2b */ /* 0x000fe400080000de */
[----:B------:R-:W-:Y:S02]  /*4200*/  DMUL R218, R218, 0.03125 ;  /* 0x3fa00000dada7828 */ /* 0x000fe40000000000 */
[----:B------:R-:W-:-:S02]  /*4210*/  DFMA R208, R60, R208, R212 ;  /* 0x000000d03cd0722b */ /* 0x000fc400000000d4 */
[----:B------:R-:W-:Y:S02]  /*4220*/  DFMA R238, R106, R244, R238 ;  /* 0x000000f46aee722b */ /* 0x000fe400000000ee */
[----:B------:R-:W-:Y:S02]  /*4230*/  DMUL R212, R210, R210 ;  /* 0x000000d2d2d47228 */ /* 0x000fe40000000000 */
[----:B------:R-:W-:Y:S02]  /*4240*/  DFMA R218, -R218, R222, R224 ;  /* 0x000000dedada722b */ /* 0x000fe400000001e0 */
[----:B------:R-:W-:Y:S02]  /*4250*/  DADD R222, -R68, R214 ;  /* 0x0000000044de7229 */ /* 0x000fe400000001d6 */
[----:B------:R-:W-:Y:S02]  /*4260*/  DFMA R214, R60, UR6, R238 ;  /* 0x000000063cd67c2b */ /* 0x000fe400080000ee */
[----:B------:R-:W-:Y:S01]  /*4270*/  DFMA R234, R198, R240, -R212 ;  /* 0x000000f0c6ea722b */ /* 0x000fe200000008d4 */
[----:B------:R1:W-:Y:S05]  /*4280*/  STL.64 [R1+0x28], R218 ;  /* 0x000028da01007387 */ /* 0x0003ea0000100a00 */
[----:B------:R-:W-:-:S02]  /*4290*/  DMUL R224, R214, 0.0625 ;  /* 0x3fb00000d6e07828 */ /* 0x000fc40000000000 */
[----:B------:R-:W-:Y:S02]  /*42a0*/  DFMA R234, -R242, R234, R216 ;  /* 0x000000eaf2ea722b */ /* 0x000fe400000001d8 */
[----:B-1----:R-:W-:-:S08]  /*42b0*/  DFMA R218, R198, R240, R222 ;  /* 0x000000f0c6da722b */ /* 0x002fd000000000de */
[----:B------:R-:W-:Y:S02]  /*42c0*/  DFMA R234, -R224, R218, R234 ;  /* 0x000000dae0ea722b */ /* 0x000fe400000001ea */
[----:B------:R-:W-:Y:S02]  /*42d0*/  DFMA R218, R208, R240, -R212 ;  /* 0x000000f0d0da722b */ /* 0x000fe400000008d4 */
[-C--:B------:R-:W-:Y:S02]  /*42e0*/  DMUL R232, R88, R210.reuse ;  /* 0x000000d258e87228 */ /* 0x080fe40000000000 */
[----:B------:R-:W-:-:S04]  /*42f0*/  DMUL R224, R86, R210 ;  /* 0x000000d256e07228 */ /* 0x000fc80000000000 */
[----:B------:R-:W-:Y:S02]  /*4300*/  DFMA R242, -R242, R218, R216 ;  /* 0x000000daf2f2722b */ /* 0x000fe400000001d8 */
[----:B------:R-:W-:Y:S02]  /*4310*/  DMUL R216, R88, R198 ;  /* 0x000000c658d87228 */ /* 0x000fe40000000000 */
[----:B------:R-:W-:Y:S02]  /*4320*/  DMUL R232, R210, R232 ;  /* 0x000000e8d2e87228 */ /* 0x000fe40000000000 */
[----:B------:R-:W-:-:S04]  /*4330*/  DMUL R218, R86, R198 ;  /* 0x000000c656da7228 */ /* 0x000fc80000000000 */
[----:B------:R-:W-:Y:S02]  /*4340*/  DFMA R238, -R210, R224, R216 ;  /* 0x000000e0d2ee722b */ /* 0x000fe400000001d8 */
[----:B------:R-:W-:Y:S02]  /*4350*/  DFMA R222, R208, R240, R222 ;  /* 0x000000f0d0de722b */ /* 0x000fe400000000de */
[----:B------:R-:W-:-:S04]  /*4360*/  DADD R240, R2, -R218 ;  /* 0x0000000002f07229 */ /* 0x000fc800000008da */
[----:B------:R-:W-:Y:S02]  /*4370*/  DFMA R238, R238, -UR26, R232 ;  /* 0x8000001aeeee7c2b */ /* 0x000fe400080000e8 */
[----:B------:R-:W-:Y:S02]  /*4380*/  DMUL R220, R220, 0.03125 ;  /* 0x3fa00000dcdc7828 */ /* 0x000fe40000000000 */
[----:B------:R-:W-:-:S04]  /*4390*/  DFMA R236, R156, R244, R236 ;  /* 0x000000f49cec722b */ /* 0x000fc800000000ec */
[----:B------:R-:W-:-:S08]  /*43a0*/  DFMA R238, R240, UR22, R238 ;  /* 0x00000016f0ee7c2b */ /* 0x000fd000080000ee */
[----:B------:R-:W-:Y:S02]  /*43b0*/  DFMA R238, -R220, R238, R234 ;  /* 0x000000eedcee722b */ /* 0x000fe400000001ea */
[----:B------:R-:W-:Y:S01]  /*43c0*/  DFMA R220, R116, UR6, R236 ;  /* 0x0000000674dc7c2b */ /* 0x000fe200080000ec */
[----:B--2---:R-:W1:Y:S07]  /*43d0*/  MUFU.RCP64H R235, R43 ;  /* 0x0000002b00eb7308 */ /* 0x004e6e0000001800 */
[----:B------:R-:W-:Y:S01]  /*43e0*/  DMUL R236, R220, 0.0625 ;  /* 0x3fb00000dcec7828 */ /* 0x000fe20000000000 */
[----:B------:R-:W-:-:S07]  /*43f0*/  IMAD.MOV.U32 R234, RZ, RZ, 0x1 ;  /* 0x00000001ffea7424 */ /* 0x000fce00078e00ff */
[----:B------:R-:W-:Y:S02]  /*4400*/  DFMA R242, -R236, R222, R242 ;  /* 0x000000deecf2722b */ /* 0x000fe400000001f2 */
[----:B------:R-:W-:Y:S02]  /*4410*/  DMUL R222, R88, R208 ;  /* 0x000000d058de7228 */ /* 0x000fe40000000000 */
[----:B-1----:R-:W-:-:S06]  /*4420*/  DFMA R236, -R42, R234, 1 ;  /* 0x3ff000002aec742b */ /* 0x002fcc00000001ea */
[----:B------:R-:W-:Y:S02]  /*4430*/  DFMA R224, -R210, R224, R222 ;  /* 0x000000e0d2e0722b */ /* 0x000fe400000001de */
[----:B------:R-:W-:-:S06]  /*4440*/  DFMA R236, R236, R236, R236 ;  /* 0x000000ececec722b */ /* 0x000fcc00000000ec */
[----:B------:R-:W-:Y:S02]  /*4450*/  DFMA R232, R224, -UR26, R232 ;  /* 0x8000001ae0e87c2b */ /* 0x000fe400080000e8 */
[----:B------:R-:W-:Y:S02]  /*4460*/  DMUL R224, R86, R208 ;  /* 0x000000d056e07228 */ /* 0x000fe40000000000 */
[----:B------:R-:W-:-:S06]  /*4470*/  DFMA R236, R234, R236, R234 ;  /* 0x000000eceaec722b */ /* 0x000fcc00000000ea */
[----:B------:R-:W-:Y:S02]  /*4480*/  DADD R2, R2, -R224 ;  /* 0x0000000002027229 */ /* 0x000fe400000008e0 */
[----:B------:R-:W-:-:S06]  /*4490*/  DFMA R234, -R44, R56, R48 ;  /* 0x000000382cea722b */ /* 0x000fcc0000000130 */
[----:B------:R-:W-:Y:S02]  /*44a0*/  DFMA R232, R2, UR22, R232 ;  /* 0x0000001602e87c2b */ /* 0x000fe400080000e8 */
[----:B------:R-:W-:Y:S02]  /*44b0*/  DFMA R2, -R42, R236, 1 ;  /* 0x3ff000002a02742b */ /* 0x000fe400000001ec */
[----:B------:R-:W-:-:S06]  /*44c0*/  DADD R230, -R230, R234 ;  /* 0x00000000e6e67229 */ /* 0x000fcc00000001ea */
[----:B------:R-:W-:Y:S02]  /*44d0*/  DFMA R236, R236, R2, R236 ;  /* 0x00000002ecec722b */ /* 0x000fe400000000ec */
[----:B------:R-:W-:Y:S02]  /*44e0*/  DADD R2, R226, -R50 ;  /* 0x00000000e2027229 */ /* 0x000fe40000000832 */
[----:B------:R-:W-:-:S06]  /*44f0*/  DFMA R230, -R48, R60, R230 ;  /* 0x0000003c30e6722b */ /* 0x000fcc00000001e6 */
[----:B------:R-:W-:Y:S01]  /*4500*/  DMUL R234, R2, R236 ;  /* 0x000000ec02ea7228 */ /* 0x000fe20000000000 */
[----:B------:R1:W-:Y:S01]  /*4510*/  STL.64 [R1+0x20], R238 ;  /* 0x000020ee01007387 */ /* 0x0003e20000100a00 */
[----:B------:R-:W-:-:S03]  /*4520*/  DMUL R230, R230, 0.03125 ;  /* 0x3fa00000e6e67828 */ /* 0x000fc60000000000 */
[----:B------:R0:W5:Y:S03]  /*4530*/  LDL.LU.64 R50, [R1+0x180] ;  /* 0x0001800001327983 */ /* 0x0001660000300a00 */
[----:B-1----:R-:W-:Y:S02]  /*4540*/  DFMA R238, -R42, R234, R2 ;  /* 0x000000ea2aee722b */ /* 0x002fe40000000102 */
[----:B------:R-:W-:-:S06]  /*4550*/  DFMA R232, -R230, R232, R242 ;  /* 0x000000e8e6e8722b */ /* 0x000fcc00000001f2 */
[----:B------:R-:W-:Y:S01]  /*4560*/  DFMA R234, R236, R238, R234 ;  /* 0x000000eeecea722b */ /* 0x000fe200000000ea */
[----:B------:R0:W-:Y:S01]  /*4570*/  STL.64 [R1+0x18], R232 ;  /* 0x000018e801007387 */ /* 0x0001e20000100a00 */
[----:B------:R-:W-:-:S08]  /*4580*/  FSETP.GEU.AND P2, PT, |R3|, 6.5827683646048100446e-37, PT ;  /* 0x036000000300780b */ /* 0x000fd00003f4e200 */
[----:B------:R-:W-:-:S05]  /*4590*/  FFMA R230, RZ, R43, R235 ;  /* 0x0000002bffe67223 */ /* 0x000fca00000000eb */
[----:B------:R-:W-:Y:S01]  /*45a0*/  FSETP.GT.AND P0, PT, |R230|, 1.469367938527859385e-39, PT ;  /* 0x00100000e600780b */ /* 0x000fe20003f04200 */
[----:B------:R-:W-:-:S12]  /*45b0*/  BSSY.RECONVERGENT B2, `(.L_x_517) ;  /* 0x000000a000027945 */ /* 0x000fd80003800200 */
[----:B0-----:R-:W-:Y:S05]  /*45c0*/  @P0 BRA P2, `(.L_x_518) ;  /* 0x0000000000200947 */ /* 0x001fea0001000000 */
[----:B------:R-:W-:Y:S01]  /*45d0*/  IMAD.MOV.U32 R241, RZ, RZ, R2 ;  /* 0x000000fffff17224 */ /* 0x000fe200078e0002 */
[----:B------:R-:W-:Y:S01]  /*45e0*/  MOV R240, R3 ;  /* 0x0000000300f07202 */ /* 0x000fe20000000f00 */
[----:B------:R-:W-:Y:S01]  /*45f0*/  IMAD.MOV.U32 R236, RZ, RZ, R42 ;  /* 0x000000ffffec7224 */ /* 0x000fe200078e002a */
[----:B------:R-:W-:Y:S01]  /*4600*/  MOV R2, 0x4630 ;  /* 0x0000463000027802 */ /* 0x000fe20000000f00 */
[----:B------:R-:W-:-:S07]  /*4610*/  IMAD.MOV.U32 R237, RZ, RZ, R43 ;  /* 0x000000ffffed7224 */ /* 0x000fce00078e002b */
[----:B-----5:R-:W-:Y:S05]  /*4620*/  CALL.REL.NOINC `($__internal_11_$__cuda_sm20_div_rn_f64_full) ;  /* 0x0000003800587944 */ /* 0x020fea0003c00000 */
[----:B------:R-:W-:Y:S01]  /*4630*/  MOV R234, R3 ;  /* 0x0000000300ea7202 */ /* 0x000fe20000000f00 */
[----:B------:R-:W-:-:S07]  /*4640*/  IMAD.MOV.U32 R235, RZ, RZ, R236 ;  /* 0x000000ffffeb7224 */ /* 0x000fce00078e00ec */
.L_x_518:
[----:B------:R-:W-:Y:S05]  /*4650*/  BSYNC.RECONVERGENT B2 ;  /* 0x0000000000027941 */ /* 0x000fea0003800200 */
.L_x_517:
[----:B------:R-:W2:Y:S04]  /*4660*/  LDL.LU.64 R240, [R1+0x78] ;  /* 0x0000780001f07983 */ /* 0x000ea80000300a00 */
[----:B------:R-:W3:Y:S01]  /*4670*/  LDL.LU.64 R238, [R1+0x38] ;  /* 0x0000380001ee7983 */ /* 0x000ee20000300a00 */
[----:B------:R-:W-:Y:S01]  /*4680*/  DFMA R2, R86, R228, R82 ;  /* 0x000000e45602722b */ /* 0x000fe20000000052 */
[----:B------:R-:W-:Y:S01]  /*4690*/  UMOV UR20, 0x55555555 ;  /* 0x5555555500147882 */ /* 0x000fe20000000000 */
[----:B------:R-:W-:Y:S01]  /*46a0*/  UMOV UR21, 0x3fd55555 ;  /* 0x3fd5555500157882 */ /* 0x000fe20000000000 */
[----:B------:R-:W-:Y:S01]  /*46b0*/  DADD R234, R226, -R234 ;  /* 0x00000000e2ea7229 */ /* 0x000fe200000008ea */
[----:B------:R-:W-:Y:S01]  /*46c0*/  BSSY.RECONVERGENT B2, `(.L_x_519) ;  /* 0x0000024000027945 */ /* 0x000fe20003800200 */
[----:B-----5:R-:W-:-:S02]  /*46d0*/  DMUL R226, R50, R56 ;  /* 0x0000003832e27228 */ /* 0x020fc40000000000 */
[----:B------:R-:W-:Y:S02]  /*46e0*/  DMUL R230, R54, R60 ;  /* 0x0000003c36e67228 */ /* 0x000fe40000000000 */
[----:B------:R-:W-:Y:S02]  /*46f0*/  DMUL R2, R2, UR20 ;  /* 0x0000001402027c28 */ /* 0x000fe40008000000 */
[----:B------:R-:W-:-:S06]  /*4700*/  DADD R102, R102, R102 ;  /* 0x0000000066667229 */ /* 0x000fcc0000000066 */
[----:B------:R-:W-:Y:S02]  /*4710*/  DFMA R2, R228, R88, R2 ;  /* 0x00000058e402722b */ /* 0x000fe40000000002 */
[----:B------:R-:W-:-:S08]  /*4720*/  DMUL R228, R52, R58 ;  /* 0x0000003a34e47228 */ /* 0x000fd00000000000 */
[----:B------:R-:W-:-:S08]  /*4730*/  DADD R232, R226, R228 ;  /* 0x00000000e2e87229 */ /* 0x000fd000000000e4 */
[----:B------:R-:W-:-:S08]  /*4740*/  DADD R236, R232, R230 ;  /* 0x00000000e8ec7229 */ /* 0x000fd000000000e6 */
[----:B------:R-:W-:-:S08]  /*4750*/  DMUL R2, R236, R2 ;  /* 0x00000002ec027228 */ /* 0x000fd00000000000 */
[----:B------:R-:W-:Y:S02]  /*4760*/  DFMA R104, R104, R102, R2 ;  /* 0x000000666868722b */ /* 0x000fe40000000002 */
[----:B------:R-:W0:Y:S01]  /*4770*/  MUFU.RCP64H R3, R43 ;  /* 0x0000002b00037308 */ /* 0x000e220000001800 */
[----:B------:R-:W-:-:S05]  /*4780*/  IMAD.MOV.U32 R2, RZ, RZ, 0x1 ;  /* 0x00000001ff027424 */ /* 0x000fca00078e00ff */
[----:B------:R-:W-:Y:S02]  /*4790*/  DFMA R236, R104, 0.25, R234 ;  /* 0x3fd0000068ec782b */ /* 0x000fe400000000ea */
[----:B0-----:R-:W-:-:S08]  /*47a0*/  DFMA R102, -R42, R2, 1 ;  /* 0x3ff000002a66742b */ /* 0x001fd00000000102 */
        /* <DEDUP_REMOVED lines=18> */
[----:B------:R-:W-:Y:S05]  /*48d0*/  CALL.REL.NOINC `($__internal_11_$__cuda_sm20_div_rn_f64_full) ;  /* 0x0000003400ac7944 */ /* 0x000fea0003c00000 */
[----:B------:R-:W-:Y:S02]  /*48e0*/  IMAD.MOV.U32 R102, RZ, RZ, R3 ;  /* 0x000000ffff667224 */ /* 0x000fe400078e0003 */
[----:B------:R-:W-:-:S07]  /*48f0*/  IMAD.MOV.U32 R103, RZ, RZ, R236 ;  /* 0x000000ffff677224 */ /* 0x000fce00078e00ec */
.L_x_520:
[----:B------:R-:W-:Y:S05]  /*4900*/  BSYNC.RECONVERGENT B2 ;  /* 0x0000000000027941 */ /* 0x000fea0003800200 */
.L_x_519:
[----:B------:R-:W2:Y:S01]  /*4910*/  LDL.LU.64 R104, [R1+0x110] ;  /* 0x0001100001687983 */ /* 0x000ea20000300a00 */
[----:B------:R-:W0:Y:S03]  /*4920*/  LDC.64 R2, c[0x0][0x3d0] ;  /* 0x0000f400ff027b82 */ /* 0x000e260000000a00 */
[----:B------:R-:W3:Y:S01]  /*4930*/  LDL.LU.64 R234, [R1+0x50] ;  /* 0x0000500001ea7983 */ /* 0x000ee20000300a00 */
[----:B------:R-:W-:Y:S01]  /*4940*/  UMOV UR20, 0x55555555 ;  /* 0x5555555500147882 */ /* 0x000fe20000000000 */
[----:B------:R-:W-:Y:S01]  /*4950*/  UMOV UR21, 0x3fd55555 ;  /* 0x3fd5555500157882 */ /* 0x000fe20000000000 */
[----:B0-----:R-:W-:-:S08]  /*4960*/  DADD R2, R2, -UR8 ;  /* 0x8000000802027e29 */ /* 0x001fd00008000000 */
[----:B------:R-:W-:-:S08]  /*4970*/  DFMA R2, R64, R2, R158 ;  /* 0x000000024002722b */ /* 0x000fd0000000009e */
[----:B------:R-:W-:Y:S02]  /*4980*/  DMUL R2, R2, UR20 ;  /* 0x0000001402027c28 */ /* 0x000fe40008000000 */
[----:B------:R-:W-:Y:S02]  /*4990*/  DADD R102, R4, -R102 ;  /* 0x0000000004667229 */ /* 0x000fe40000000866 */
[----:B------:R-:W-:Y:S02]  /*49a0*/  DFMA R80, R86, R80, R82 ;  /* 0x000000505650722b */ /* 0x000fe40000000052 */
[----:B------:R-:W-:Y:S02]  /*49b0*/  DFMA R4, R50, R110, R228 ;  /* 0x0000006e3204722b */ /* 0x000fe400000000e4 */
        /* <DEDUP_REMOVED lines=31> */
[----:B------:R-:W-:Y:S05]  /*4bb0*/  CALL.REL.NOINC `($__internal_11_$__cuda_sm20_div_rn_f64_full) ;  /* 0x0000003000f47944 */ /* 0x000fea0003c00000 */
[----:B------:R-:W-:Y:S01]  /*4bc0*/  MOV R80, R3 ;  /* 0x0000000300507202 */ /* 0x000fe20000000f00 */
[----:B------:R-:W-:-:S07]  /*4bd0*/  IMAD.MOV.U32 R81, RZ, RZ, R236 ;  /* 0x000000ffff517224 */ /* 0x000fce00078e00ec */
.L_x_522:
[----:B------:R-:W-:Y:S05]  /*4be0*/  BSYNC.RECONVERGENT B2 ;  /* 0x0000000000027941 */ /* 0x000fea0003800200 */
.L_x_521:
[----:B------:R-:W2:Y:S01]  /*4bf0*/  LDL.LU.64 R102, [R1+0x60] ;  /* 0x0000600001667983 */ /* 0x000ea20000300a00 */
[----:B------:R-:W0:Y:S03]  /*4c00*/  LDC.64 R158, c[0x0][0x3d0] ;  /* 0x0000f400ff9e7b82 */ /* 0x000e260000000a00 */
[----:B------:R-:W3:Y:S01]  /*4c10*/  LDL.LU.64 R104, [R1+0x58] ;  /* 0x0000580001687983 */ /* 0x000ee20000300a00 */
[----:B------:R-:W-:Y:S01]  /*4c20*/  DMUL R2, R88, R76 ;  /* 0x0000004c58027228 */ /* 0x000fe20000000000 */
[----:B------:R-:W-:Y:S01]  /*4c30*/  UMOV UR20, 0x55555555 ;  /* 0x5555555500147882 */ /* 0x000fe20000000000 */
[----:B------:R-:W-:Y:S01]  /*4c40*/  UMOV UR21, 0x3fd55555 ;  /* 0x3fd5555500157882 */ /* 0x000fe20000000000 */
[----:B0-----:R-:W-:-:S08]  /*4c50*/  DADD R158, R158, -UR8 ;  /* 0x800000089e9e7e29 */ /* 0x001fd00008000000 */
[----:B------:R-:W-:-:S08]  /*4c60*/  DFMA R2, R64, R158, R2 ;  /* 0x0000009e4002722b */ /* 0x000fd00000000002 */
[----:B------:R-:W-:-:S08]  /*4c70*/  DMUL R2, R2, UR20 ;  /* 0x0000001402027c28 */ /* 0x000fd00008000000 */
[----:B------:R-:W-:Y:S02]  /*4c80*/  DFMA R2, R64, R84, R2 ;  /* 0x000000544002722b */ /* 0x000fe40000000002 */
[----:B------:R-:W-:Y:S02]  /*4c90*/  DADD R64, R50, R226 ;  /* 0x0000000032407229 */ /* 0x000fe400000000e2 */
[----:B------:R-:W-:Y:S01]  /*4ca0*/  DFMA R76, R86, R76, R82 ;  /* 0x0000004c564c722b */ /* 0x000fe20000000052 */
[----:B------:R-:W-:-:S05]  /*4cb0*/  UMOV UR20, 0x1c71c71c ;  /* 0x1c71c71c00147882 */ /* 0x000fca0000000000 */
[----:B------:R-:W-:Y:S01]  /*4cc0*/  DADD R64, R228, R64 ;  /* 0x00000000e4407229 */ /* 0x000fe20000000040 */
[----:B------:R-:W-:Y:S02]  /*4cd0*/  UMOV UR21, 0x3fbc71c7 ;  /* 0x3fbc71c700157882 */ /* 0x000fe40000000000 */
[----:B------:R-:W-:-:S05]  /*4ce0*/  DFMA R2, R76, UR20, R2 ;  /* 0x000000144c027c2b */ /* 0x000fca0008000002 */
[----:B------:R-:W-:-:S08]  /*4cf0*/  DADD R64, R230, R64 ;  /* 0x00000000e6407229 */ /* 0x000fd00000000040 */
[----:B------:R-:W-:Y:S01]  /*4d00*/  DMUL R64, R64, R2 ;  /* 0x0000000240407228 */ /* 0x000fe20000000000 */
[----:B------:R-:W0:Y:S01]  /*4d10*/  MUFU.RCP64H R3, R43 ;  /* 0x0000002b00037308 */ /* 0x000e220000001800 */
[----:B------:R-:W-:-:S06]  /*4d20*/  MOV R2, 0x1 ;  /* 0x0000000100027802 */ /* 0x000fcc0000000f00 */
[----:B0-----:R-:W-:-:S08]  /*4d30*/  DFMA R76, -R42, R2, 1 ;  /* 0x3ff000002a4c742b */ /* 0x001fd00000000102 */
[----:B------:R-:W-:-:S08]  /*4d40*/  DFMA R76, R76, R76, R76 ;  /* 0x0000004c4c4c722b */ /* 0x000fd0000000004c */
[----:B------:R-:W-:-:S08]  /*4d50*/  DFMA R76, R2, R76, R2 ;  /* 0x0000004c024c722b */ /* 0x000fd00000000002 */
[----:B------:R-:W-:-:S08]  /*4d60*/  DFMA R2, -R42, R76, 1 ;  /* 0x3ff000002a02742b */ /* 0x000fd0000000014c */
[----:B------:R-:W-:Y:S02]  /*4d70*/  DFMA R76, R76, R2, R76 ;  /* 0x000000024c4c722b */ /* 0x000fe4000000004c */
[----:B------:R-:W-:Y:S02]  /*4d80*/  DADD R6, R6, -R80 ;  /* 0x0000000006067229 */ /* 0x000fe40000000850 */
[----:B------:R-:W-:-:S08]  /*4d90*/  DADD R154, R154, R154 ;  /* 0x000000009a9a7229 */ /* 0x000fd0000000009a */
        /* <DEDUP_REMOVED lines=15> */
[----:B------:R-:W-:Y:S02]  /*4e90*/  MOV R237, R43 ;  /* 0x0000002b00ed7202 */ /* 0x000fe40000000f00 */
[----:B------:R-:W-:-:S07]  /*4ea0*/  MOV R2, 0x4ec0 ;  /* 0x00004ec000027802 */ /* 0x000fce0000000f00 */
[----:B------:R-:W-:Y:S05]  /*4eb0*/  CALL.REL.NOINC `($__internal_11_$__cuda_sm20_div_rn_f64_full) ;  /* 0x0000003000347944 */ /* 0x000fea0003c00000 */
[----:B------:R-:W-:Y:S01]  /*4ec0*/  IMAD.MOV.U32 R76, RZ, RZ, R3 ;  /* 0x000000ffff4c7224 */ /* 0x000fe200078e0003 */
[----:B------:R-:W-:-:S07]  /*4ed0*/  MOV R77, R236 ;  /* 0x000000ec004d7202 */ /* 0x000fce0000000f00 */
.L_x_524:
[----:B------:R-:W-:Y:S05]  /*4ee0*/  BSYNC.RECONVERGENT B2 ;  /* 0x0000000000027941 */ /* 0x000fea0003800200 */
.L_x_523:
[----:B------:R-:W2:Y:S01]  /*4ef0*/  LDL.LU.64 R104, [R1] ;  /* 0x0000000001687983 */ /* 0x000ea20000300a00 */
        /* <DEDUP_REMOVED lines=9> */
[----:B------:R-:W-:Y:S02]  /*4f90*/  DADD R76, R8, -R76 ;  /* 0x00000000084c7229 */ /* 0x000fe4000000084c */
[----:B------:R-:W-:Y:S02]  /*4fa0*/  DFMA R78, R86, R78, R82 ;  /* 0x0000004e564e722b */ /* 0x000fe40000000052 */
[----:B------:R-:W-:Y:S02]  /*4fb0*/  DADD R8, R226, R6 ;  /* 0x00000000e2087229 */ /* 0x000fe40000000006 */
[----:B------:R-:W-:Y:S01]  /*4fc0*/  DFMA R2, R62, R84, R2 ;  /* 0x000000543e02722b */ /* 0x000fe20000000002 */
[----:B------:R-:W-:Y:S01]  /*4fd0*/  UMOV UR20, 0x1c71c71c ;  /* 0x1c71c71c00147882 */ /* 0x000fe20000000000 */
[----:B------:R-:W-:-:S04]  /*4fe0*/  UMOV UR21, 0x3fbc71c7 ;  /* 0x3fbc71c700157882 */ /* 0x000fc80000000000 */
[----:B------:R-:W-:Y:S02]  /*4ff0*/  DADD R64, R230, R8 ;  /* 0x00000000e6407229 */ /* 0x000fe40000000008 */
        /* <DEDUP_REMOVED lines=10> */
[----:B------:R-:W-:Y:S02]  /*50a0*/  DFMA R2, -R42, R64, 1 ;  /* 0x3ff000002a02742b */ /* 0x000fe40000000140 */
[----:B------:R-:W-:-:S06]  /*50b0*/  DFMA R76, R184, 0.125, R76 ;  /* 0x3fc00000b84c782b */ /* 0x000fcc000000004c */
[----:B------:R-:W-:Y:S02]  /*50c0*/  DFMA R64, R64, R2, R64 ;  /* 0x000000024040722b */ /* 0x000fe40000000040 */
[----:B----4-:R-:W-:Y:S01]  /*50d0*/  DADD R2, R10, -R80 ;  /* 0x000000000a027229 */ /* 0x010fe20000000850 */
[----:B---3--:R0:W-:Y:S07]  /*50e0*/  STG.E.64 desc[UR4][R102.64], R76 ;  /* 0x0000004c66007986 */ /* 0x0081ee000c101b04 */
[----:B0-----:R-:W-:-:S08]  /*50f0*/  DMUL R76, R64, R2 ;  /* 0x00000002404c7228 */ /* 0x001fd00000000000 */
[----:B------:R-:W-:-:S08]  /*5100*/  DFMA R78, -R42, R76, R2 ;  /* 0x0000004c2a4e722b */ /* 0x000fd00000000102 */
        /* <DEDUP_REMOVED lines=10> */
[----:B------:R-:W-:Y:S05]  /*51b0*/  CALL.REL.NOINC `($__internal_11_$__cuda_sm20_div_rn_f64_full) ;  /* 0x0000002c00747944 */ /* 0x000fea0003c00000 */
[----:B------:R-:W-:Y:S01]  /*51c0*/  MOV R64, R3 ;  /* 0x0000000300407202 */ /* 0x000fe20000000f00 */
[----:B------:R-:W-:-:S07]  /*51d0*/  IMAD.MOV.U32 R65, RZ, RZ, R236 ;  /* 0x000000ffff417224 */ /* 0x000fce00078e00ec */
.L_x_526:
[----:B------:R-:W-:Y:S05]  /*51e0*/  BSYNC.RECONVERGENT B2 ;  /* 0x0000000000027941 */ /* 0x000fea0003800200 */
.L_x_525:
[----:B------:R-:W2:Y:S01]  /*51f0*/  LDL.LU.64 R80, [R1+0x8] ;  /* 0x0000080001507983 */ /* 0x000ea20000300a00 */
[----:B------:R-:W0:Y:S03]  /*5200*/  LDC.64 R102, c[0x0][0x3d0] ;  /* 0x0000f400ff667b82 */ /* 0x000e260000000a00 */
[----:B------:R-:W3:Y:S04]  /*5210*/  LDL.LU.64 R78, [R1+0x148] ;  /* 0x00014800014e7983 */ /* 0x000ee80000300a00 */
[----:B------:R-:W4:Y:S01]  /*5220*/  LDL.LU.64 R76, [R1+0x70] ;  /* 0x00007000014c7983 */ /* 0x000f220000300a00 */
        /* <DEDUP_REMOVED lines=16> */
[----:B------:R-:W-:Y:S01]  /*5330*/  MOV R2, 0x1 ;  /* 0x0000000100027802 */ /* 0x000fe20000000f00 */
[----:B------:R-:W-:-:S05]  /*5340*/  DADD R10, R10, -R64 ;  /* 0x000000000a0a7229 */ /* 0x000fca0000000840 */
[----:B0-----:R-:W-:-:S08]  /*5350*/  DFMA R64, -R42, R2, 1 ;  /* 0x3ff000002a40742b */ /* 0x001fd00000000102 */
[----:B------:R-:W-:-:S08]  /*5360*/  DFMA R64, R64, R64, R64 ;  /* 0x000000404040722b */ /* 0x000fd00000000040 */
[----:B------:R-:W-:Y:S02]  /*5370*/  DFMA R64, R2, R64, R2 ;  /* 0x000000400240722b */ /* 0x000fe40000000002 */
[----:B------:R-:W-:-:S06]  /*5380*/  DADD R150, R150, R150 ;  /* 0x0000000096967229 */ /* 0x000fcc0000000096 */
[----:B------:R-:W-:-:S08]  /*5390*/  DFMA R2, -R42, R64, 1 ;  /* 0x3ff000002a02742b */ /* 0x000fd00000000140 */
[----:B------:R-:W-:Y:S01]  /*53a0*/  DFMA R64, R64, R2, R64 ;  /* 0x000000024040722b */ /* 0x000fe20000000040 */
[----:B------:R-:W-:Y:S01]  /*53b0*/  BSSY.RECONVERGENT B2, `(.L_x_527) ;  /* 0x0000014000027945 */ /* 0x000fe20003800200 */
[----:B--2---:R-:W-:Y:S02]  /*53c0*/  DFMA R62, R80, R150, R62 ;  /* 0x00000096503e722b */ /* 0x004fe4000000003e */
[----:B---3--:R-:W-:-:S06]  /*53d0*/  DADD R2, R12, -R78 ;  /* 0x000000000c027229 */ /* 0x008fcc000000084e */
[----:B------:R-:W-:Y:S02]  /*53e0*/  DFMA R10, R62, 0.125, R10 ;  /* 0x3fc000003e0a782b */ /* 0x000fe4000000000a */
        /* <DEDUP_REMOVED lines=16> */
.L_x_528:
[----:B------:R-:W-:Y:S05]  /*54f0*/  BSYNC.RECONVERGENT B2 ;  /* 0x0000000000027941 */ /* 0x000fea0003800200 */
.L_x_527:
        /* <DEDUP_REMOVED lines=19> */
[----:B------:R-:W-:Y:S01]  /*5630*/  IMAD.MOV.U32 R2, RZ, RZ, 0x1 ;  /* 0x00000001ff027424 */ /* 0x000fe200078e00ff */
        /* <DEDUP_REMOVED lines=27> */
.L_x_530:
[----:B------:R-:W-:Y:S05]  /*57f0*/  BSYNC.RECONVERGENT B2 ;  /* 0x0000000000027941 */ /* 0x000fea0003800200 */
.L_x_529:
[----:B------:R-:W2:Y:S01]  /*5800*/  LDL.LU.64 R64, [R1+0x160] ;  /* 0x0001600001407983 */ /* 0x000ea20000300a00 */
[----:B------:R-:W0:Y:S03]  /*5810*/  LDC.64 R2, c[0x0][0x3d0] ;  /* 0x0000f400ff027b82 */ /* 0x000e260000000a00 */
[----:B------:R-:W3:Y:S01]  /*5820*/  LDL.LU.64 R70, [R1+0x88] ;  /* 0x0000880001467983 */ /* 0x000ee20000300a00 */
[----:B------:R-:W-:Y:S01]  /*5830*/  DMUL R88, R88, R74 ;  /* 0x0000004a58587228 */ /* 0x000fe20000000000 */
[----:B------:R-:W-:Y:S01]  /*5840*/  UMOV UR20, 0x55555555 ;  /* 0x5555555500147882 */ /* 0x000fe20000000000 */
[----:B------:R-:W-:Y:S01]  /*5850*/  UMOV UR21, 0x3fd55555 ;  /* 0x3fd5555500157882 */ /* 0x000fe20000000000 */
[----:B------:R-:W-:Y:S02]  /*5860*/  DADD R10, R54, R226 ;  /* 0x00000000360a7229 */ /* 0x000fe400000000e2 */
[----:B0-----:R-:W-:-:S08]  /*5870*/  DADD R2, R2, -UR8 ;  /* 0x8000000802027e29 */ /* 0x001fd00008000000 */
[----:B------:R-:W-:-:S08]  /*5880*/  DFMA R88, R68, R2, R88 ;  /* 0x000000024458722b */ /* 0x000fd00000000058 */
[----:B------:R-:W-:Y:S02]  /*5890*/  DMUL R88, R88, UR20 ;  /* 0x0000001458587c28 */ /* 0x000fe40008000000 */
[----:B------:R-:W-:Y:S02]  /*58a0*/  DADD R12, R14, -R12 ;  /* 0x000000000e0c7229 */ /* 0x000fe4000000080c */
[----:B------:R-:W-:Y:S02]  /*58b0*/  DADD R2, R228, R10 ;  /* 0x00000000e4027229 */ /* 0x000fe4000000000a */
[----:B------:R-:W-:Y:S02]  /*58c0*/  DFMA R74, R86, R74, R82 ;  /* 0x0000004a564a722b */ /* 0x000fe40000000052 */
[----:B------:R-:W-:Y:S01]  /*58d0*/  DFMA R14, R68, R84, R88 ;  /* 0x00000054440e722b */ /* 0x000fe20000000058 */
[----:B------:R-:W-:Y:S01]  /*58e0*/  UMOV UR20, 0x1c71c71c ;  /* 0x1c71c71c00147882 */ /* 0x000fe20000000000 */
[----:B------:R-:W-:-:S02]  /*58f0*/  UMOV UR21, 0x3fbc71c7 ;  /* 0x3fbc71c700157882 */ /* 0x000fc40000000000 */
[----:B------:R-:W-:-:S04]  /*5900*/  DADD R2, R230, R2 ;  /* 0x00000000e6027229 */ /* 0x000fc80000000002 */
[----:B------:R-:W-:-:S08]  /*5910*/  DFMA R14, R74, UR20, R14 ;  /* 0x000000144a0e7c2b */ /* 0x000fd0000800000e */
[----:B------:R-:W-:Y:S01]  /*5920*/  DMUL R14, R2, R14 ;  /* 0x0000000e020e7228 */ /* 0x000fe20000000000 */
[----:B------:R-:W0:Y:S01]  /*5930*/  MUFU.RCP64H R3, R43 ;  /* 0x0000002b00037308 */ /* 0x000e220000001800 */
[----:B------:R-:W-:-:S06]  /*5940*/  MOV R2, 0x1 ;  /* 0x0000000100027802 */ /* 0x000fcc0000000f00 */
[----:B0-----:R-:W-:-:S08]  /*5950*/  DFMA R62, -R42, R2, 1 ;  /* 0x3ff000002a3e742b */ /* 0x001fd00000000102 */
[----:B------:R-:W-:-:S08]  /*5960*/  DFMA R62, R62, R62, R62 ;  /* 0x0000003e3e3e722b */ /* 0x000fd0000000003e */
[----:B------:R-:W-:Y:S02]  /*5970*/  DFMA R62, R2, R62, R2 ;  /* 0x0000003e023e722b */ /* 0x000fe40000000002 */
[----:B------:R-:W-:-:S06]  /*5980*/  DADD R172, R172, R172 ;  /* 0x00000000acac7229 */ /* 0x000fcc00000000ac */
[----:B------:R-:W-:Y:S02]  /*5990*/  DFMA R2, -R42, R62, 1 ;  /* 0x3ff000002a02742b */ /* 0x000fe4000000013e */
[----:B------:R-:W-:-:S06]  /*59a0*/  DFMA R14, R250, R172, R14 ;  /* 0x000000acfa0e722b */ /* 0x000fcc000000000e */
        /* <DEDUP_REMOVED lines=20> */
.L_x_532:
[----:B------:R-:W-:Y:S05]  /*5af0*/  BSYNC.RECONVERGENT B2 ;  /* 0x0000000000027941 */ /* 0x000fea0003800200 */
.L_x_531:
[----:B------:R-:W2:Y:S04]  /*5b00*/  LDL.LU.64 R2, [R1+0x98] ;  /* 0x0000980001027983 */ /* 0x000ea80000300a00 */
[----:B------:R-:W3:Y:S04]  /*5b10*/  LDL.LU.64 R62, [R1+0x158] ;  /* 0x00015800013e7983 */ /* 0x000ee80000300a00 */
[----:B------:R-:W4:Y:S01]  /*5b20*/  LDL.LU.64 R68, [R1+0xa0] ;  /* 0x0000a00001447983 */ /* 0x000f220000300a00 */
[----:B------:R-:W-:Y:S01]  /*5b30*/  DMUL R92, R92, -R92 ;  /* 0x8000005c5c5c7228 */ /* 0x000fe20000000000 */
[----:B------:R-:W-:Y:S01]  /*5b40*/  UMOV UR22, 0x55555555 ;  /* 0x5555555500167882 */ /* 0x000fe20000000000 */
[----:B------:R-:W-:Y:S01]  /*5b50*/  UMOV UR23, 0x3fd55555 ;  /* 0x3fd5555500177882 */ /* 0x000fe20000000000 */
[----:B------:R-:W-:Y:S01]  /*5b60*/  UMOV UR20, 0x1c71c71c ;  /* 0x1c71c71c00147882 */ /* 0x000fe20000000000 */
[----:B------:R-:W-:Y:S01]  /*5b70*/  UMOV UR21, 0x3fcc71c7 ;  /* 0x3fcc71c700157882 */ /* 0x000fe20000000000 */
[----:B------:R-:W-:Y:S01]  /*5b80*/  DADD R14, R16, -R14 ;  /* 0x00000000100e7229 */ /* 0x000fe2000000080e */
[----:B------:R-:W-:Y:S01]  /*5b90*/  BSSY.RECONVERGENT B2, `(.L_x_533) ;  /* 0x000002a000027945 */ /* 0x000fe20003800200 */
[----:B------:R-:W-:Y:S01]  /*5ba0*/  DADD R12, R114, UR20 ;  /* 0x00000014720c7e29 */ /* 0x000fe20008000000 */
[----:B------:R-:W-:Y:S01]  /*5bb0*/  UMOV UR20, 0x55555555 ;  /* 0x5555555500147882 */ /* 0x000fe20000000000 */
[----:B------:R-:W-:Y:S01]  /*5bc0*/  UMOV UR21, 0x3fd55555 ;  /* 0x3fd5555500157882 */ /* 0x000fe20000000000 */
[----:B------:R-:W-:-:S02]  /*5bd0*/  DADD R128, R128, R128 ;  /* 0x0000000080807229 */ /* 0x000fc40000000080 */
[----:B------:R-:W-:-:S03]  /*5be0*/  DFMA R16, R50, R110, R6 ;  /* 0x0000006e3210722b */ /* 0x000fc60000000006 */
[----:B------:R-:W-:Y:S01]  /*5bf0*/  DFMA R12, R98, -UR20, R12 ;  /* 0x80000014620c7c2b */ /* 0x000fe2000800000c */
[----:B------:R-:W-:Y:S01]  /*5c00*/  UMOV UR20, 0x1c71c71c ;  /* 0x1c71c71c00147882 */ /* 0x000fe20000000000 */
[----:B------:R-:W-:Y:S01]  /*5c10*/  DFMA R98, R86, R98, R82 ;  /* 0x000000625662722b */ /* 0x000fe20000000052 */
[----:B------:R-:W-:Y:S02]  /*5c20*/  UMOV UR21, 0x3fbc71c7 ;  /* 0x3fbc71c700157882 */ /* 0x000fe40000000000 */
[----:B------:R-:W-:-:S03]  /*5c30*/  DADD R16, R230, R16 ;  /* 0x00000000e6107229 */ /* 0x000fc60000000010 */
[----:B------:R-:W-:Y:S02]  /*5c40*/  DMUL R12, R128, R12 ;  /* 0x0000000c800c7228 */ /* 0x000fe40000000000 */
[----:B--2---:R-:W-:-:S08]  /*5c50*/  DFMA R2, R86, R92, R2 ;  /* 0x0000005c5602722b */ /* 0x004fd00000000002 */
[----:B------:R-:W-:-:S08]  /*5c60*/  DMUL R2, R2, UR22 ;  /* 0x0000001602027c28 */ /* 0x000fd00008000000 */
[----:B------:R-:W-:-:S08]  /*5c70*/  DFMA R2, R84, R114, R2 ;  /* 0x000000725402722b */ /* 0x000fd00000000002 */
[----:B------:R-:W-:Y:S02]  /*5c80*/  DFMA R98, R98, UR20, R2 ;  /* 0x0000001462627c2b */ /* 0x000fe40008000002 */
[----:B------:R-:W0:Y:S01]  /*5c90*/  MUFU.RCP64H R3, R43 ;  /* 0x0000002b00037308 */ /* 0x000e220000001800 */
[----:B------:R-:W-:-:S05]  /*5ca0*/  IMAD.MOV.U32 R2, RZ, RZ, 0x1 ;  /* 0x00000001ff027424 */ /* 0x000fca00078e00ff */
        /* <DEDUP_REMOVED lines=24> */
.L_x_534:
[----:B------:R-:W-:Y:S05]  /*5e30*/  BSYNC.RECONVERGENT B2 ;  /* 0x0000000000027941 */ /* 0x000fea0003800200 */
.L_x_533:
        /* <DEDUP_REMOVED lines=8> */
[----:B------:R-:W-:Y:S01]  /*5ec0*/  UMOV UR22, 0x55555555 ;  /* 0x5555555500167882 */ /* 0x000fe20000000000 */
[----:B------:R-:W-:Y:S01]  /*5ed0*/  UMOV UR23, 0x3fd55555 ;  /* 0x3fd5555500177882 */ /* 0x000fe20000000000 */
[----:B------:R-:W-:Y:S01]  /*5ee0*/  DADD R134, R134, R134 ;  /* 0x0000000086867229 */ /* 0x000fe20000000086 */
[----:B------:R-:W-:Y:S01]  /*5ef0*/  BSSY.RECONVERGENT B2, `(.L_x_535) ;  /* 0x0000027000027945 */ /* 0x000fe20003800200 */
[----:B------:R-:W-:-:S02]  /*5f00*/  DADD R2, R18, -R2 ;  /* 0x0000000012027229 */ /* 0x000fc40000000802 */
[----:B--2---:R-:W-:Y:S02]  /*5f10*/  DFMA R92, R86, R92, R14 ;  /* 0x0000005c565c722b */ /* 0x004fe4000000000e */
[----:B0-----:R-:W-:-:S06]  /*5f20*/  DFMA R14, -R42, R12, 1 ;  /* 0x3ff000002a0e742b */ /* 0x001fcc000000010c */
[----:B------:R-:W-:Y:S02]  /*5f30*/  DMUL R92, R92, UR22 ;  /* 0x000000165c5c7c28 */ /* 0x000fe40008000000 */
[----:B------:R-:W-:Y:S02]  /*5f40*/  DFMA R16, R14, R14, R14 ;  /* 0x0000000e0e10722b */ /* 0x000fe4000000000e */
[----:B------:R-:W-:Y:S01]  /*5f50*/  DADD R14, -R114, -UR20 ;  /* 0x80000014720e7e29 */ /* 0x000fe20008000100 */
[----:B------:R-:W-:-:S03]  /*5f60*/  UMOV UR21, 0x3fbc71c7 ;  /* 0x3fbc71c700157882 */ /* 0x000fc60000000000 */
[----:B------:R-:W-:Y:S02]  /*5f70*/  DFMA R92, R84, R114, R92 ;  /* 0x00000072545c722b */ /* 0x000fe4000000005c */
[----:B------:R-:W-:Y:S02]  /*5f80*/  DFMA R16, R12, R16, R12 ;  /* 0x000000100c10722b */ /* 0x000fe4000000000c */
[----:B------:R-:W-:Y:S02]  /*5f90*/  DADD R12, R50, R52 ;  /* 0x00000000320c7229 */ /* 0x000fe40000000034 */
[----:B------:R-:W-:Y:S02]  /*5fa0*/  DFMA R100, R100, UR22, R14 ;  /* 0x0000001664647c2b */ /* 0x000fe4000800000e */
[----:B---3--:R-:W-:-:S04]  /*5fb0*/  DADD R14, R82, R68 ;  /* 0x00000000520e7229 */ /* 0x008fc80000000044 */
[----:B------:R-:W-:-:S04]  /*5fc0*/  DADD R12, R226, R12 ;  /* 0x00000000e20c7229 */ /* 0x000fc8000000000c */
[----:B------:R-:W-:Y:S02]  /*5fd0*/  DFMA R92, R14, UR20, R92 ;  /* 0x000000140e5c7c2b */ /* 0x000fe4000800005c */
[----:B------:R-:W-:Y:S02]  /*5fe0*/  DFMA R14, -R42, R16, 1 ;  /* 0x3ff000002a0e742b */ /* 0x000fe40000000110 */
[----:B------:R-:W-:-:S06]  /*5ff0*/  DADD R12, R228, R12 ;  /* 0x00000000e40c7229 */ /* 0x000fcc000000000c */
[----:B------:R-:W-:Y:S02]  /*6000*/  DFMA R14, R16, R14, R16 ;  /* 0x0000000e100e722b */ /* 0x000fe40000000010 */
[----:B------:R-:W-:Y:S02]  /*6010*/  DADD R16, R230, R12 ;  /* 0x00000000e6107229 */ /* 0x000fe4000000000c */
[----:B----4-:R-:W-:-:S06]  /*6020*/  DADD R12, R20, -R62 ;  /* 0x00000000140c7229 */ /* 0x010fcc000000083e */
[----:B------:R-:W-:Y:S02]  /*6030*/  DMUL R16, R16, R92 ;  /* 0x0000005c10107228 */ /* 0x000fe40000000000 */
        /* <DEDUP_REMOVED lines=18> */
.L_x_536:
[----:B------:R-:W-:Y:S05]  /*6160*/  BSYNC.RECONVERGENT B2 ;  /* 0x0000000000027941 */ /* 0x000fea0003800200 */
.L_x_535:
        /* <DEDUP_REMOVED lines=8> */
[----:B------:R-:W-:Y:S01]  /*61f0*/  DADD R164, R82, R164 ;  /* 0x0000000052a47229 */ /* 0x000fe200000000a4 */
[----:B------:R-:W-:Y:S01]  /*6200*/  UMOV UR20, 0x1c71c71c ;  /* 0x1c71c71c00147882 */ /* 0x000fe20000000000 */
[----:B------:R-:W-:Y:S01]  /*6210*/  UMOV UR21, 0x3fbc71c7 ;  /* 0x3fbc71c700157882 */ /* 0x000fe20000000000 */
[----:B------:R-:W-:Y:S01]  /*6220*/  DADD R130, R130, R130 ;  /* 0x0000000082827229 */ /* 0x000fe20000000082 */
[----:B------:R-:W-:Y:S01]  /*6230*/  BSSY.RECONVERGENT B2, `(.L_x_537) ;  /* 0x0000025000027945 */ /* 0x000fe20003800200 */
[----:B------:R-:W-:-:S02]  /*6240*/  DADD R2, R20, -R2 ;  /* 0x0000000014027229 */ /* 0x000fc40000000802 */
[----:B0-----:R-:W-:-:S08]  /*6250*/  DFMA R14, -R42, R16, 1 ;  /* 0x3ff000002a0e742b */ /* 0x001fd00000000110 */
[----:B------:R-:W-:-:S08]  /*6260*/  DFMA R18, R14, R14, R14 ;  /* 0x0000000e0e12722b */ /* 0x000fd0000000000e */
[----:B------:R-:W-:-:S08]  /*6270*/  DFMA R18, R16, R18, R16 ;  /* 0x000000121012722b */ /* 0x000fd00000000010 */
[----:B------:R-:W-:-:S08]  /*6280*/  DFMA R16, -R42, R18, 1 ;  /* 0x3ff000002a10742b */ /* 0x000fd00000000112 */
[----:B------:R-:W-:Y:S02]  /*6290*/  DFMA R64, R18, R16, R18 ;  /* 0x000000101240722b */ /* 0x000fe40000000012 */
[----:B--2---:R-:W-:Y:S02]  /*62a0*/  DFMA R12, R86, R90, R12 ;  /* 0x0000005a560c722b */ /* 0x004fe4000000000c */
[----:B---3--:R-:W-:-:S06]  /*62b0*/  DADD R62, R22, -R62 ;  /* 0x00000000163e7229 */ /* 0x008fcc000000083e */
[----:B------:R-:W-:Y:S02]  /*62c0*/  DMUL R14, R12, UR22 ;  /* 0x000000160c0e7c28 */ /* 0x000fe40008000000 */
[----:B------:R-:W-:Y:S02]  /*62d0*/  DFMA R12, R50, R110, R52 ;  /* 0x0000006e320c722b */ /* 0x000fe40000000034 */
[----:B------:R-:W-:Y:S01]  /*62e0*/  DMUL R16, R64, R62 ;  /* 0x0000003e40107228 */ /* 0x000fe20000000000 */
[----:B------:R-:W-:-:S03]  /*62f0*/  FSETP.GEU.AND P2, PT, |R63|, 6.5827683646048100446e-37, PT ;  /* 0x036000003f00780b */ /* 0x000fc60003f4e200 */
[----:B------:R-:W-:Y:S02]  /*6300*/  DFMA R14, R84, R112, R14 ;  /* 0x00000070540e722b */ /* 0x000fe4000000000e */
[----:B------:R-:W-:Y:S02]  /*6310*/  DADD R12, R228, R12 ;  /* 0x00000000e40c7229 */ /* 0x000fe4000000000c */
[----:B------:R-:W-:-:S04]  /*6320*/  DFMA R18, -R42, R16, R62 ;  /* 0x000000102a12722b */ /* 0x000fc8000000013e */
[----:B------:R-:W-:Y:S01]  /*6330*/  DFMA R164, R164, UR20, R14 ;  /* 0x00000014a4a47c2b */ /* 0x000fe2000800000e */
[----:B------:R-:W-:Y:S01]  /*6340*/  UMOV UR21, 0x3fcc71c7 ;  /* 0x3fcc71c700157882 */ /* 0x000fe20000000000 */
[----:B------:R-:W-:Y:S02]  /*6350*/  DADD R14, R230, R12 ;  /* 0x00000000e60e7229 */ /* 0x000fe4000000000c */
[----:B------:R-:W-:-:S06]  /*6360*/  DADD R12, -R112, -UR20 ;  /* 0x80000014700c7e29 */ /* 0x000fcc0008000100 */
[----:B------:R-:W-:Y:S02]  /*6370*/  DMUL R14, R14, R164 ;  /* 0x000000a40e0e7228 */ /* 0x000fe40000000000 */
[----:B------:R-:W-:-:S08]  /*6380*/  DFMA R94, R94, UR22, R12 ;  /* 0x000000165e5e7c2b */ /* 0x000fd0000800000c */
[----:B------:R-:W-:-:S08]  /*6390*/  DFMA R14, R130, R94, R14 ;  /* 0x0000005e820e722b */ /* 0x000fd0000000000e */
[----:B------:R-:W-:Y:S02]  /*63a0*/  DFMA R14, R14, 0.0625, R2 ;  /* 0x3fb000000e0e782b */ /* 0x000fe40000000002 */
[----:B------:R-:W-:-:S05]  /*63b0*/  DFMA R2, R64, R18, R16 ;  /* 0x000000124002722b */ /* 0x000fca0000000010 */
[----:B----4-:R0:W-:Y:S05]  /*63c0*/  STG.E.64 desc[UR4][R68.64], R14 ;  /* 0x0000000e44007986 */ /* 0x0101ea000c101b04 */
        /* <DEDUP_REMOVED lines=11> */
.L_x_538:
[----:B------:R-:W-:Y:S05]  /*6480*/  BSYNC.RECONVERGENT B2 ;  /* 0x0000000000027941 */ /* 0x000fea0003800200 */
.L_x_537:
[----:B------:R-:W2:Y:S04]  /*6490*/  LDL.LU.64 R64, [R1+0xb8] ;  /* 0x0000b80001407983 */ /* 0x000ea80000300a00 */
[----:B------:R-:W3:Y:S04]  /*64a0*/  LDL.LU.64 R18, [R1+0x40] ;  /* 0x0000400001127983 */ /* 0x000ee80000300a00 */
[----:B------:R-:W4:Y:S04]  /*64b0*/  LDL.LU.64 R62, [R1+0x138] ;  /* 0x00013800013e7983 */ /* 0x000f280000300a00 */
[----:B------:R-:W5:Y:S01]  /*64c0*/  LDL.LU.64 R20, [R1+0xc8] ;  /* 0x0000c80001147983 */ /* 0x000f620000300a00 */
[----:B------:R-:W0:Y:S01]  /*64d0*/  MUFU.RCP64H R15, R43 ;  /* 0x0000002b000f7308 */ /* 0x000e220000001800 */
[----:B------:R-:W-:Y:S01]  /*64e0*/  HFMA2 R14, -RZ, RZ, 0, 5.9604644775390625e-08 ;  /* 0x00000001ff0e7431 */ /* 0x000fe200000001ff */
[----:B------:R-:W-:Y:S01]  /*64f0*/  UMOV UR20, 0x55555555 ;  /* 0x5555555500147882 */ /* 0x000fe20000000000 */
[----:B------:R-:W-:Y:S01]  /*6500*/  UMOV UR21, 0x3fd55555 ;  /* 0x3fd5555500157882 */ /* 0x000fe20000000000 */
[----:B------:R-:W-:Y:S01]  /*6510*/  DFMA R6, R50, R108, R6 ;  /* 0x0000006c3206722b */ /* 0x000fe20000000006 */
[----:B------:R-:W-:Y:S01]  /*6520*/  UMOV UR22, 0x1c71c71c ;  /* 0x1c71c71c00167882 */ /* 0x000fe20000000000 */
[----:B------:R-:W-:Y:S01]  /*6530*/  UMOV UR23, 0x3fbc71c7 ;  /* 0x3fbc71c700177882 */ /* 0x000fe20000000000 */
[----:B------:R-:W-:Y:S01]  /*6540*/  DFMA R12, R96, UR20, R12 ;  /* 0x00000014600c7c2b */ /* 0x000fe2000800000c */
[----:B------:R-:W-:Y:S01]  /*6550*/  BSSY.RECONVERGENT B2, `(.L_x_539) ;  /* 0x0000022000027945 */ /* 0x000fe20003800200 */
[----:B------:R-:W-:-:S02]  /*6560*/  DADD R126, R126, R126 ;  /* 0x000000007e7e7229 */ /* 0x000fc4000000007e */
[----:B------:R-:W-:Y:S02]  /*6570*/  DADD R2, R22, -R2 ;  /* 0x0000000016027229 */ /* 0x000fe40000000802 */
[----:B------:R-:W-:Y:S02]  /*6580*/  DADD R6, R230, R6 ;  /* 0x00000000e6067229 */ /* 0x000fe40000000006 */
[----:B0-----:R-:W-:-:S08]  /*6590*/  DFMA R16, -R42, R14, 1 ;  /* 0x3ff000002a10742b */ /* 0x001fd0000000010e */
[----:B------:R-:W-:-:S08]  /*65a0*/  DFMA R16, R16, R16, R16 ;  /* 0x000000101010722b */ /* 0x000fd00000000010 */
[----:B------:R-:W-:Y:S02]  /*65b0*/  DFMA R16, R14, R16, R14 ;  /* 0x000000100e10722b */ /* 0x000fe4000000000e */
[----:B--2---:R-:W-:Y:S02]  /*65c0*/  DFMA R90, R86, R90, R64 ;  /* 0x0000005a565a722b */ /* 0x004fe40000000040 */
[----:B---3--:R-:W-:-:S04]  /*65d0*/  DADD R14, R82, R18 ;  /* 0x00000000520e7229 */ /* 0x008fc80000000012 */
[----:B------:R-:W-:Y:S02]  /*65e0*/  DFMA R18, -R42, R16, 1 ;  /* 0x3ff000002a12742b */ /* 0x000fe40000000110 */
[----:B------:R-:W-:-:S06]  /*65f0*/  DMUL R90, R90, UR20 ;  /* 0x000000145a5a7c28 */ /* 0x000fcc0008000000 */
        /* <DEDUP_REMOVED lines=23> */
.L_x_540:
[----:B------:R-:W-:Y:S05]  /*6770*/  BSYNC.RECONVERGENT B2 ;  /* 0x0000000000027941 */ /* 0x000fea0003800200 */
.L_x_539:
        /* <DEDUP_REMOVED lines=49> */
.L_x_542:
[----:B------:R-:W-:Y:S05]  /*6a90*/  BSYNC.RECONVERGENT B2 ;  /* 0x0000000000027941 */ /* 0x000fea0003800200 */
.L_x_541:
[----:B------:R-:W2:Y:S04]  /*6aa0*/  LDL.LU.64 R14, [R1+0x128] ;  /* 0x00012800010e7983 */ /* 0x000ea80000300a00 */
[----:B------:R-:W3:Y:S01]  /*6ab0*/  LDL.LU.64 R18, [R1+0xf8] ;  /* 0x0000f80001127983 */ /* 0x000ee20000300a00 */
[----:B------:R-:W0:Y:S01]  /*6ac0*/  MUFU.RCP64H R7, R43 ;  /* 0x0000002b00077308 */ /* 0x000e220000001800 */
[----:B------:R-:W-:Y:S01]  /*6ad0*/  HFMA2 R6, -RZ, RZ, 0, 5.9604644775390625e-08 ;  /* 0x00000001ff067431 */ /* 0x000fe200000001ff */
        /* <DEDUP_REMOVED lines=44> */
.L_x_544:
[----:B------:R-:W-:Y:S05]  /*6da0*/  BSYNC.RECONVERGENT B2 ;  /* 0x0000000000027941 */ /* 0x000fea0003800200 */
.L_x_543:
[----:B------:R-:W2:Y:S04]  /*6db0*/  LDL.LU.64 R14, [R1+0x118] ;  /* 0x00011800010e7983 */ /* 0x000ea80000300a00 */
[----:B------:R-:W3:Y:S01]  /*6dc0*/  LDL.LU.64 R18, [R1+0x100] ;  /* 0x0001000001127983 */ /* 0x000ee20000300a00 */
        /* <DEDUP_REMOVED lines=9> */
[----:B------:R-:W-:Y:S01]  /*6e60*/  DADD R146, R146, R146 ;  /* 0x0000000092927229 */ /* 0x000fe20000000092 */
[----:B------:R-:W-:Y:S01]  /*6e70*/  BSSY.RECONVERGENT B2, `(.L_x_545) ;  /* 0x0000024000027945 */ /* 0x000fe20003800200 */
[----:B------:R-:W-:-:S02]  /*6e80*/  DFMA R174, R86, R138, R174 ;  /* 0x0000008a56ae722b */ /* 0x000fc400000000ae */
[----:B------:R-:W-:Y:S02]  /*6e90*/  DADD R110, R228, R110 ;  /* 0x00000000e46e7229 */ /* 0x000fe4000000006e */
[----:B------:R-:W-:Y:S02]  /*6ea0*/  DADD R2, R28, -R2 ;  /* 0x000000001c027229 */ /* 0x000fe40000000802 */
[----:B0-----:R-:W-:Y:S02]  /*6eb0*/  DFMA R6, -R42, R4, 1 ;  /* 0x3ff000002a06742b */ /* 0x001fe40000000104 */
[----:B------:R-:W-:Y:S02]  /*6ec0*/  DMUL R174, R174, UR22 ;  /* 0x00000016aeae7c28 */ /* 0x000fe40008000000 */
[----:B------:R-:W-:-:S04]  /*6ed0*/  DADD R110, R230, R110 ;  /* 0x00000000e66e7229 */ /* 0x000fc8000000006e */
        /* <DEDUP_REMOVED lines=29> */
.L_x_546:
[----:B------:R-:W-:Y:S05]  /*70b0*/  BSYNC.RECONVERGENT B2 ;  /* 0x0000000000027941 */ /* 0x000fea0003800200 */
.L_x_545:
[----:B------:R-:W2:Y:S04]  /*70c0*/  LDL.LU.64 R14, [R1+0x48] ;  /* 0x00004800010e7983 */ /* 0x000ea80000300a00 */
[----:B------:R-:W3:Y:S01]  /*70d0*/  LDL.LU.64 R18, [R1+0x108] ;  /* 0x0001080001127983 */ /* 0x000ee20000300a00 */
[----:B------:R-:W0:Y:S01]  /*70e0*/  MUFU.RCP64H R7, R43 ;  /* 0x0000002b00077308 */ /* 0x000e220000001800 */
[----:B------:R-:W-:Y:S01]  /*70f0*/  HFMA2 R6, -RZ, RZ, 0, 5.9604644775390625e-08 ;  /* 0x00000001ff067431 */ /* 0x000fe200000001ff */
        /* <DEDUP_REMOVED lines=11> */
[----:B------:R-:W-:Y:S02]  /*71b0*/  DADD R148, R148, R148 ;  /* 0x0000000094947229 */ /* 0x000fe40000000094 */
[----:B0-----:R-:W-:Y:S02]  /*71c0*/  DFMA R12, -R42, R6, 1 ;  /* 0x3ff000002a0c742b */ /* 0x001fe40000000106 */
[----:B------:R-:W-:Y:S02]  /*71d0*/  DFMA R138, R84, R142, R138 ;  /* 0x0000008e548a722b */ /* 0x000fe4000000008a */
[----:B------:R-:W-:-:S04]  /*71e0*/  DADD R2, R30, -R2 ;  /* 0x000000001e027229 */ /* 0x000fc80000000802 */
[----:B------:R-:W-:Y:S02]  /*71f0*/  DFMA R12, R12, R12, R12 ;  /* 0x0000000c0c0c722b */ /* 0x000fe4000000000c */
[----:B------:R-:W-:-:S06]  /*7200*/  DFMA R138, R180, UR22, R138 ;  /* 0x00000016b48a7c2b */ /* 0x000fcc000800008a */
[----:B------:R-:W-:Y:S02]  /*7210*/  DFMA R12, R6, R12, R6 ;  /* 0x0000000c060c722b */ /* 0x000fe40000000006 */
[----:B------:R-:W-:-:S06]  /*7220*/  DMUL R50, R50, R138 ;  /* 0x0000008a32327228 */ /* 0x000fcc0000000000 */
[----:B------:R-:W-:Y:S02]  /*7230*/  DFMA R6, -R42, R12, 1 ;  /* 0x3ff000002a06742b */ /* 0x000fe4000000010c */
[----:B------:R-:W-:-:S06]  /*7240*/  DFMA R4, R148, R4, R50 ;  /* 0x000000049404722b */ /* 0x000fcc0000000032 */
[----:B------:R-:W-:Y:S02]  /*7250*/  DFMA R16, R12, R6, R12 ;  /* 0x000000060c10722b */ /* 0x000fe4000000000c */
        /* <DEDUP_REMOVED lines=18> */
.L_x_548:
[----:B------:R-:W-:Y:S05]  /*7380*/  BSYNC.RECONVERGENT B2 ;  /* 0x0000000000027941 */ /* 0x000fea0003800200 */
.L_x_547:
        /* <DEDUP_REMOVED lines=49> */
.L_x_550:
[----:B------:R-:W-:Y:S05]  /*76a0*/  BSYNC.RECONVERGENT B2 ;  /* 0x0000000000027941 */ /* 0x000fea0003800200 */
.L_x_549:
        /* <DEDUP_REMOVED lines=48> */
.L_x_552:
[----:B------:R-:W-:Y:S05]  /*79b0*/  BSYNC.RECONVERGENT B2 ;  /* 0x0000000000027941 */ /* 0x000fea0003800200 */
.L_x_551:
        /* <DEDUP_REMOVED lines=47> */
.L_x_554:
[----:B------:R-:W-:Y:S05]  /*7cb0*/  BSYNC.RECONVERGENT B2 ;  /* 0x0000000000027941 */ /* 0x000fea0003800200 */
.L_x_553:
        /* <DEDUP_REMOVED lines=31> */
[----:B------:R1:W-:Y:S04]  /*7eb0*/  STG.E.64 desc[UR4][R6.64], R58 ;  /* 0x0000003a06007986 */ /* 0x0003e8000c101b04 */
[----:B------:R1:W-:Y:S01]  /*7ec0*/  STG.E.64 desc[UR4][R8.64], R60 ;  /* 0x0000003c08007986 */ /* 0x0003e2000c101b04 */
[----:B0-----:R-:W-:-:S03]  /*7ed0*/  IMAD.WIDE R16, R19, 0x8, R14 ;  /* 0x0000000813107825 */ /* 0x001fc600078e020e */
[----:B------:R1:W-:Y:S01]  /*7ee0*/  STG.E.64 desc[UR4][R10.64], R66 ;  /* 0x000000420a007986 */ /* 0x0003e2000c101b04 */
[----:B------:R-:W-:-:S03]  /*7ef0*/  IMAD.WIDE R18, R19, 0x8, R16 ;  /* 0x0000000813127825 */ /* 0x000fc600078e0210 */
[----:B------:R1:W-:Y:S04]  /*7f00*/  STG.E.64 desc[UR4][R12.64], R40 ;  /* 0x000000280c007986 */ /* 0x0003e8000c101b04 */
[----:B------:R1:W-:Y:S04]  /*7f10*/  STG.E.64 desc[UR4][R14.64], R44 ;  /* 0x0000002c0e007986 */ /* 0x0003e8000c101b04 */
[----:B------:R1:W-:Y:S04]  /*7f20*/  STG.E.64 desc[UR4][R16.64], R46 ;  /* 0x0000002e10007986 */ /* 0x0003e8000c101b04 */
[----:B------:R1:W-:Y:S02]  /*7f30*/  STG.E.64 desc[UR4][R18.64], R48 ;  /* 0x0000003012007986 */ /* 0x0003e4000c101b04 */
.L_x_508:
[----:B-12-4-:R-:W-:Y:S05]  /*7f40*/  BSYNC.RECONVERGENT B0 ;  /* 0x0000000000007941 */ /* 0x016fea0003800200 */
.L_x_507:
[----:B------:R-:W1:Y:S02]  /*7f50*/  LDCU UR19, c[0x0][0x360] ;  /* 0x00006c00ff1377ac */ /* 0x000e640008000800 */
[----:B-1----:R-:W-:Y:S01]  /*7f60*/  IADD3 R0, PT, PT, R0, UR19, RZ ;  /* 0x0000001300007c10 */ /* 0x002fe2000fffe0ff */
[----:B------:R-:W-:Y:S06]  /*7f70*/  @P1 BRA `(.L_x_555) ;  /* 0xffffff8400001947 */ /* 0x000fec000383ffff */
[----:B------:R-:W-:Y:S05]  /*7f80*/  EXIT ;  /* 0x000000000000794d */ /* 0x000fea0003800000 */
        .weak           $__internal_11_$__cuda_sm20_div_rn_f64_full
        .type           $__internal_11_$__cuda_sm20_div_rn_f64_full,@function
        .size           $__internal_11_$__cuda_sm20_div_rn_f64_full,(.L_x_723 - $__internal_11_$__cuda_sm20_div_rn_f64_full)
$__internal_11_$__cuda_sm20_div_rn_f64_full:
        /* <DEDUP_REMOVED lines=77> */
.L_x_557:
        /* <DEDUP_REMOVED lines=17> */
.L_x_560:
[----:B------:R-:W-:-:S05]  /*8570*/  LOP3.LUT R244, R237, 0x80000, RZ, 0xfc, !PT ;  /* 0x00080000edf47812 */ /* 0x000fca00078efcff */
[----:B------:R-:W-:Y:S01]  /*8580*/  IMAD.MOV.U32 R245, RZ, RZ, R244 ;  /* 0x000000fffff57224 */ /* 0x000fe200078e00f4 */
[----:B------:R-:W-:Y:S01]  /*8590*/  MOV R244, R236 ;  /* 0x000000ec00f47202 */ /* 0x000fe20000000f00 */
[----:B------:R-:W-:Y:S06]  /*85a0*/  BRA `(.L_x_558) ;  /* 0x00000000000c7947 */ /* 0x000fec0003800000 */
.L_x_559:
[----:B------:R-:W-:-:S05]  /*85b0*/  LOP3.LUT R244, R241, 0x80000, RZ, 0xfc, !PT ;  /* 0x00080000f1f47812 */ /* 0x000fca00078efcff */
[----:B------:R-:W-:Y:S01]  /*85c0*/  IMAD.MOV.U32 R245, RZ, RZ, R244 ;  /* 0x000000fffff57224 */ /* 0x000fe200078e00f4 */
[----:B------:R-:W-:-:S07]  /*85d0*/  MOV R244, R240 ;  /* 0x000000f000f47202 */ /* 0x000fce0000000f00 */
.L_x_558:
[----:B------:R-:W-:Y:S05]  /*85e0*/  BSYNC.RECONVERGENT B1 ;  /* 0x0000000000017941 */ /* 0x000fea0003800200 */
.L_x_556:
[----:B------:R-:W-:Y:S02]  /*85f0*/  HFMA2 R235, -RZ, RZ, 0, 0 ;  /* 0x00000000ffeb7431 */ /* 0x000fe400000001ff */
[----:B------:R-:W-:Y:S01]  /*8600*/  IMAD.MOV.U32 R234, RZ, RZ, R2 ;  /* 0x000000ffffea7224 */ /* 0x000fe200078e0002 */
[----:B------:R-:W-:Y:S01]  /*8610*/  MOV R236, R245 ;  /* 0x000000f500ec7202 */ /* 0x000fe20000000f00 */
[----:B------:R-:W-:Y:S02]  /*8620*/  IMAD.MOV.U32 R3, RZ, RZ, R244 ;  /* 0x000000ffff037224 */ /* 0x000fe400078e00f4 */
[----:B-----5:R-:W-:Y:S05]  /*8630*/  RET.REL.NODEC R234 `(_Z35dvc_ScaLBL_D3Q19_AAodd_FreeLeeModelPiS_PdS0_S0_S0_S0_S0_S0_ddddddddddiiiii) ;  /* 0xffffff78ea707950 */ /* 0x020fea0003c3ffff */
.L_x_561:
        /* <DEDUP_REMOVED lines=12> */
.L_x_723:


//--------------------- .text._Z33dvc_ScaLBL_D3Q7_ComputePhaseFieldPiPdS0_S0_ddiii --------------------------
	.section	.text._Z33dvc_ScaLBL_D3Q7_ComputePhaseFieldPiPdS0_S0_ddiii,"ax",@progbits
	.align	128
        .global         _Z33dvc_ScaLBL_D3Q7_ComputePhaseFieldPiPdS0_S0_ddiii
        .type           _Z33dvc_ScaLBL_D3Q7_ComputePhaseFieldPiPdS0_S0_ddiii,@function
        .size           _Z33dvc_ScaLBL_D3Q7_ComputePhaseFieldPiPdS0_S0_ddiii,(.L_x_738 - _Z33dvc_ScaLBL_D3Q7_ComputePhaseFieldPiPdS0_S0_ddiii)
        .other          _Z33dvc_ScaLBL_D3Q7_ComputePhaseFieldPiPdS0_S0_ddiii,@"STO_CUDA_ENTRY STV_DEFAULT"
_Z33dvc_ScaLBL_D3Q7_ComputePhaseFieldPiPdS0_S0_ddiii:
.text._Z33dvc_ScaLBL_D3Q7_ComputePhaseFieldPiPdS0_S0_ddiii:
[----:B------:R-:W-:Y:S08]  /*0000*/  LDC R1, c[0x0][0x37c] ;  /* 0x0000df00ff017b82 */ /* 0x000ff00000000800 */
[----:B------:R-:W0:Y:S02]  /*0010*/  LDC R13, c[0x0][0x3b8] ;  /* 0x0000ee00ff0d7b82 */ /* 0x000e240000000800 */
[----:B0-----:R-:W-:-:S13]  /*0020*/  ISETP.GE.AND P0, PT, R13, -0x3ffff, PT ;  /* 0xfffc00010d00780c */ /* 0x001fda0003f06270 */
[----:B------:R-:W-:Y:S05]  /*0030*/  @!P0 EXIT ;  /* 0x000000000000894d */ /* 0x000fea0003800000 */
[----:B------:R-:W0:Y:S01]  /*0040*/  S2R R7, SR_TID.X ;  /* 0x0000000000077919 */ /* 0x000e220000002100 */
[----:B------:R-:W-:Y:S01]  /*0050*/  SHF.R.S32.HI R0, RZ, 0x1f, R13 ;  /* 0x0000001fff007819 */ /* 0x000fe2000001140d */
[----:B------:R-:W1:Y:S01]  /*0060*/  LDC.64 R2, c[0x0][0x3a0] ;  /* 0x0000e800ff027b82 */ /* 0x000e620000000a00 */
[----:B------:R-:W0:Y:S01]  /*0070*/  LDCU UR4, c[0x0][0x3b0] ;  /* 0x00007600ff0477ac */ /* 0x000e220008000800 */
[----:B------:R-:W2:Y:S01]  /*0080*/  S2R R11, SR_CTAID.X ;  /* 0x00000000000b7919 */ /* 0x000ea20000002500 */
[----:B------:R-:W-:Y:S01]  /*0090*/  LEA.HI R0, R0, R13, RZ, 0x12 ;  /* 0x0000000d00007211 */ /* 0x000fe200078f90ff */
[----:B------:R-:W3:Y:S01]  /*00a0*/  LDCU.64 UR6, c[0x0][0x358] ;  /* 0x00006b00ff0677ac */ /* 0x000ee20008000a00 */
[----:B------:R-:W-:-:S03]  /*00b0*/  MOV R4, RZ ;  /* 0x000000ff00047202 */ /* 0x000fc60000000f00 */
[----:B------:R-:W1:Y:S01]  /*00c0*/  LDC.64 R8, c[0x0][0x3a8] ;  /* 0x0000ea00ff087b82 */ /* 0x000e620000000a00 */
[----:B------:R-:W-:-:S04]  /*00d0*/  SHF.R.S32.HI R0, RZ, 0x12, R0 ;  /* 0x00000012ff007819 */ /* 0x000fc80000011400 */
[----:B------:R-:W-:-:S03]  /*00e0*/  ISETP.GE.U32.AND P0, PT, R0, 0x3, PT ;  /* 0x000000030000780c */ /* 0x000fc60003f06070 */
[----:B------:R-:W4:Y:S01]  /*00f0*/  LDC R5, c[0x0][0x360] ;  /* 0x0000d800ff057b82 */ /* 0x000f220000000800 */
[----:B0-----:R-:W-:Y:S01]  /*0100*/  IADD3 R7, PT, PT, R7, UR4, RZ ;  /* 0x0000000407077c10 */ /* 0x001fe2000fffe0ff */
[----:B-1----:R-:W-:Y:S01]  /*0110*/  DADD R8, R8, -R2 ;  /* 0x0000000008087229 */ /* 0x002fe20000000802 */
[----:B--2---:R-:W-:-:S07]  /*0120*/  IMAD R2, R0, R11, R11 ;  /* 0x0000000b00027224 */ /* 0x004fce00078e020b */
[----:B---3--:R-:W-:Y:S05]  /*0130*/  @!P0 BRA `(.L_x_562) ;  /* 0x0000000800b48947 */ /* 0x008fea0003800000 */
[----:B------:R-:W-:Y:S01]  /*0140*/  IADD3 R4, PT, PT, R2, 0x2, RZ ;  /* 0x0000000202047810 */ /* 0x000fe20007ffe0ff */
[-C--:B----4-:R-:W-:Y:S01]  /*0150*/  IMAD R11, R11, R5.reuse, RZ ;  /* 0x000000050b0b7224 */ /* 0x090fe200078e02ff */
[----:B------:R-:W-:Y:S01]  /*0160*/  IADD3 R6, PT, PT, R0, 0x1, RZ ;  /* 0x0000000100067810 */ /* 0x000fe20007ffe0ff */
[CC--:B------:R-:W-:Y:S01]  /*0170*/  IMAD R10, R2.reuse, R5.reuse, R5 ;  /* 0x00000005020a7224 */ /* 0x0c0fe200078e0205 */
[----:B------:R-:W-:Y:S01]  /*0180*/  IADD3 R12, PT, PT, R2, 0x3, RZ ;  /* 0x00000003020c7810 */ /* 0x000fe20007ffe0ff */
[--C-:B------:R-:W-:Y:S01]  /*0190*/  IMAD R3, R4, R5, R7.reuse ;  /* 0x0000000504037224 */ /* 0x100fe200078e0207 */
[C---:B------:R-:W-:Y:S01]  /*01a0*/  LOP3.LUT R4, R6.reuse, 0xfffffffc, RZ, 0xc0, !PT ;  /* 0xfffffffc06047812 */ /* 0x040fe200078ec0ff */
[--C-:B------:R-:W-:Y:S01]  /*01b0*/  IMAD R6, R6, R11, R7.reuse ;  /* 0x0000000b06067224 */ /* 0x100fe200078e0207 */
[----:B------:R-:W0:Y:S01]  /*01c0*/  LDCU.64 UR8, c[0x0][0x3a0] ;  /* 0x00007400ff0877ac */ /* 0x000e220008000a00 */
[----:B------:R-:W-:Y:S01]  /*01d0*/  IMAD R5, R12, R5, R7 ;  /* 0x000000050c057224 */ /* 0x000fe200078e0207 */
[----:B------:R-:W-:-:S02]  /*01e0*/  IADD3 R7, PT, PT, R7, R10, RZ ;  /* 0x0000000a07077210 */ /* 0x000fc40007ffe0ff */
[----:B------:R-:W-:Y:S01]  /*01f0*/  IADD3 R26, PT, PT, -R4, RZ, RZ ;  /* 0x000000ff041a7210 */ /* 0x000fe20007ffe1ff */
[----:B------:R-:W1:Y:S06]  /*0200*/  LDCU UR4, c[0x0][0x3b4] ;  /* 0x00007680ff0477ac */ /* 0x000e6c0008000800 */
.L_x_571:
[----:B-1----:R-:W-:Y:S01]  /*0210*/  ISETP.GE.AND P0, PT, R6, UR4, PT ;  /* 0x0000000406007c0c */ /* 0x002fe2000bf06270 */
[----:B------:R-:W-:Y:S01]  /*0220*/  BSSY.RECONVERGENT B0, `(.L_x_563) ;  /* 0x0000027000007945 */ /* 0x000fe20003800200 */
[----:B------:R-:W-:Y:S02]  /*0230*/  ISETP.GE.AND P1, PT, R7, UR4, PT ;  /* 0x0000000407007c0c */ /* 0x000fe4000bf26270 */
[----:B------:R-:W-:Y:S02]  /*0240*/  ISETP.GE.AND P2, PT, R3, UR4, PT ;  /* 0x0000000403007c0c */ /* 0x000fe4000bf46270 */
[----:B------:R-:W-:-:S07]  /*0250*/  ISETP.GE.AND P3, PT, R5, UR4, PT ;  /* 0x0000000405007c0c */ /* 0x000fce000bf66270 */
[----:B------:R-:W-:Y:S06]  /*0260*/  @P0 BRA `(.L_x_564) ;  /* 0x0000000000880947 */ /* 0x000fec0003800000 */
[----:B------:R-:W1:Y:S08]  /*0270*/  LDC.64 R22, c[0x0][0x388] ;  /* 0x0000e200ff167b82 */ /* 0x000e700000000a00 */
[----:B------:R-:W2:Y:S01]  /*0280*/  LDC R19, c[0x0][0x3b8] ;  /* 0x0000ee00ff137b82 */ /* 0x000ea20000000800 */
[----:B-1----:R-:W-:-:S04]  /*0290*/  IMAD.WIDE R22, R6, 0x8, R22 ;  /* 0x0000000806167825 */ /* 0x002fc800078e0216 */
[C---:B--2---:R-:W-:Y:S02]  /*02a0*/  IMAD.WIDE R10, R19.reuse, 0x8, R22 ;  /* 0x00000008130a7825 */ /* 0x044fe400078e0216 */
[----:B------:R-:W2:Y:S04]  /*02b0*/  LDG.E.64 R22, desc[UR6][R22.64] ;  /* 0x0000000616167981 */ /* 0x000ea8000c1e1b00 */
[----:B------:R-:W2:Y:S01]  /*02c0*/  LDG.E.64 R20, desc[UR6][R10.64] ;  /* 0x000000060a147981 */ /* 0x000ea2000c1e1b00 */
[----:B------:R-:W-:-:S04]  /*02d0*/  IMAD.WIDE R12, R19, 0x8, R10 ;  /* 0x00000008130c7825 */ /* 0x000fc800078e020a */
[C---:B------:R-:W-:Y:S01]  /*02e0*/  IMAD.WIDE R28, R19.reuse, 0x8, R12 ;  /* 0x00000008131c7825 */ /* 0x040fe200078e020c */
[----:B------:R-:W3:Y:S04]  /*02f0*/  LDG.E.64 R10, desc[UR6][R12.64] ;  /* 0x000000060c0a7981 */ /* 0x000ee8000c1e1b00 */
[----:B------:R1:W4:Y:S02]  /*0300*/  LDG.E.64 R12, desc[UR6][R28.64] ;  /* 0x000000061c0c7981 */ /* 0x000324000c1e1b00 */
[----:B-1----:R-:W-:-:S05]  /*0310*/  IMAD.WIDE R28, R19, 0x8, R28 ;  /* 0x00000008131c7825 */ /* 0x002fca00078e021c */
[----:B------:R-:W5:Y:S01]  /*0320*/  LDG.E.64 R14, desc[UR6][R28.64] ;  /* 0x000000061c0e7981 */ /* 0x000f62000c1e1b00 */
[----:B------:R-:W-:-:S05]  /*0330*/  IMAD.WIDE R24, R19, 0x8, R28 ;  /* 0x0000000813187825 */ /* 0x000fca00078e021c */
[----:B------:R-:W5:Y:S01]  /*0340*/  LDG.E.64 R16, desc[UR6][R24.64] ;  /* 0x0000000618107981 */ /* 0x000f62000c1e1b00 */
[----:B------:R-:W-:-:S06]  /*0350*/  IMAD.WIDE R18, R19, 0x8, R24 ;  /* 0x0000000813127825 */ /* 0x000fcc00078e0218 */
[----:B------:R-:W5:Y:S01]  /*0360*/  LDG.E.64 R18, desc[UR6][R18.64] ;  /* 0x0000000612127981 */ /* 0x000f62000c1e1b00 */
[----:B--2---:R-:W-:-:S08]  /*0370*/  DADD R20, R22, R20 ;  /* 0x0000000016147229 */ /* 0x004fd00000000014 */
[----:B---3--:R-:W-:-:S08]  /*0380*/  DADD R10, R10, R20 ;  /* 0x000000000a0a7229 */ /* 0x008fd00000000014 */
[----:B----4-:R-:W-:Y:S01]  /*0390*/  DADD R10, R12, R10 ;  /* 0x000000000c0a7229 */ /* 0x010fe2000000000a */
[----:B------:R-:W1:Y:S07]  /*03a0*/  LDC.64 R12, c[0x0][0x380] ;  /* 0x0000e000ff0c7b82 */ /* 0x000e6e0000000a00 */
[----:B-----5:R-:W-:Y:S01]  /*03b0*/  DADD R10, R14, R10 ;  /* 0x000000000e0a7229 */ /* 0x020fe2000000000a */
[----:B------:R-:W2:Y:S07]  /*03c0*/  LDC.64 R14, c[0x0][0x390] ;  /* 0x0000e400ff0e7b82 */ /* 0x000eae0000000a00 */
[----:B------:R-:W-:Y:S01]  /*03d0*/  DADD R10, R16, R10 ;  /* 0x00000000100a7229 */ /* 0x000fe2000000000a */
[----:B-1----:R-:W-:-:S07]  /*03e0*/  IMAD.WIDE R12, R6, 0x4, R12 ;  /* 0x00000004060c7825 */ /* 0x002fce00078e020c */
[----:B------:R-:W-:Y:S01]  /*03f0*/  DADD R10, R18, R10 ;  /* 0x00000000120a7229 */ /* 0x000fe2000000000a */
[----:B------:R-:W1:Y:S07]  /*0400*/  LDC.64 R18, c[0x0][0x398] ;  /* 0x0000e600ff127b82 */ /* 0x000e6e0000000a00 */
[----:B------:R-:W-:Y:S01]  /*0410*/  DADD R16, -R10, 1 ;  /* 0x3ff000000a107429 */ /* 0x000fe20000000100 */
[----:B--2---:R-:W-:-:S07]  /*0420*/  IMAD.WIDE R14, R6, 0x8, R14 ;  /* 0x00000008060e7825 */ /* 0x004fce00078e020e */
[----:B------:R-:W-:-:S08]  /*0430*/  DMUL R16, R16, 0.5 ;  /* 0x3fe0000010107828 */ /* 0x000fd00000000000 */
[----:B0-----:R-:W-:-:S07]  /*0440*/  DFMA R16, R8, R16, UR8 ;  /* 0x0000000808107e2b */ /* 0x001fce0008000010 */
[----:B------:R2:W-:Y:S04]  /*0450*/  STG.E.64 desc[UR6][R14.64], R16 ;  /* 0x000000100e007986 */ /* 0x0005e8000c101b06 */
[----:B------:R-:W1:Y:S02]  /*0460*/  LDG.E R13, desc[UR6][R12.64] ;  /* 0x000000060c0d7981 */ /* 0x000e64000c1e1900 */
[----:B-1----:R-:W-:-:S05]  /*0470*/  IMAD.WIDE R18, R13, 0x8, R18 ;  /* 0x000000080d127825 */ /* 0x002fca00078e0212 */
[----:B------:R2:W-:Y:S02]  /*0480*/  STG.E.64 desc[UR6][R18.64], R10 ;  /* 0x0000000a12007986 */ /* 0x0005e4000c101b06 */
.L_x_564:
[----:B0-----:R-:W-:Y:S05]  /*0490*/  BSYNC.RECONVERGENT B0 ;  /* 0x0000000000007941 */ /* 0x001fea0003800200 */
.L_x_563:
[----:B------:R-:W-:Y:S04]  /*04a0*/  BSSY.RECONVERGENT B0, `(.L_x_565) ;  /* 0x0000024000007945 */ /* 0x000fe80003800200 */
[----:B------:R-:W-:Y:S05]  /*04b0*/  @P1 BRA `(.L_x_566) ;  /* 0x0000000000881947 */ /* 0x000fea0003800000 */
[----:B------:R-:W0:Y:S08]  /*04c0*/  LDC.64 R22, c[0x0][0x388] ;  /* 0x0000e200ff167b82 */ /* 0x000e300000000a00 */
[----:B--2---:R-:W1:Y:S01]  /*04d0*/  LDC R19, c[0x0][0x3b8] ;  /* 0x0000ee00ff137b82 */ /* 0x004e620000000800 */
[----:B0-----:R-:W-:-:S04]  /*04e0*/  IMAD.WIDE R22, R7, 0x8, R22 ;  /* 0x0000000807167825 */ /* 0x001fc800078e0216 */
[C---:B-1----:R-:W-:Y:S02]  /*04f0*/  IMAD.WIDE R10, R19.reuse, 0x8, R22 ;  /* 0x00000008130a7825 */ /* 0x042fe400078e0216 */
[----:B------:R-:W2:Y:S04]  /*0500*/  LDG.E.64 R22, desc[UR6][R22.64] ;  /* 0x0000000616167981 */ /* 0x000ea8000c1e1b00 */
[----:B------:R-:W2:Y:S01]  /*0510*/  LDG.E.64 R20, desc[UR6][R10.64] ;  /* 0x000000060a147981 */ /* 0x000ea2000c1e1b00 */
[----:B------:R-:W-:-:S04]  /*0520*/  IMAD.WIDE R12, R19, 0x8, R10 ;  /* 0x00000008130c7825 */ /* 0x000fc800078e020a */
[C---:B------:R-:W-:Y:S01]  /*0530*/  IMAD.WIDE R28, R19.reuse, 0x8, R12 ;  /* 0x00000008131c7825 */ /* 0x040fe200078e020c */
[----:B------:R-:W3:Y:S04]  /*0540*/  LDG.E.64 R10, desc[UR6][R12.64] ;  /* 0x000000060c0a7981 */ /* 0x000ee8000c1e1b00 */
[----:B------:R0:W4:Y:S02]  /*0550*/  LDG.E.64 R12, desc[UR6][R28.64] ;  /* 0x000000061c0c7981 */ /* 0x000124000c1e1b00 */
[----:B0-----:R-:W-:-:S05]  /*0560*/  IMAD.WIDE R28, R19, 0x8, R28 ;  /* 0x00000008131c7825 */ /* 0x001fca00078e021c */
        /* <DEDUP_REMOVED lines=8> */
[----:B------:R-:W0:Y:S07]  /*05f0*/  LDC.64 R12, c[0x0][0x380] ;  /* 0x0000e000ff0c7b82 */ /* 0x000e2e0000000a00 */
[----:B-----5:R-:W-:Y:S01]  /*0600*/  DADD R10, R14, R10 ;  /* 0x000000000e0a7229 */ /* 0x020fe2000000000a */
[----:B------:R-:W1:Y:S07]  /*0610*/  LDC.64 R14, c[0x0][0x390] ;  /* 0x0000e400ff0e7b82 */ /* 0x000e6e0000000a00 */
[----:B------:R-:W-:Y:S01]  /*0620*/  DADD R10, R16, R10 ;  /* 0x00000000100a7229 */ /* 0x000fe2000000000a */
[----:B0-----:R-:W-:-:S07]  /*0630*/  IMAD.WIDE R12, R7, 0x4, R12 ;  /* 0x00000004070c7825 */ /* 0x001fce00078e020c */
[----:B------:R-:W-:Y:S01]  /*0640*/  DADD R10, R18, R10 ;  /* 0x00000000120a7229 */ /* 0x000fe2000000000a */
[----:B------:R-:W0:Y:S07]  /*0650*/  LDC.64 R18, c[0x0][0x398] ;  /* 0x0000e600ff127b82 */ /* 0x000e2e0000000a00 */
[----:B------:R-:W-:Y:S01]  /*0660*/  DADD R16, -R10, 1 ;  /* 0x3ff000000a107429 */ /* 0x000fe20000000100 */
[----:B-1----:R-:W-:-:S07]  /*0670*/  IMAD.WIDE R14, R7, 0x8, R14 ;  /* 0x00000008070e7825 */ /* 0x002fce00078e020e */
[----:B------:R-:W-:-:S08]  /*0680*/  DMUL R16, R16, 0.5 ;  /* 0x3fe0000010107828 */ /* 0x000fd00000000000 */
[----:B------:R-:W-:-:S07]  /*0690*/  DFMA R16, R8, R16, UR8 ;  /* 0x0000000808107e2b */ /* 0x000fce0008000010 */
[----:B------:R1:W-:Y:S04]  /*06a0*/  STG.E.64 desc[UR6][R14.64], R16 ;  /* 0x000000100e007986 */ /* 0x0003e8000c101b06 */
[----:B------:R-:W0:Y:S02]  /*06b0*/  LDG.E R13, desc[UR6][R12.64] ;  /* 0x000000060c0d7981 */ /* 0x000e24000c1e1900 */
[----:B0-----:R-:W-:-:S05]  /*06c0*/  IMAD.WIDE R18, R13, 0x8, R18 ;  /* 0x000000080d127825 */ /* 0x001fca00078e0212 */
[----:B------:R1:W-:Y:S02]  /*06d0*/  STG.E.64 desc[UR6][R18.64], R10 ;  /* 0x0000000a12007986 */ /* 0x0003e4000c101b06 */
.L_x_566:
[----:B------:R-:W-:Y:S05]  /*06e0*/  BSYNC.RECONVERGENT B0 ;  /* 0x0000000000007941 */ /* 0x000fea0003800200 */
.L_x_565:
[----:B------:R-:W-:Y:S04]  /*06f0*/  BSSY.RECONVERGENT B0, `(.L_x_567) ;  /* 0x0000024000007945 */ /* 0x000fe80003800200 */
[----:B------:R-:W-:Y:S05]  /*0700*/  @P2 BRA `(.L_x_568) ;  /* 0x0000000000882947 */ /* 0x000fea0003800000 */
[----:B------:R-:W0:Y:S08]  /*0710*/  LDC.64 R22, c[0x0][0x388] ;  /* 0x0000e200ff167b82 */ /* 0x000e300000000a00 */
[----:B-12---:R-:W1:Y:S01]  /*0720*/  LDC R19, c[0x0][0x3b8] ;  /* 0x0000ee00ff137b82 */ /* 0x006e620000000800 */
        /* <DEDUP_REMOVED lines=32> */
.L_x_568:
[----:B------:R-:W-:Y:S05]  /*0930*/  BSYNC.RECONVERGENT B0 ;  /* 0x0000000000007941 */ /* 0x000fea0003800200 */
.L_x_567:
[----:B------:R-:W-:Y:S04]  /*0940*/  BSSY.RECONVERGENT B0, `(.L_x_569) ;  /* 0x0000024000007945 */ /* 0x000fe80003800200 */
[----:B------:R-:W-:Y:S05]  /*0950*/  @P3 BRA `(.L_x_570) ;  /* 0x0000000000883947 */ /* 0x000fea0003800000 */
[----:B------:R-:W0:Y:S08]  /*0960*/  LDC.64 R20, c[0x0][0x388] ;  /* 0x0000e200ff147b82 */ /* 0x000e300000000a00 */
[----:B------:R-:W4:Y:S01]  /*0970*/  LDC R25, c[0x0][0x3b8] ;  /* 0x0000ee00ff197b82 */ /* 0x000f220000000800 */
[----:B0-----:R-:W-:-:S04]  /*0980*/  IMAD.WIDE R20, R5, 0x8, R20 ;  /* 0x0000000805147825 */ /* 0x001fc800078e0214 */
[C---:B----4-:R-:W-:Y:S02]  /*0990*/  IMAD.WIDE R12, R25.reuse, 0x8, R20 ;  /* 0x00000008190c7825 */ /* 0x050fe400078e0214 */
[----:B------:R-:W4:Y:S04]  /*09a0*/  LDG.E.64 R20, desc[UR6][R20.64] ;  /* 0x0000000614147981 */ /* 0x000f28000c1e1b00 */
[----:B-123--:R-:W4:Y:S01]  /*09b0*/  LDG.E.64 R10, desc[UR6][R12.64] ;  /* 0x000000060c0a7981 */ /* 0x00ef22000c1e1b00 */
[----:B------:R-:W-:-:S05]  /*09c0*/  IMAD.WIDE R14, R25, 0x8, R12 ;  /* 0x00000008190e7825 */ /* 0x000fca00078e020c */
[----:B------:R-:W2:Y:S01]  /*09d0*/  LDG.E.64 R18, desc[UR6][R14.64] ;  /* 0x000000060e127981 */ /* 0x000ea2000c1e1b00 */
[----:B------:R-:W-:-:S05]  /*09e0*/  IMAD.WIDE R28, R25, 0x8, R14 ;  /* 0x00000008191c7825 */ /* 0x000fca00078e020e */
[----:B------:R0:W3:Y:S02]  /*09f0*/  LDG.E.64 R16, desc[UR6][R28.64] ;  /* 0x000000061c107981 */ /* 0x0000e4000c1e1b00 */
[----:B0-----:R-:W-:-:S05]  /*0a00*/  IMAD.WIDE R28, R25, 0x8, R28 ;  /* 0x00000008191c7825 */ /* 0x001fca00078e021c */
[----:B------:R-:W5:Y:S01]  /*0a10*/  LDG.E.64 R14, desc[UR6][R28.64] ;  /* 0x000000061c0e7981 */ /* 0x000f62000c1e1b00 */
[----:B------:R-:W-:-:S05]  /*0a20*/  IMAD.WIDE R22, R25, 0x8, R28 ;  /* 0x0000000819167825 */ /* 0x000fca00078e021c */
[----:B------:R-:W5:Y:S01]  /*0a30*/  LDG.E.64 R12, desc[UR6][R22.64] ;  /* 0x00000006160c7981 */ /* 0x000f62000c1e1b00 */
[----:B------:R-:W-:-:S06]  /*0a40*/  IMAD.WIDE R24, R25, 0x8, R22 ;  /* 0x0000000819187825 */ /* 0x000fcc00078e0216 */
[----:B------:R-:W5:Y:S01]  /*0a50*/  LDG.E.64 R24, desc[UR6][R24.64] ;  /* 0x0000000618187981 */ /* 0x000f62000c1e1b00 */
[----:B----4-:R-:W-:-:S08]  /*0a60*/  DADD R10, R20, R10 ;  /* 0x00000000140a7229 */ /* 0x010fd0000000000a */
[----:B--2---:R-:W-:Y:S01]  /*0a70*/  DADD R10, R18, R10 ;  /* 0x00000000120a7229 */ /* 0x004fe2000000000a */
[----:B------:R-:W0:Y:S07]  /*0a80*/  LDC.64 R18, c[0x0][0x398] ;  /* 0x0000e600ff127b82 */ /* 0x000e2e0000000a00 */
[----:B---3--:R-:W-:-:S08]  /*0a90*/  DADD R10, R16, R10 ;  /* 0x00000000100a7229 */ /* 0x008fd0000000000a */
[----:B-----5:R-:W-:Y:S01]  /*0aa0*/  DADD R10, R14, R10 ;  /* 0x000000000e0a7229 */ /* 0x020fe2000000000a */
[----:B------:R-:W1:Y:S07]  /*0ab0*/  LDC.64 R14, c[0x0][0x390] ;  /* 0x0000e400ff0e7b82 */ /* 0x000e6e0000000a00 */
[----:B------:R-:W-:Y:S01]  /*0ac0*/  DADD R10, R12, R10 ;  /* 0x000000000c0a7229 */ /* 0x000fe2000000000a */
[----:B------:R-:W2:Y:S07]  /*0ad0*/  LDC.64 R12, c[0x0][0x380] ;  /* 0x0000e000ff0c7b82 */ /* 0x000eae0000000a00 */
[----:B------:R-:W-:-:S08]  /*0ae0*/  DADD R10, R24, R10 ;  /* 0x00000000180a7229 */ /* 0x000fd0000000000a */
[----:B------:R-:W-:Y:S01]  /*0af0*/  DADD R16, -R10, 1 ;  /* 0x3ff000000a107429 */ /* 0x000fe20000000100 */
[----:B-1----:R-:W-:-:S07]  /*0b00*/  IMAD.WIDE R14, R5, 0x8, R14 ;  /* 0x00000008050e7825 */ /* 0x002fce00078e020e */
[----:B------:R-:W-:Y:S01]  /*0b10*/  DMUL R16, R16, 0.5 ;  /* 0x3fe0000010107828 */ /* 0x000fe20000000000 */
[----:B--2---:R-:W-:-:S07]  /*0b20*/  IMAD.WIDE R12, R5, 0x4, R12 ;  /* 0x00000004050c7825 */ /* 0x004fce00078e020c */
[----:B------:R-:W-:-:S07]  /*0b30*/  DFMA R16, R8, R16, UR8 ;  /* 0x0000000808107e2b */ /* 0x000fce0008000010 */
[----:B------:R4:W-:Y:S04]  /*0b40*/  STG.E.64 desc[UR6][R14.64], R16 ;  /* 0x000000100e007986 */ /* 0x0009e8000c101b06 */
[----:B------:R-:W0:Y:S02]  /*0b50*/  LDG.E R13, desc[UR6][R12.64] ;  /* 0x000000060c0d7981 */ /* 0x000e24000c1e1900 */
[----:B0-----:R-:W-:-:S05]  /*0b60*/  IMAD.WIDE R18, R13, 0x8, R18 ;  /* 0x000000080d127825 */ /* 0x001fca00078e0212 */
[----:B------:R4:W-:Y:S02]  /*0b70*/  STG.E.64 desc[UR6][R18.64], R10 ;  /* 0x0000000a12007986 */ /* 0x0009e4000c101b06 */
.L_x_570:
[----:B------:R-:W-:Y:S05]  /*0b80*/  BSYNC.RECONVERGENT B0 ;  /* 0x0000000000007941 */ /* 0x000fea0003800200 */
.L_x_569:
[----:B-1234-:R-:W0:Y:S01]  /*0b90*/  LDC R10, c[0x0][0x360] ;  /* 0x0000d800ff0a7b82 */ /* 0x01ee220000000800 */
[----:B------:R-:W-:-:S04]  /*0ba0*/  IADD3 R26, PT, PT, R26, 0x4, RZ ;  /* 0x000000041a1a7810 */ /* 0x000fc80007ffe0ff */
[----:B------:R-:W-:Y:S02]  /*0bb0*/  ISETP.NE.AND P0, PT, R26, RZ, PT ;  /* 0x000000ff1a00720c */ /* 0x000fe40003f05270 */
[C---:B0-----:R-:W-:Y:S02]  /*0bc0*/  LEA R7, R10.reuse, R7, 0x2 ;  /* 0x000000070a077211 */ /* 0x041fe400078e10ff */
[C---:B------:R-:W-:Y:S02]  /*0bd0*/  LEA R3, R10.reuse, R3, 0x2 ;  /* 0x000000030a037211 */ /* 0x040fe400078e10ff */
[C---:B------:R-:W-:Y:S02]  /*0be0*/  LEA R5, R10.reuse, R5, 0x2 ;  /* 0x000000050a057211 */ /* 0x040fe400078e10ff */
[----:B------:R-:W-:-:S05]  /*0bf0*/  LEA R6, R10, R6, 0x2 ;  /* 0x000000060a067211 */ /* 0x000fca00078e10ff */
[----:B------:R-:W-:Y:S05]  /*0c00*/  @P0 BRA `(.L_x_571) ;  /* 0xfffffff400800947 */ /* 0x000fea000383ffff */
.L_x_562:
[----:B------:R-:W-:-:S04]  /*0c10*/  IADD3 R3, PT, PT, R0, 0x1, RZ ;  /* 0x0000000100037810 */ /* 0x000fc80007ffe0ff */
[----:B------:R-:W-:-:S13]  /*0c20*/  LOP3.LUT P0, R3, R3, 0x3, RZ, 0xc0, !PT ;  /* 0x0000000303037812 */ /* 0x000fda000780c0ff */
[----:B------:R-:W-:Y:S05]  /*0c30*/  @!P0 EXIT ;  /* 0x000000000000894d */ /* 0x000fea0003800000 */
[----:B------:R-:W-:-:S13]  /*0c40*/  ISETP.NE.AND P0, PT, R3, 0x1, PT ;  /* 0x000000010300780c */ /* 0x000fda0003f05270 */
[----:B------:R-:W-:Y:S05]  /*0c50*/  @!P0 BRA `(.L_x_572) ;  /* 0x0000000400588947 */ /* 0x000fea0003800000 */
[----:B------:R-:W0:Y:S01]  /*0c60*/  S2R R3, SR_TID.X ;  /* 0x0000000000037919 */ /* 0x000e220000002100 */
[----:B------:R-:W0:Y:S01]  /*0c70*/  LDCU.64 UR8, c[0x0][0x3b0] ;  /* 0x00007600ff0877ac */ /* 0x000e220008000a00 */
[----:B----4-:R-:W-:Y:S01]  /*0c80*/  IADD3 R5, PT, PT, R2, R4, RZ ;  /* 0x0000000402057210 */ /* 0x010fe20007ffe0ff */
[----:B------:R-:W-:Y:S01]  /*0c90*/  BSSY.RECONVERGENT B0, `(.L_x_573) ;  /* 0x000002b000007945 */ /* 0x000fe20003800200 */
[----:B------:R-:W1:Y:S01]  /*0ca0*/  LDCU UR4, c[0x0][0x360] ;  /* 0x00006c00ff0477ac */ /* 0x000e620008000800 */
[----:B0-----:R-:W-:-:S05]  /*0cb0*/  IADD3 R6, PT, PT, R3, UR8, RZ ;  /* 0x0000000803067c10 */ /* 0x001fca000fffe0ff */
[----:B-1----:R-:W-:-:S05]  /*0cc0*/  IMAD R5, R5, UR4, R6 ;  /* 0x0000000405057c24 */ /* 0x002fca000f8e0206 */
[C---:B------:R-:W-:Y:S02]  /*0cd0*/  ISETP.GE.AND P0, PT, R5.reuse, UR9, PT ;  /* 0x0000000905007c0c */ /* 0x040fe4000bf06270 */
[----:B------:R-:W-:-:S04]  /*0ce0*/  IADD3 R3, PT, PT, R5, UR4, RZ ;  /* 0x0000000405037c10 */ /* 0x000fc8000fffe0ff */
[----:B------:R-:W-:-:S07]  /*0cf0*/  ISETP.GE.AND P1, PT, R3, UR9, PT ;  /* 0x0000000903007c0c */ /* 0x000fce000bf26270 */
[----:B------:R-:W-:Y:S06]  /*0d00*/  @P0 BRA `(.L_x_574) ;  /* 0x00000000008c0947 */ /* 0x000fec0003800000 */
[----:B------:R-:W0:Y:S01]  /*0d10*/  LDC.64 R6, c[0x0][0x388] ;  /* 0x0000e200ff067b82 */ /* 0x000e220000000a00 */
[----:B------:R-:W1:Y:S07]  /*0d20*/  LDCU.64 UR10, c[0x0][0x3a0] ;  /* 0x00007400ff0a77ac */ /* 0x000e6e0008000a00 */
[----:B------:R-:W2:Y:S01]  /*0d30*/  LDC R16, c[0x0][0x3b8] ;  /* 0x0000ee00ff107b82 */ /* 0x000ea20000000800 */
[----:B0-----:R-:W-:-:S04]  /*0d40*/  IMAD.WIDE R6, R5, 0x8, R6 ;  /* 0x0000000805067825 */ /* 0x001fc800078e0206 */
[C---:B--2---:R-:W-:Y:S02]  /*0d50*/  IMAD.WIDE R22, R16.reuse, 0x8, R6 ;  /* 0x0000000810167825 */ /* 0x044fe400078e0206 */
[----:B------:R-:W2:Y:S04]  /*0d60*/  LDG.E.64 R6, desc[UR6][R6.64] ;  /* 0x0000000606067981 */ /* 0x000ea8000c1e1b00 */
[----:B------:R-:W2:Y:S01]  /*0d70*/  LDG.E.64 R10, desc[UR6][R22.64] ;  /* 0x00000006160a7981 */ /* 0x000ea2000c1e1b00 */
[----:B------:R-:W-:-:S05]  /*0d80*/  IMAD.WIDE R24, R16, 0x8, R22 ;  /* 0x0000000810187825 */ /* 0x000fca00078e0216 */
[----:B------:R-:W3:Y:S01]  /*0d90*/  LDG.E.64 R12, desc[UR6][R24.64] ;  /* 0x00000006180c7981 */ /* 0x000ee2000c1e1b00 */
[----:B------:R-:W-:-:S05]  /*0da0*/  IMAD.WIDE R26, R16, 0x8, R24 ;  /* 0x00000008101a7825 */ /* 0x000fca00078e0218 */
[----:B------:R-:W4:Y:S01]  /*0db0*/  LDG.E.64 R14, desc[UR6][R26.64] ;  /* 0x000000061a0e7981 */ /* 0x000f22000c1e1b00 */
[----:B------:R-:W-:-:S05]  /*0dc0*/  IMAD.WIDE R28, R16, 0x8, R26 ;  /* 0x00000008101c7825 */ /* 0x000fca00078e021a */
[----:B------:R0:W5:Y:S02]  /*0dd0*/  LDG.E.64 R18, desc[UR6][R28.64] ;  /* 0x000000061c127981 */ /* 0x000164000c1e1b00 */
[----:B0-----:R-:W-:-:S05]  /*0de0*/  IMAD.WIDE R28, R16, 0x8, R28 ;  /* 0x00000008101c7825 */ /* 0x001fca00078e021c */
[----:B------:R-:W5:Y:S01]  /*0df0*/  LDG.E.64 R20, desc[UR6][R28.64] ;  /* 0x000000061c147981 */ /* 0x000f62000c1e1b00 */
[----:B------:R-:W-:-:S06]  /*0e00*/  IMAD.WIDE R16, R16, 0x8, R28 ;  /* 0x0000000810107825 */ /* 0x000fcc00078e021c */
[----:B------:R-:W5:Y:S01]  /*0e10*/  LDG.E.64 R16, desc[UR6][R16.64] ;  /* 0x0000000610107981 */ /* 0x000f62000c1e1b00 */
[----:B--2---:R-:W-:Y:S01]  /*0e20*/  DADD R6, R6, R10 ;  /* 0x0000000006067229 */ /* 0x004fe2000000000a */
[----:B------:R-:W0:Y:S07]  /*0e30*/  LDC.64 R10, c[0x0][0x390] ;  /* 0x0000e400ff0a7b82 */ /* 0x000e2e0000000a00 */
[----:B---3--:R-:W-:Y:S01]  /*0e40*/  DADD R6, R12, R6 ;  /* 0x000000000c067229 */ /* 0x008fe20000000006 */
[----:B------:R-:W2:Y:S07]  /*0e50*/  LDC.64 R12, c[0x0][0x380] ;  /* 0x0000e000ff0c7b82 */ /* 0x000eae0000000a00 */
[----:B----4-:R-:W-:Y:S01]  /*0e60*/  DADD R6, R14, R6 ;  /* 0x000000000e067229 */ /* 0x010fe20000000006 */
[----:B------:R-:W3:Y:S07]  /*0e70*/  LDC.64 R14, c[0x0][0x398] ;  /* 0x0000e600ff0e7b82 */ /* 0x000eee0000000a00 */
[----:B-----5:R-:W-:Y:S01]  /*0e80*/  DADD R6, R18, R6 ;  /* 0x0000000012067229 */ /* 0x020fe20000000006 */
[----:B0-----:R-:W-:-:S07]  /*0e90*/  IMAD.WIDE R10, R5, 0x8, R10 ;  /* 0x00000008050a7825 */ /* 0x001fce00078e020a */
[----:B------:R-:W-:Y:S01]  /*0ea0*/  DADD R6, R20, R6 ;  /* 0x0000000014067229 */ /* 0x000fe20000000006 */
[----:B--2---:R-:W-:-:S07]  /*0eb0*/  IMAD.WIDE R12, R5, 0x4, R12 ;  /* 0x00000004050c7825 */ /* 0x004fce00078e020c */
[----:B------:R-:W-:-:S08]  /*0ec0*/  DADD R16, R16, R6 ;  /* 0x0000000010107229 */ /* 0x000fd00000000006 */
[----:B------:R-:W-:-:S08]  /*0ed0*/  DADD R6, -R16, 1 ;  /* 0x3ff0000010067429 */ /* 0x000fd00000000100 */
[----:B------:R-:W-:-:S08]  /*0ee0*/  DMUL R6, R6, 0.5 ;  /* 0x3fe0000006067828 */ /* 0x000fd00000000000 */
[----:B-1----:R-:W-:-:S07]  /*0ef0*/  DFMA R6, R8, R6, UR10 ;  /* 0x0000000a08067e2b */ /* 0x002fce0008000006 */
[----:B------:R0:W-:Y:S04]  /*0f00*/  STG.E.64 desc[UR6][R10.64], R6 ;  /* 0x000000060a007986 */ /* 0x0001e8000c101b06 */
[----:B------:R-:W3:Y:S02]  /*0f10*/  LDG.E R13, desc[UR6][R12.64] ;  /* 0x000000060c0d7981 */ /* 0x000ee4000c1e1900 */
[----:B---3--:R-:W-:-:S05]  /*0f20*/  IMAD.WIDE R14, R13, 0x8, R14 ;  /* 0x000000080d0e7825 */ /* 0x008fca00078e020e */
[----:B------:R0:W-:Y:S02]  /*0f30*/  STG.E.64 desc[UR6][R14.64], R16 ;  /* 0x000000100e007986 */ /* 0x0001e4000c101b06 */
.L_x_574:
[----:B------:R-:W-:Y:S05]  /*0f40*/  BSYNC.RECONVERGENT B0 ;  /* 0x0000000000007941 */ /* 0x000fea0003800200 */
.L_x_573:
[----:B------:R-:W-:Y:S04]  /*0f50*/  BSSY.RECONVERGENT B0, `(.L_x_575) ;  /* 0x0000025000007945 */ /* 0x000fe80003800200 */
[----:B------:R-:W-:Y:S05]  /*0f60*/  @P1 BRA `(.L_x_576) ;  /* 0x00000000008c1947 */ /* 0x000fea0003800000 */
[----:B0-----:R-:W0:Y:S01]  /*0f70*/  LDC.64 R10, c[0x0][0x388] ;  /* 0x0000e200ff0a7b82 */ /* 0x001e220000000a00 */
        /* <DEDUP_REMOVED lines=34> */
.L_x_576:
[----:B------:R-:W-:Y:S05]  /*11a0*/  BSYNC.RECONVERGENT B0 ;  /* 0x0000000000007941 */ /* 0x000fea0003800200 */
.L_x_575:
[----:B------:R-:W-:-:S07]  /*11b0*/  IADD3 R4, PT, PT, R4, 0x2, RZ ;  /* 0x0000000204047810 */ /* 0x000fce0007ffe0ff */
.L_x_572:
[----:B------:R-:W-:-:S04]  /*11c0*/  LOP3.LUT R0, R0, 0x1, RZ, 0xc0, !PT ;  /* 0x0000000100007812 */ /* 0x000fc800078ec0ff */
[----:B------:R-:W-:-:S13]  /*11d0*/  ISETP.NE.U32.AND P0, PT, R0, 0x1, PT ;  /* 0x000000010000780c */ /* 0x000fda0003f05070 */
[----:B------:R-:W-:Y:S05]  /*11e0*/  @!P0 EXIT ;  /* 0x000000000000894d */ /* 0x000fea0003800000 */
[----:B------:R-:W2:Y:S01]  /*11f0*/  S2R R3, SR_TID.X ;  /* 0x0000000000037919 */ /* 0x000ea20000002100 */
[----:B------:R-:W2:Y:S01]  /*1200*/  LDCU.64 UR8, c[0x0][0x3b0] ;  /* 0x00007600ff0877ac */ /* 0x000ea20008000a00 */
[----:B------:R-:W-:Y:S01]  /*1210*/  IADD3 R0, PT, PT, R2, R4, RZ ;  /* 0x0000000402007210 */ /* 0x000fe20007ffe0ff */
[----:B------:R-:W3:Y:S01]  /*1220*/  LDCU UR4, c[0x0][0x360] ;  /* 0x00006c00ff0477ac */ /* 0x000ee20008000800 */
[----:B--2---:R-:W-:-:S05]  /*1230*/  IADD3 R3, PT, PT, R3, UR8, RZ ;  /* 0x0000000803037c10 */ /* 0x004fca000fffe0ff */
[----:B---3--:R-:W-:-:S05]  /*1240*/  IMAD R0, R0, UR4, R3 ;  /* 0x0000000400007c24 */ /* 0x008fca000f8e0203 */
[----:B------:R-:W-:-:S13]  /*1250*/  ISETP.GE.AND P0, PT, R0, UR9, PT ;  /* 0x0000000900007c0c */ /* 0x000fda000bf06270 */
[----:B------:R-:W-:Y:S05]  /*1260*/  @P0 EXIT ;  /* 0x000000000000094d */ /* 0x000fea0003800000 */
[----:B----4-:R-:W2:Y:S01]  /*1270*/  LDC.64 R4, c[0x0][0x388] ;  /* 0x0000e200ff047b82 */ /* 0x010ea20000000a00 */
[----:B------:R-:W3:Y:S07]  /*1280*/  LDCU.64 UR4, c[0x0][0x3a0] ;  /* 0x00007400ff0477ac */ /* 0x000eee0008000a00 */
[----:B0-----:R-:W0:Y:S01]  /*1290*/  LDC R16, c[0x0][0x3b8] ;  /* 0x0000ee00ff107b82 */ /* 0x001e220000000800 */
[----:B--2---:R-:W-:-:S04]  /*12a0*/  IMAD.WIDE R4, R0, 0x8, R4 ;  /* 0x0000000800047825 */ /* 0x004fc800078e0204 */
[C---:B0-----:R-:W-:Y:S02]  /*12b0*/  IMAD.WIDE R18, R16.reuse, 0x8, R4 ;  /* 0x0000000810127825 */ /* 0x041fe400078e0204 */
[----:B------:R-:W2:Y:S04]  /*12c0*/  LDG.E.64 R4, desc[UR6][R4.64] ;  /* 0x0000000604047981 */ /* 0x000ea8000c1e1b00 */
[----:B------:R-:W2:Y:S01]  /*12d0*/  LDG.E.64 R2, desc[UR6][R18.64] ;  /* 0x0000000612027981 */ /* 0x000ea2000c1e1b00 */
[----:B-1----:R-:W-:-:S05]  /*12e0*/  IMAD.WIDE R20, R16, 0x8, R18 ;  /* 0x0000000810147825 */ /* 0x002fca00078e0212 */
[----:B------:R-:W4:Y:S01]  /*12f0*/  LDG.E.64 R6, desc[UR6][R20.64] ;  /* 0x0000000614067981 */ /* 0x000f22000c1e1b00 */
[----:B------:R-:W-:-:S05]  /*1300*/  IMAD.WIDE R22, R16, 0x8, R20 ;  /* 0x0000000810167825 */ /* 0x000fca00078e0214 */
[----:B------:R-:W5:Y:S01]  /*1310*/  LDG.E.64 R10, desc[UR6][R22.64] ;  /* 0x00000006160a7981 */ /* 0x000f62000c1e1b00 */
[----:B------:R-:W-:-:S05]  /*1320*/  IMAD.WIDE R24, R16, 0x8, R22 ;  /* 0x0000000810187825 */ /* 0x000fca00078e0216 */
[----:B------:R-:W3:Y:S01]  /*1330*/  LDG.E.64 R12, desc[UR6][R24.64] ;  /* 0x00000006180c7981 */ /* 0x000ee2000c1e1b00 */
[----:B------:R-:W-:-:S05]  /*1340*/  IMAD.WIDE R26, R16, 0x8, R24 ;  /* 0x00000008101a7825 */ /* 0x000fca00078e0218 */
[----:B------:R-:W3:Y:S01]  /*1350*/  LDG.E.64 R14, desc[UR6][R26.64] ;  /* 0x000000061a0e7981 */ /* 0x000ee2000c1e1b00 */
[----:B------:R-:W-:-:S06]  /*1360*/  IMAD.WIDE R16, R16, 0x8, R26 ;  /* 0x0000000810107825 */ /* 0x000fcc00078e021a */
[----:B------:R-:W3:Y:S01]  /*1370*/  LDG.E.64 R16, desc[UR6][R16.64] ;  /* 0x0000000610107981 */ /* 0x000ee2000c1e1b00 */
[----:B--2---:R-:W-:-:S08]  /*1380*/  DADD R2, R4, R2 ;  /* 0x0000000004027229 */ /* 0x004fd00000000002 */
[----:B----4-:R-:W-:Y:S01]  /*1390*/  DADD R2, R6, R2 ;  /* 0x0000000006027229 */ /* 0x010fe20000000002 */
[----:B------:R-:W0:Y:S07]  /*13a0*/  LDC.64 R6, c[0x0][0x390] ;  /* 0x0000e400ff067b82 */ /* 0x000e2e0000000a00 */
[----:B-----5:R-:W-:Y:S01]  /*13b0*/  DADD R2, R10, R2 ;  /* 0x000000000a027229 */ /* 0x020fe20000000002 */
[----:B------:R-:W1:Y:S07]  /*13c0*/  LDC.64 R10, c[0x0][0x380] ;  /* 0x0000e000ff0a7b82 */ /* 0x000e6e0000000a00 */
[----:B---3--:R-:W-:-:S08]  /*13d0*/  DADD R2, R12, R2 ;  /* 0x000000000c027229 */ /* 0x008fd00000000002 */
[----:B------:R-:W-:Y:S01]  /*13e0*/  DADD R2, R14, R2 ;  /* 0x000000000e027229 */ /* 0x000fe20000000002 */
[----:B0-----:R-:W-:-:S07]  /*13f0*/  IMAD.WIDE R6, R0, 0x8, R6 ;  /* 0x0000000800067825 */ /* 0x001fce00078e0206 */
[----:B------:R-:W-:-:S08]  /*1400*/  DADD R2, R16, R2 ;  /* 0x0000000010027229 */ /* 0x000fd00000000002 */
[----:B------:R-:W-:-:S08]  /*1410*/  DADD R4, -R2, 1 ;  /* 0x3ff0000002047429 */ /* 0x000fd00000000100 */
[----:B------:R-:W-:-:S08]  /*1420*/  DMUL R4, R4, 0.5 ;  /* 0x3fe0000004047828 */ /* 0x000fd00000000000 */
[----:B------:R-:W-:Y:S01]  /*1430*/  DFMA R4, R8, R4, UR4 ;  /* 0x0000000408047e2b */ /* 0x000fe20008000004 */
[----:B-1----:R-:W-:Y:S02]  /*1440*/  IMAD.WIDE R8, R0, 0x4, R10 ;  /* 0x0000000400087825 */ /* 0x002fe400078e020a */
[----:B------:R-:W0:Y:S04]  /*1450*/  LDC.64 R10, c[0x0][0x398] ;  /* 0x0000e600ff0a7b82 */ /* 0x000e280000000a00 */
[----:B------:R-:W-:Y:S04]  /*1460*/  STG.E.64 desc[UR6][R6.64], R4 ;  /* 0x0000000406007986 */ /* 0x000fe8000c101b06 */
[----:B------:R-:W0:Y:S02]  /*1470*/  LDG.E R9, desc[UR6][R8.64] ;  /* 0x0000000608097981 */ /* 0x000e24000c1e1900 */
[----:B0-----:R-:W-:-:S05]  /*1480*/  IMAD.WIDE R10, R9, 0x8, R10 ;  /* 0x00000008090a7825 */ /* 0x001fca00078e020a */
[----:B------:R-:W-:Y:S01]  /*1490*/  STG.E.64 desc[UR6][R10.64], R2 ;  /* 0x000000020a007986 */ /* 0x000fe2000c101b06 */
[----:B------:R-:W-:Y:S05]  /*14a0*/  EXIT ;  /* 0x000000000000794d */ /* 0x000fea0003800000 */
.L_x_577:
        /* <DEDUP_REMOVED lines=13> */
.L_x_738:


//--------------------- .text._Z41dvc_ScaLBL_D3Q7_AAeven_FreeLee_PhaseFieldPiPdS0_S0_S0_S0_ddddiii --------------------------
	.section	.text._Z41dvc_ScaLBL_D3Q7_AAeven_FreeLee_PhaseFieldPiPdS0_S0_S0_S0_ddddiii,"ax",@progbits
	.align	128
        .global         _Z41dvc_ScaLBL_D3Q7_AAeven_FreeLee_PhaseFieldPiPdS0_S0_S0_S0_ddddiii
        .type           _Z41dvc_ScaLBL_D3Q7_AAeven_FreeLee_PhaseFieldPiPdS0_S0_S0_S0_ddddiii,@function
        .size           _Z41dvc_ScaLBL_D3Q7_AAeven_FreeLee_PhaseFieldPiPdS0_S0_S0_S0_ddddiii,(.L_x_725 - _Z41dvc_ScaLBL_D3Q7_AAeven_FreeLee_PhaseFieldPiPdS0_S0_S0_S0_ddddiii)
        .other          _Z41dvc_ScaLBL_D3Q7_AAeven_FreeLee_PhaseFieldPiPdS0_S0_S0_S0_ddddiii,@"STO_CUDA_ENTRY STV_DEFAULT"
_Z41dvc_ScaLBL_D3Q7_AAeven_FreeLee_PhaseFieldPiPdS0_S0_S0_S0_ddddiii:
.text._Z41dvc_ScaLBL_D3Q7_AAeven_FreeLee_PhaseFieldPiPdS0_S0_S0_S0_ddddiii:
[----:B------:R-:W-:Y:S08]  /*0000*/  LDC R1, c[0x0][0x37c] ;  /* 0x0000df00ff017b82 */ /* 0x000ff00000000800 */
[----:B------:R-:W0:Y:S02]  /*0010*/  LDC R6, c[0x0][0x3d8] ;  /* 0x0000f600ff067b82 */ /* 0x000e240000000800 */
[----:B0-----:R-:W-:-:S13]  /*0020*/  ISETP.GE.AND P0, PT, R6, -0x3ffff, PT ;  /* 0xfffc00010600780c */ /* 0x001fda0003f06270 */
[----:B------:R-:W-:Y:S05]  /*0030*/  @!P0 EXIT ;  /* 0x000000000000894d */ /* 0x000fea0003800000 */
[----:B------:R-:W0:Y:S01]  /*0040*/  LDC.64 R2, c[0x0][0x3c0] ;  /* 0x0000f000ff027b82 */ /* 0x000e220000000a00 */
[----:B------:R-:W1:Y:S01]  /*0050*/  S2R R4, SR_TID.X ;  /* 0x0000000000047919 */ /* 0x000e620000002100 */
[----:B------:R-:W1:Y:S01]  /*0060*/  LDCU UR5, c[0x0][0x3d0] ;  /* 0x00007a00ff0577ac */ /* 0x000e620008000800 */
[----:B------:R-:W-:Y:S01]  /*0070*/  SHF.R.S32.HI R0, RZ, 0x1f, R6 ;  /* 0x0000001fff007819 */ /* 0x000fe20000011406 */
[----:B------:R-:W-:Y:S01]  /*0080*/  UMOV UR8, 0x1c71c71c ;  /* 0x1c71c71c00087882 */ /* 0x000fe20000000000 */
[----:B------:R-:W-:-:S03]  /*0090*/  UMOV UR9, 0x3fcc71c7 ;  /* 0x3fcc71c700097882 */ /* 0x000fc60000000000 */
[----:B------:R-:W2:Y:S01]  /*00a0*/  S2UR UR4, SR_CTAID.X ;  /* 0x00000000000479c3 */ /* 0x000ea20000002500 */
[----:B------:R-:W-:Y:S01]  /*00b0*/  LEA.HI R0, R0, R6, RZ, 0x12 ;  /* 0x0000000600007211 */ /* 0x000fe200078f90ff */
[----:B------:R-:W3:Y:S03]  /*00c0*/  LDCU.64 UR6, c[0x0][0x358] ;  /* 0x00006b00ff0677ac */ /* 0x000ee60008000a00 */
[----:B------:R-:W-:Y:S01]  /*00d0*/  SHF.R.S32.HI R0, RZ, 0x12, R0 ;  /* 0x00000012ff007819 */ /* 0x000fe20000011400 */
[----:B------:R-:W4:Y:S02]  /*00e0*/  LDCU UR12, c[0x0][0x3c4] ;  /* 0x00007880ff0c77ac */ /* 0x000f240008000800 */
[----:B------:R-:W2:Y:S02]  /*00f0*/  LDC R14, c[0x0][0x360] ;  /* 0x0000d800ff0e7b82 */ /* 0x000ea40000000800 */
[----:B------:R-:W-:Y:S01]  /*0100*/  IMAD.MOV R12, RZ, RZ, -R0 ;  /* 0x000000ffff0c7224 */ /* 0x000fe200078e0a00 */
[----:B0-----:R-:W-:-:S08]  /*0110*/  DADD R2, R2, -0.5 ;  /* 0xbfe0000002027429 */ /* 0x001fd00000000000 */
[----:B------:R-:W-:Y:S01]  /*0120*/  DMUL R2, R2, UR8 ;  /* 0x0000000802027c28 */ /* 0x000fe20008000000 */
[----:B------:R-:W0:Y:S01]  /*0130*/  LDCU UR8, c[0x0][0x3d4] ;  /* 0x00007a80ff0877ac */ /* 0x000e220008000800 */
[----:B--2---:R-:W-:-:S06]  /*0140*/  IMAD R5, R14, UR4, RZ ;  /* 0x000000040e057c24 */ /* 0x004fcc000f8e02ff */
[----:B------:R-:W-:Y:S01]  /*0150*/  DMUL R56, R2, 4.5 ;  /* 0x4012000002387828 */ /* 0x000fe20000000000 */
[----:B------:R-:W2:Y:S01]  /*0160*/  LDCU UR4, c[0x0][0x3cc] ;  /* 0x00007980ff0477ac */ /* 0x000ea20008000800 */
[----:B------:R-:W-:-:S05]  /*0170*/  IMAD R5, R0, R5, R5 ;  /* 0x0000000500057224 */ /* 0x000fca00078e0205 */
[----:B-1----:R-:W-:Y:S01]  /*0180*/  IADD3 R13, PT, PT, R5, UR5, R4 ;  /* 0x00000005050d7c10 */ /* 0x002fe2000fffe004 */
[----:B------:R-:W-:-:S04]  /*0190*/  DFMA R56, R2, 4.5, R56 ;  /* 0x401200000238782b */ /* 0x000fc80000000038 */
[C-C-:B------:R-:W-:Y:S02]  /*01a0*/  IMAD R11, R6.reuse, 0x4, R13.reuse ;  /* 0x00000004060b7824 */ /* 0x140fe400078e020d */
[C-C-:B------:R-:W-:Y:S02]  /*01b0*/  IMAD R10, R6.reuse, 0x6, R13.reuse ;  /* 0x00000006060a7824 */ /* 0x140fe400078e020d */
[----:B0--34-:R-:W-:-:S07]  /*01c0*/  IMAD R0, R6, 0x2, R13 ;  /* 0x0000000206007824 */ /* 0x019fce00078e020d */
.L_x_604:
[----:B------:R-:W-:Y:S01]  /*01d0*/  ISETP.GE.AND P0, PT, R13, UR8, PT ;  /* 0x000000080d007c0c */ /* 0x000fe2000bf06270 */
[----:B------:R-:W-:Y:S01]  /*01e0*/  VIADD R12, R12, 0x1 ;  /* 0x000000010c0c7836 */ /* 0x000fe20000000000 */
[----:B------:R-:W-:Y:S04]  /*01f0*/  BSSY.RECONVERGENT B0, `(.L_x_578) ;  /* 0x000017b000007945 */ /* 0x000fe80003800200 */
[----:B------:R-:W-:-:S07]  /*0200*/  ISETP.NE.AND P1, PT, R12, 0x1, PT ;  /* 0x000000010c00780c */ /* 0x000fce0003f25270 */
[----:B0-----:R-:W-:Y:S06]  /*0210*/  @P0 BRA `(.L_x_579) ;  /* 0x0000001400e00947 */ /* 0x001fec0003800000 */
[----:B------:R-:W0:Y:S08]  /*0220*/  LDC.64 R2, c[0x0][0x380] ;  /* 0x0000e000ff027b82 */ /* 0x000e300000000a00 */
[----:B------:R-:W1:Y:S08]  /*0230*/  LDC.64 R54, c[0x0][0x398] ;  /* 0x0000e600ff367b82 */ /* 0x000e700000000a00 */
[----:B------:R-:W3:Y:S01]  /*0240*/  LDC.64 R8, c[0x0][0x3c8] ;  /* 0x0000f200ff087b82 */ /* 0x000ee20000000a00 */
[----:B0-----:R-:W-:-:S06]  /*0250*/  IMAD.WIDE R2, R13, 0x4, R2 ;  /* 0x000000040d027825 */ /* 0x001fcc00078e0202 */
[----:B------:R-:W1:Y:S01]  /*0260*/  LDG.E R3, desc[UR6][R2.64] ;  /* 0x0000000602037981 */ /* 0x000e62000c1e1900 */
[----:B--2---:R-:W3:Y:S01]  /*0270*/  MUFU.RCP64H R5, UR4 ;  /* 0x0000000400057d08 */ /* 0x004ee20008001800 */
[----:B------:R-:W-:-:S06]  /*0280*/  MOV R4, 0x1 ;  /* 0x0000000100047802 */ /* 0x000fcc0000000f00 */
[----:B---3--:R-:W-:Y:S01]  /*0290*/  DFMA R6, R4, -R8, 1 ;  /* 0x3ff000000406742b */ /* 0x008fe20000000808 */
[----:B-1----:R-:W-:-:S06]  /*02a0*/  IMAD.WIDE R54, R3, 0x8, R54 ;  /* 0x0000000803367825 */ /* 0x002fcc00078e0236 */
[----:B------:R-:W2:Y:S01]  /*02b0*/  LDG.E.64 R54, desc[UR6][R54.64] ;  /* 0x0000000636367981 */ /* 0x000ea2000c1e1b00 */
[----:B------:R-:W-:Y:S01]  /*02c0*/  DFMA R6, R6, R6, R6 ;  /* 0x000000060606722b */ /* 0x000fe20000000006 */
[----:B------:R-:W-:Y:S07]  /*02d0*/  BSSY.RECONVERGENT B2, `(.L_x_580) ;  /* 0x0000014000027945 */ /* 0x000fee0003800200 */
[----:B------:R-:W-:-:S08]  /*02e0*/  DFMA R6, R4, R6, R4 ;  /* 0x000000060406722b */ /* 0x000fd00000000004 */
[----:B------:R-:W-:-:S08]  /*02f0*/  DFMA R4, R6, -R8, 1 ;  /* 0x3ff000000604742b */ /* 0x000fd00000000808 */
[----:B------:R-:W-:Y:S02]  /*0300*/  DFMA R4, R6, R4, R6 ;  /* 0x000000040604722b */ /* 0x000fe40000000006 */
[----:B--2---:R-:W-:-:S08]  /*0310*/  DFMA R2, -R54, R54, 1 ;  /* 0x3ff000003602742b */ /* 0x004fd00000000136 */
[----:B------:R-:W-:-:S08]  /*0320*/  DMUL R58, R56, R2 ;  /* 0x00000002383a7228 */ /* 0x000fd00000000000 */
[----:B------:R-:W-:Y:S02]  /*0330*/  DMUL R6, R58, R4 ;  /* 0x000000043a067228 */ /* 0x000fe40000000000 */
[----:B------:R-:W-:-:S06]  /*0340*/  FSETP.GEU.AND P2, PT, |R59|, 6.5827683646048100446e-37, PT ;  /* 0x036000003b00780b */ /* 0x000fcc0003f4e200 */
        /* <DEDUP_REMOVED lines=9> */
[----:B------:R-:W-:Y:S05]  /*03e0*/  CALL.REL.NOINC `($__internal_12_$__cuda_sm20_div_rn_f64_full) ;  /* 0x0000001400887944 */ /* 0x000fea0003c00000 */
[----:B------:R-:W-:Y:S01]  /*03f0*/  IMAD.MOV.U32 R6, RZ, RZ, R68 ;  /* 0x000000ffff067224 */ /* 0x000fe200078e0044 */
[----:B------:R-:W-:-:S07]  /*0400*/  MOV R7, R69 ;  /* 0x0000004500077202 */ /* 0x000fce0000000f00 */
.L_x_581:
[----:B------:R-:W-:Y:S05]  /*0410*/  BSYNC.RECONVERGENT B2 ;  /* 0x0000000000027941 */ /* 0x000fea0003800200 */
.L_x_580:
[----:B------:R-:W0:Y:S08]  /*0420*/  LDC.64 R58, c[0x0][0x3a0] ;  /* 0x0000e800ff3a7b82 */ /* 0x000e300000000a00 */
[----:B------:R-:W1:Y:S08]  /*0430*/  LDC R49, c[0x0][0x3d8] ;  /* 0x0000f600ff317b82 */ /* 0x000e700000000800 */
[----:B------:R-:W2:Y:S01]  /*0440*/  LDC.64 R52, c[0x0][0x3a8] ;  /* 0x0000ea00ff347b82 */ /* 0x000ea20000000a00 */
[----:B0-----:R-:W-:-:S04]  /*0450*/  IMAD.WIDE R58, R13, 0x8, R58 ;  /* 0x000000080d3a7825 */ /* 0x001fc800078e023a */
[C---:B-1----:R-:W-:Y:S02]  /*0460*/  IMAD.WIDE R4, R49.reuse, 0x8, R58 ;  /* 0x0000000831047825 */ /* 0x042fe400078e023a */
[----:B------:R-:W3:Y:S04]  /*0470*/  LDG.E.64 R58, desc[UR6][R58.64] ;  /* 0x000000063a3a7981 */ /* 0x000ee8000c1e1b00 */
[----:B------:R-:W4:Y:S01]  /*0480*/  LDG.E.64 R2, desc[UR6][R4.64] ;  /* 0x0000000604027981 */ /* 0x000f22000c1e1b00 */
[----:B------:R-:W-:-:S06]  /*0490*/  IMAD.WIDE R22, R49, 0x8, R4 ;  /* 0x0000000831167825 */ /* 0x000fcc00078e0204 */
[----:B------:R-:W3:Y:S01]  /*04a0*/  LDG.E.64 R22, desc[UR6][R22.64] ;  /* 0x0000000616167981 */ /* 0x000ee2000c1e1b00 */
[----:B--2---:R-:W-:-:S04]  /*04b0*/  IMAD.WIDE R52, R13, 0x8, R52 ;  /* 0x000000080d347825 */ /* 0x004fc800078e0234 */
[C---:B------:R-:W-:Y:S02]  /*04c0*/  IMAD.WIDE R50, R49.reuse, 0x8, R52 ;  /* 0x0000000831327825 */ /* 0x040fe400078e0234 */
[----:B------:R-:W5:Y:S02]  /*04d0*/  LDG.E.64 R52, desc[UR6][R52.64] ;  /* 0x0000000634347981 */ /* 0x000f64000c1e1b00 */
[----:B------:R-:W-:Y:S02]  /*04e0*/  IMAD.WIDE R48, R49, 0x8, R50 ;  /* 0x0000000831307825 */ /* 0x000fe400078e0232 */
[----:B------:R-:W5:Y:S04]  /*04f0*/  LDG.E.64 R50, desc[UR6][R50.64] ;  /* 0x0000000632327981 */ /* 0x000f68000c1e1b00 */
[----:B------:R-:W5:Y:S01]  /*0500*/  LDG.E.64 R48, desc[UR6][R48.64] ;  /* 0x0000000630307981 */ /* 0x000f62000c1e1b00 */
[----:B------:R-:W-:-:S02]  /*0510*/  IMAD.MOV.U32 R16, RZ, RZ, 0x0 ;  /* 0x00000000ff107424 */ /* 0x000fc400078e00ff */
[----:B------:R-:W-:Y:S01]  /*0520*/  IMAD.MOV.U32 R17, RZ, RZ, 0x3fd80000 ;  /* 0x3fd80000ff117424 */ /* 0x000fe200078e00ff */
[----:B------:R-:W-:Y:S01]  /*0530*/  BSSY.RECONVERGENT B1, `(.L_x_582) ;  /* 0x0000016000017945 */ /* 0x000fe20003800200 */
[----:B----4-:R-:W-:-:S08]  /*0540*/  DMUL R4, R2, R2 ;  /* 0x0000000202047228 */ /* 0x010fd00000000000 */
[----:B---3--:R-:W-:-:S08]  /*0550*/  DFMA R4, R58, R58, R4 ;  /* 0x0000003a3a04722b */ /* 0x008fd00000000004 */
[----:B------:R-:W-:-:S06]  /*0560*/  DFMA R18, R22, R22, R4 ;  /* 0x000000161612722b */ /* 0x000fcc0000000004 */
[----:B------:R-:W0:Y:S04]  /*0570*/  MUFU.RSQ64H R9, R19 ;  /* 0x0000001300097308 */ /* 0x000e280000001c00 */
[----:B------:R-:W-:-:S06]  /*0580*/  VIADD R8, R19, 0xfcb00000 ;  /* 0xfcb0000013087836 */ /* 0x000fcc0000000000 */
[----:B0-----:R-:W-:-:S08]  /*0590*/  DMUL R4, R8, R8 ;  /* 0x0000000808047228 */ /* 0x001fd00000000000 */
[----:B------:R-:W-:-:S08]  /*05a0*/  DFMA R4, R18, -R4, 1 ;  /* 0x3ff000001204742b */ /* 0x000fd00000000804 */
[----:B------:R-:W-:Y:S02]  /*05b0*/  DFMA R16, R4, R16, 0.5 ;  /* 0x3fe000000410742b */ /* 0x000fe40000000010 */
[----:B------:R-:W-:-:S08]  /*05c0*/  DMUL R4, R8, R4 ;  /* 0x0000000408047228 */ /* 0x000fd00000000000 */
[----:B------:R-:W-:Y:S01]  /*05d0*/  DFMA R20, R16, R4, R8 ;  /* 0x000000041014722b */ /* 0x000fe20000000008 */
[----:B------:R-:W-:-:S07]  /*05e0*/  ISETP.GE.U32.AND P0, PT, R8, 0x7ca00000, PT ;  /* 0x7ca000000800780c */ /* 0x000fce0003f06070 */
[----:B------:R-:W-:Y:S02]  /*05f0*/  DMUL R24, R18, R20 ;  /* 0x0000001412187228 */ /* 0x000fe40000000000 */
[----:B------:R-:W-:Y:S01]  /*0600*/  IADD3 R17, PT, PT, R21, -0x100000, RZ ;  /* 0xfff0000015117810 */ /* 0x000fe20007ffe0ff */
[----:B------:R-:W-:-:S05]  /*0610*/  IMAD.MOV.U32 R16, RZ, RZ, R20 ;  /* 0x000000ffff107224 */ /* 0x000fca00078e0014 */
[----:B------:R-:W-:-:S08]  /*0620*/  DFMA R26, R24, -R24, R18 ;  /* 0x80000018181a722b */ /* 0x000fd00000000012 */
[----:B------:R-:W-:Y:S01]  /*0630*/  DFMA R4, R26, R16, R24 ;  /* 0x000000101a04722b */ /* 0x000fe20000000018 */
[----:B------:R-:W-:Y:S10]  /*0640*/  @!P0 BRA `(.L_x_583) ;  /* 0x0000000000108947 */ /* 0x000ff40003800000 */
[----:B------:R-:W-:-:S07]  /*0650*/  MOV R4, 0x670 ;  /* 0x0000067000047802 */ /* 0x000fce0000000f00 */
[----:B-----5:R-:W-:Y:S05]  /*0660*/  CALL.REL.NOINC `($__internal_13_$__cuda_sm20_dsqrt_rn_f64_mediumpath_v1) ;  /* 0x0000001800507944 */ /* 0x020fea0003c00000 */
[----:B------:R-:W-:Y:S02]  /*0670*/  IMAD.MOV.U32 R4, RZ, RZ, R8 ;  /* 0x000000ffff047224 */ /* 0x000fe400078e0008 */
[----:B------:R-:W-:-:S07]  /*0680*/  IMAD.MOV.U32 R5, RZ, RZ, R9 ;  /* 0x000000ffff057224 */ /* 0x000fce00078e0009 */
.L_x_583:
[----:B------:R-:W-:Y:S05]  /*0690*/  BSYNC.RECONVERGENT B1 ;  /* 0x0000000000017941 */ /* 0x000fea0003800200 */
.L_x_582:
[----:B------:R-:W-:Y:S01]  /*06a0*/  UMOV UR10, 0x812dea11 ;  /* 0x812dea11000a7882 */ /* 0x000fe20000000000 */
[----:B------:R-:W-:Y:S01]  /*06b0*/  UMOV UR11, 0x3d719799 ;  /* 0x3d719799000b7882 */ /* 0x000fe20000000000 */
[----:B------:R-:W-:Y:S01]  /*06c0*/  FSETP.GEU.AND P2, PT, |R59|, 6.5827683646048100446e-37, PT ;  /* 0x036000003b00780b */ /* 0x000fe20003f4e200 */
[----:B------:R-:W-:Y:S01]  /*06d0*/  DSETP.GEU.AND P0, PT, R4, UR10, PT ;  /* 0x0000000a04007e2a */ /* 0x000fe2000bf0e000 */
[----:B------:R-:W-:Y:S05]  /*06e0*/  BSSY.RECONVERGENT B2, `(.L_x_584) ;  /* 0x0000016000027945 */ /* 0x000fea0003800200 */
[----:B------:R-:W-:Y:S02]  /*06f0*/  FSEL R21, R5, 1.875, P0 ;  /* 0x3ff0000005157808 */ /* 0x000fe40000000000 */
[----:B------:R-:W-:-:S02]  /*0700*/  FSEL R20, R4, RZ, P0 ;  /* 0x000000ff04147208 */ /* 0x000fc40000000000 */
[----:B------:R-:W0:Y:S01]  /*0710*/  MUFU.RCP64H R5, R21 ;  /* 0x0000001500057308 */ /* 0x000e220000001800 */
[----:B------:R-:W-:-:S06]  /*0720*/  MOV R4, 0x1 ;  /* 0x0000000100047802 */ /* 0x000fcc0000000f00 */
        /* <DEDUP_REMOVED lines=12> */
[----:B------:R-:W-:Y:S01]  /*07f0*/  MOV R16, 0x820 ;  /* 0x0000082000107802 */ /* 0x000fe20000000f00 */
[----:B------:R-:W-:-:S07]  /*0800*/  IMAD.MOV.U32 R61, RZ, RZ, R21 ;  /* 0x000000ffff3d7224 */ /* 0x000fce00078e0015 */
[----:B-----5:R-:W-:Y:S05]  /*0810*/  CALL.REL.NOINC `($__internal_12_$__cuda_sm20_div_rn_f64_full) ;  /* 0x00000010007c7944 */ /* 0x020fea0003c00000 */
[----:B------:R-:W-:Y:S01]  /*0820*/  IMAD.MOV.U32 R8, RZ, RZ, R68 ;  /* 0x000000ffff087224 */ /* 0x000fe200078e0044 */
[----:B------:R-:W-:-:S07]  /*0830*/  MOV R9, R69 ;  /* 0x0000004500097202 */ /* 0x000fce0000000f00 */
.L_x_585:
[----:B------:R-:W-:Y:S05]  /*0840*/  BSYNC.RECONVERGENT B2 ;  /* 0x0000000000027941 */ /* 0x000fea0003800200 */
.L_x_584:
        /* <DEDUP_REMOVED lines=20> */
[----:B-----5:R-:W-:Y:S05]  /*0990*/  CALL.REL.NOINC `($__internal_12_$__cuda_sm20_div_rn_f64_full) ;  /* 0x00000010001c7944 */ /* 0x020fea0003c00000 */
[----:B------:R-:W-:Y:S02]  /*09a0*/  IMAD.MOV.U32 R4, RZ, RZ, R68 ;  /* 0x000000ffff047224 */ /* 0x000fe400078e0044 */
[----:B------:R-:W-:-:S07]  /*09b0*/  IMAD.MOV.U32 R5, RZ, RZ, R69 ;  /* 0x000000ffff057224 */ /* 0x000fce00078e0045 */
.L_x_587:
[----:B------:R-:W-:Y:S05]  /*09c0*/  BSYNC.RECONVERGENT B2 ;  /* 0x0000000000027941 */ /* 0x000fea0003800200 */
.L_x_586:
        /* <DEDUP_REMOVED lines=23> */
.L_x_589:
[----:B------:R-:W-:Y:S05]  /*0b40*/  BSYNC.RECONVERGENT B2 ;  /* 0x0000000000027941 */ /* 0x000fea0003800200 */
.L_x_588:
[----:B------:R-:W0:Y:S08]  /*0b50*/  LDC.64 R38, c[0x0][0x388] ;  /* 0x0000e200ff267b82 */ /* 0x000e300000000a00 */
[----:B------:R-:W1:Y:S08]  /*0b60*/  LDC R31, c[0x0][0x3d8] ;  /* 0x0000f600ff1f7b82 */ /* 0x000e700000000800 */
[----:B------:R-:W2:Y:S01]  /*0b70*/  LDC.64 R60, c[0x0][0x3c0] ;  /* 0x0000f000ff3c7b82 */ /* 0x000ea20000000a00 */
[----:B0-----:R-:W-:-:S05]  /*0b80*/  IMAD.WIDE R46, R13, 0x8, R38 ;  /* 0x000000080d2e7825 */ /* 0x001fca00078e0226 */
[----:B------:R-:W3:Y:S01]  /*0b90*/  LDG.E.64 R44, desc[UR6][R46.64] ;  /* 0x000000062e2c7981 */ /* 0x000ee2000c1e1b00 */
[----:B------:R-:W-:-:S04]  /*0ba0*/  IMAD.WIDE R42, R0, 0x8, R38 ;  /* 0x00000008002a7825 */ /* 0x000fc800078e0226 */
[----:B------:R-:W-:Y:S01]  /*0bb0*/  IMAD.WIDE R40, R11, 0x8, R38 ;  /* 0x000000080b287825 */ /* 0x000fe200078e0226 */
[----:B------:R0:W5:Y:S03]  /*0bc0*/  LDG.E.64 R36, desc[UR6][R42.64] ;  /* 0x000000062a247981 */ /* 0x000166000c1e1b00 */
[C---:B-1----:R-:W-:Y:S01]  /*0bd0*/  IMAD.WIDE R34, R31.reuse, 0x8, R46 ;  /* 0x000000081f227825 */ /* 0x042fe200078e022e */
[----:B------:R0:W5:Y:S03]  /*0be0*/  LDG.E.64 R28, desc[UR6][R40.64] ;  /* 0x00000006281c7981 */ /* 0x000166000c1e1b00 */
[C---:B------:R-:W-:Y:S01]  /*0bf0*/  IMAD.WIDE R32, R31.reuse, 0x8, R42 ;  /* 0x000000081f207825 */ /* 0x040fe200078e022a */
[----:B------:R0:W5:Y:S03]  /*0c00*/  LDG.E.64 R24, desc[UR6][R34.64] ;  /* 0x0000000622187981 */ /* 0x000166000c1e1b00 */
[----:B------:R-:W-:Y:S01]  /*0c10*/  IMAD.WIDE R38, R10, 0x8, R38 ;  /* 0x000000080a267825 */ /* 0x000fe200078e0226 */
[----:B------:R0:W5:Y:S03]  /*0c20*/  LDG.E.64 R22, desc[UR6][R32.64] ;  /* 0x0000000620167981 */ /* 0x000166000c1e1b00 */
[----:B------:R-:W-:Y:S01]  /*0c30*/  IMAD.WIDE R30, R31, 0x8, R40 ;  /* 0x000000081f1e7825 */ /* 0x000fe200078e0228 */
[----:B------:R0:W5:Y:S04]  /*0c40*/  LDG.E.64 R26, desc[UR6][R38.64] ;  /* 0x00000006261a7981 */ /* 0x000168000c1e1b00 */
[----:B------:R0:W5:Y:S01]  /*0c50*/  LDG.E.64 R20, desc[UR6][R30.64] ;  /* 0x000000061e147981 */ /* 0x000162000c1e1b00 */
[----:B------:R-:W2:Y:S01]  /*0c60*/  MUFU.RCP64H R17, UR12 ;  /* 0x0000000c00117d08 */ /* 0x000ea20008001800 */
[----:B------:R-:W-:-:S06]  /*0c70*/  IMAD.MOV.U32 R16, RZ, RZ, 0x1 ;  /* 0x00000001ff107424 */ /* 0x000fcc00078e00ff */
[----:B--2---:R-:W-:-:S08]  /*0c80*/  DFMA R18, R16, -R60, 1 ;  /* 0x3ff000001012742b */ /* 0x004fd0000000083c */
[----:B------:R-:W-:-:S08]  /*0c90*/  DFMA R18, R18, R18, R18 ;  /* 0x000000121212722b */ /* 0x000fd00000000012 */
[----:B------:R-:W-:Y:S01]  /*0ca0*/  DFMA R18, R16, R18, R16 ;  /* 0x000000121012722b */ /* 0x000fe20000000010 */
[----:B------:R-:W-:Y:S01]  /*0cb0*/  UMOV UR10, 0x55555555 ;  /* 0x55555555000a7882 */ /* 0x000fe20000000000 */
[----:B------:R-:W-:-:S06]  /*0cc0*/  UMOV UR11, 0x3fd55555 ;  /* 0x3fd55555000b7882 */ /* 0x000fcc0000000000 */
[----:B------:R-:W-:-:S08]  /*0cd0*/  DFMA R16, R18, -R60, 1 ;  /* 0x3ff000001210742b */ /* 0x000fd0000000083c */
[----:B------:R-:W-:Y:S01]  /*0ce0*/  DFMA R16, R18, R16, R18 ;  /* 0x000000101210722b */ /* 0x000fe20000000012 */
[----:B------:R-:W-:Y:S01]  /*0cf0*/  BSSY.RECONVERGENT B2, `(.L_x_590) ;  /* 0x000000e000027945 */ /* 0x000fe20003800200 */
[----:B---3--:R-:W-:-:S08]  /*0d00*/  DFMA R58, R54, -UR10, R44 ;  /* 0x8000000a363a7c2b */ /* 0x008fd0000800002c */
[----:B------:R-:W-:-:S08]  /*0d10*/  DMUL R68, R58, R16 ;  /* 0x000000103a447228 */ /* 0x000fd00000000000 */
[----:B------:R-:W-:-:S08]  /*0d20*/  DFMA R18, R68, -R60, R58 ;  /* 0x8000003c4412722b */ /* 0x000fd0000000003a */
[----:B------:R-:W-:Y:S01]  /*0d30*/  DFMA R68, R16, R18, R68 ;  /* 0x000000121044722b */ /* 0x000fe20000000044 */
[----:B------:R-:W-:-:S09]  /*0d40*/  FSETP.GEU.AND P2, PT, |R59|, 6.5827683646048100446e-37, PT ;  /* 0x036000003b00780b */ /* 0x000fd20003f4e200 */
[----:B------:R-:W-:-:S05]  /*0d50*/  FFMA R15, RZ, UR12, R69 ;  /* 0x0000000cff0f7c23 */ /* 0x000fca0008000045 */
[----:B------:R-:W-:-:S13]  /*0d60*/  FSETP.GT.AND P0, PT, |R15|, 1.469367938527859385e-39, PT ;  /* 0x001000000f00780b */ /* 0x000fda0003f04200 */
[----:B0-----:R-:W-:Y:S05]  /*0d70*/  @P0 BRA P2, `(.L_x_591) ;  /* 0x0000000000140947 */ /* 0x001fea0001000000 */
[----:B------:R-:W0:Y:S01]  /*0d80*/  LDCU.64 UR10, c[0x0][0x3c0] ;  /* 0x00007800ff0a77ac */ /* 0x000e220008000a00 */
[----:B------:R-:W-:Y:S02]  /*0d90*/  MOV R16, 0xdd0 ;  /* 0x00000dd000107802 */ /* 0x000fe40000000f00 */
[----:B0-----:R-:W-:Y:S01]  /*0da0*/  MOV R62, UR10 ;  /* 0x0000000a003e7c02 */ /* 0x001fe20008000f00 */
[----:B------:R-:W-:-:S07]  /*0db0*/  IMAD.U32 R61, RZ, RZ, UR11 ;  /* 0x0000000bff3d7e24 */ /* 0x000fce000f8e00ff */
[----:B-----5:R-:W-:Y:S05]  /*0dc0*/  CALL.REL.NOINC `($__internal_12_$__cuda_sm20_div_rn_f64_full) ;  /* 0x0000000c00107944 */ /* 0x020fea0003c00000 */
.L_x_591:
[----:B------:R-:W-:Y:S05]  /*0dd0*/  BSYNC.RECONVERGENT B2 ;  /* 0x0000000000027941 */ /* 0x000fea0003800200 */
.L_x_590:
[----:B------:R-:W0:Y:S01]  /*0de0*/  LDC.64 R16, c[0x0][0x3c0] ;  /* 0x0000f000ff107b82 */ /* 0x000e220000000a00 */
[----:B------:R-:W0:Y:S01]  /*0df0*/  MUFU.RCP64H R59, UR12 ;  /* 0x0000000c003b7d08 */ /* 0x000e220008001800 */
[----:B------:R-:W-:Y:S01]  /*0e00*/  MOV R58, 0x1 ;  /* 0x00000001003a7802 */ /* 0x000fe20000000f00 */
[----:B------:R-:W-:Y:S01]  /*0e10*/  IMAD.MOV.U32 R18, RZ, RZ, 0x1c71c71c ;  /* 0x1c71c71cff127424 */ /* 0x000fe200078e00ff */
[----:B------:R-:W-:Y:S01]  /*0e20*/  BSSY.RECONVERGENT B2, `(.L_x_592) ;  /* 0x000001b000027945 */ /* 0x000fe20003800200 */
[----:B------:R-:W-:Y:S01]  /*0e30*/  IMAD.MOV.U32 R19, RZ, RZ, 0x3fbc71c7 ;  /* 0x3fbc71c7ff137424 */ /* 0x000fe200078e00ff */
[----:B------:R-:W-:-:S05]  /*0e40*/  DADD R44, R44, -R68 ;  /* 0x000000002c2c7229 */ /* 0x000fca0000000844 */
[----:B------:R-:W-:Y:S02]  /*0e50*/  DMUL R8, R8, R18 ;  /* 0x0000001208087228 */ /* 0x000fe40000000000 */
[----:B-----5:R-:W-:-:S06]  /*0e60*/  DFMA R18, R52, 0.5, R18 ;  /* 0x3fe000003412782b */ /* 0x020fcc0000000012 */
[----:B------:R-:W-:Y:S02]  /*0e70*/  DMUL R8, R8, R6 ;  /* 0x0000000608087228 */ /* 0x000fe40000000000 */
[----:B0-----:R-:W-:-:S08]  /*0e80*/  DFMA R60, R58, -R16, 1 ;  /* 0x3ff000003a3c742b */ /* 0x001fd00000000810 */
[----:B------:R-:W-:-:S08]  /*0e90*/  DFMA R60, R60, R60, R60 ;  /* 0x0000003c3c3c722b */ /* 0x000fd0000000003c */
[----:B------:R-:W-:Y:S02]  /*0ea0*/  DFMA R60, R58, R60, R58 ;  /* 0x0000003c3a3c722b */ /* 0x000fe4000000003a */
[----:B------:R-:W-:-:S08]  /*0eb0*/  DADD R58, R36, -R8 ;  /* 0x00000000243a7229 */ /* 0x000fd00000000808 */
[----:B------:R-:W-:Y:S02]  /*0ec0*/  DFMA R58, -R54, R18, R58 ;  /* 0x00000012363a722b */ /* 0x000fe4000000013a */
[----:B------:R-:W-:-:S08]  /*0ed0*/  DFMA R18, R60, -R16, 1 ;  /* 0x3ff000003c12742b */ /* 0x000fd00000000810 */
[----:B------:R-:W-:Y:S01]  /*0ee0*/  DFMA R60, R60, R18, R60 ;  /* 0x000000123c3c722b */ /* 0x000fe2000000003c */
[----:B------:R-:W-:-:S07]  /*0ef0*/  FSETP.GEU.AND P2, PT, |R59|, 6.5827683646048100446e-37, PT ;  /* 0x036000003b00780b */ /* 0x000fce0003f4e200 */
        /* <DEDUP_REMOVED lines=13> */
.L_x_593:
[----:B------:R-:W-:Y:S05]  /*0fd0*/  BSYNC.RECONVERGENT B2 ;  /* 0x0000000000027941 */ /* 0x000fea0003800200 */
.L_x_592:
[----:B------:R-:W0:Y:S01]  /*0fe0*/  LDC.64 R18, c[0x0][0x3c0] ;  /* 0x0000f000ff127b82 */ /* 0x000e220000000a00 */
[----:B------:R-:W0:Y:S01]  /*0ff0*/  MUFU.RCP64H R59, UR12 ;  /* 0x0000000c003b7d08 */ /* 0x000e220008001800 */
[----:B------:R-:W-:Y:S01]  /*1000*/  IMAD.MOV.U32 R58, RZ, RZ, 0x1 ;  /* 0x00000001ff3a7424 */ /* 0x000fe200078e00ff */
[----:B------:R-:W-:Y:S01]  /*1010*/  BSSY.RECONVERGENT B2, `(.L_x_594) ;  /* 0x0000018000027945 */ /* 0x000fe20003800200 */
[----:B------:R-:W-:-:S04]  /*1020*/  DADD R36, R36, -R16 ;  /* 0x0000000024247229 */ /* 0x000fc80000000810 */
        /* <DEDUP_REMOVED lines=21> */
[----:B------:R-:W-:Y:S05]  /*1180*/  CALL.REL.NOINC `($__internal_12_$__cuda_sm20_div_rn_f64_full) ;  /* 0x0000000800207944 */ /* 0x000fea0003c00000 */
.L_x_595:
[----:B------:R-:W-:Y:S05]  /*1190*/  BSYNC.RECONVERGENT B2 ;  /* 0x0000000000027941 */ /* 0x000fea0003800200 */
.L_x_594:
[----:B------:R-:W0:Y:S01]  /*11a0*/  LDC.64 R8, c[0x0][0x3c0] ;  /* 0x0000f000ff087b82 */ /* 0x000e220000000a00 */
[----:B------:R-:W0:Y:S01]  /*11b0*/  MUFU.RCP64H R19, UR12 ;  /* 0x0000000c00137d08 */ /* 0x000e220008001800 */
[----:B------:R-:W-:Y:S01]  /*11c0*/  IMAD.MOV.U32 R18, RZ, RZ, 0x1 ;  /* 0x00000001ff127424 */ /* 0x000fe200078e00ff */
[----:B------:R-:W-:Y:S01]  /*11d0*/  MOV R17, 0x3fbc71c7 ;  /* 0x3fbc71c700117802 */ /* 0x000fe20000000f00 */
[----:B------:R-:W-:Y:S01]  /*11e0*/  IMAD.MOV.U32 R16, RZ, RZ, 0x1c71c71c ;  /* 0x1c71c71cff107424 */ /* 0x000fe200078e00ff */
[----:B------:R-:W-:Y:S01]  /*11f0*/  BSSY.RECONVERGENT B2, `(.L_x_596) ;  /* 0x000001a000027945 */ /* 0x000fe20003800200 */
[----:B------:R-:W-:-:S04]  /*1200*/  DADD R24, R24, -R68 ;  /* 0x0000000018187229 */ /* 0x000fc80000000844 */
[----:B------:R-:W-:Y:S02]  /*1210*/  DMUL R4, R4, R16 ;  /* 0x0000001004047228 */ /* 0x000fe40000000000 */
        /* <DEDUP_REMOVED lines=23> */
.L_x_597:
[----:B------:R-:W-:Y:S05]  /*1390*/  BSYNC.RECONVERGENT B2 ;  /* 0x0000000000027941 */ /* 0x000fea0003800200 */
.L_x_596:
[----:B------:R-:W0:Y:S01]  /*13a0*/  LDC.64 R16, c[0x0][0x3c0] ;  /* 0x0000f000ff107b82 */ /* 0x000e220000000a00 */
[----:B------:R-:W0:Y:S01]  /*13b0*/  MUFU.RCP64H R19, UR12 ;  /* 0x0000000c00137d08 */ /* 0x000e220008001800 */
[----:B------:R-:W-:Y:S01]  /*13c0*/  IMAD.MOV.U32 R18, RZ, RZ, 0x1 ;  /* 0x00000001ff127424 */ /* 0x000fe200078e00ff */
[----:B------:R-:W-:Y:S01]  /*13d0*/  DADD R4, R22, R4 ;  /* 0x0000000016047229 */ /* 0x000fe20000000004 */
[----:B------:R-:W-:Y:S01]  /*13e0*/  BSSY.RECONVERGENT B2, `(.L_x_598) ;  /* 0x0000017000027945 */ /* 0x000fe20003800200 */
[----:B------:R-:W-:-:S03]  /*13f0*/  DADD R28, R28, -R8 ;  /* 0x000000001c1c7229 */ /* 0x000fc60000000808 */
[----:B0-----:R-:W-:-:S08]  /*1400*/  DFMA R52, R18, -R16, 1 ;  /* 0x3ff000001234742b */ /* 0x001fd00000000810 */
[----:B------:R-:W-:-:S08]  /*1410*/  DFMA R52, R52, R52, R52 ;  /* 0x000000343434722b */ /* 0x000fd00000000034 */
[----:B------:R-:W-:Y:S01]  /*1420*/  DFMA R52, R18, R52, R18 ;  /* 0x000000341234722b */ /* 0x000fe20000000012 */
[----:B------:R-:W-:Y:S02]  /*1430*/  IMAD.MOV.U32 R18, RZ, RZ, 0x1c71c71c ;  /* 0x1c71c71cff127424 */ /* 0x000fe400078e00ff */
[----:B------:R-:W-:-:S06]  /*1440*/  IMAD.MOV.U32 R19, RZ, RZ, 0x3fbc71c7 ;  /* 0x3fbc71c7ff137424 */ /* 0x000fcc00078e00ff */
[----:B------:R-:W-:Y:S02]  /*1450*/  DFMA R50, R50, -0.5, R18 ;  /* 0xbfe000003232782b */ /* 0x000fe40000000012 */
[----:B------:R-:W-:-:S06]  /*1460*/  DFMA R18, R52, -R16, 1 ;  /* 0x3ff000003412742b */ /* 0x000fcc0000000810 */
[----:B------:R-:W-:Y:S02]  /*1470*/  DFMA R58, -R54, R50, R4 ;  /* 0x00000032363a722b */ /* 0x000fe40000000104 */
[----:B------:R-:W-:-:S08]  /*1480*/  DFMA R18, R52, R18, R52 ;  /* 0x000000123412722b */ /* 0x000fd00000000034 */
[----:B------:R-:W-:Y:S01]  /*1490*/  DMUL R68, R18, R58 ;  /* 0x0000003a12447228 */ /* 0x000fe20000000000 */
[----:B------:R-:W-:-:S07]  /*14a0*/  FSETP.GEU.AND P2, PT, |R59|, 6.5827683646048100446e-37, PT ;  /* 0x036000003b00780b */ /* 0x000fce0003f4e200 */
        /* <DEDUP_REMOVED lines=10> */
.L_x_599:
[----:B------:R-:W-:Y:S05]  /*1550*/  BSYNC.RECONVERGENT B2 ;  /* 0x0000000000027941 */ /* 0x000fea0003800200 */
.L_x_598:
        /* <DEDUP_REMOVED lines=31> */
.L_x_601:
[----:B------:R-:W-:Y:S05]  /*1750*/  BSYNC.RECONVERGENT B2 ;  /* 0x0000000000027941 */ /* 0x000fea0003800200 */
.L_x_600:
        /* <DEDUP_REMOVED lines=27> */
.L_x_603:
[----:B------:R-:W-:Y:S05]  /*1910*/  BSYNC.RECONVERGENT B2 ;  /* 0x0000000000027941 */ /* 0x000fea0003800200 */
.L_x_602:
[----:B------:R-:W-:Y:S01]  /*1920*/  DADD R20, R20, -R68 ;  /* 0x0000000014147229 */ /* 0x000fe20000000844 */
[----:B------:R0:W-:Y:S04]  /*1930*/  STG.E.64 desc[UR6][R46.64], R44 ;  /* 0x0000002c2e007986 */ /* 0x0001e8000c101b06 */
[----:B------:R0:W-:Y:S04]  /*1940*/  STG.E.64 desc[UR6][R34.64], R36 ;  /* 0x0000002422007986 */ /* 0x0001e8000c101b06 */
[----:B------:R0:W-:Y:S04]  /*1950*/  STG.E.64 desc[UR6][R42.64], R24 ;  /* 0x000000182a007986 */ /* 0x0001e8000c101b06 */
[----:B------:R0:W-:Y:S04]  /*1960*/  STG.E.64 desc[UR6][R32.64], R28 ;  /* 0x0000001c20007986 */ /* 0x0001e8000c101b06 */
[----:B------:R0:W-:Y:S04]  /*1970*/  STG.E.64 desc[UR6][R40.64], R22 ;  /* 0x0000001628007986 */ /* 0x0001e8000c101b06 */
[----:B------:R0:W-:Y:S04]  /*1980*/  STG.E.64 desc[UR6][R30.64], R26 ;  /* 0x0000001a1e007986 */ /* 0x0001e8000c101b06 */
[----:B------:R0:W-:Y:S02]  /*1990*/  STG.E.64 desc[UR6][R38.64], R20 ;  /* 0x0000001426007986 */ /* 0x0001e4000c101b06 */
.L_x_579:
[----:B--2---:R-:W-:Y:S05]  /*19a0*/  BSYNC.RECONVERGENT B0 ;  /* 0x0000000000007941 */ /* 0x004fea0003800200 */
.L_x_578:
[C---:B------:R-:W-:Y:S01]  /*19b0*/  IMAD.IADD R11, R14.reuse, 0x1, R11 ;  /* 0x000000010e0b7824 */ /* 0x040fe200078e020b */
[C---:B------:R-:W-:Y:S01]  /*19c0*/  IADD3 R0, PT, PT, R14.reuse, R0, RZ ;  /* 0x000000000e007210 */ /* 0x040fe20007ffe0ff */
[C---:B------:R-:W-:Y:S02]  /*19d0*/  IMAD.IADD R10, R14.reuse, 0x1, R10 ;  /* 0x000000010e0a7824 */ /* 0x040fe400078e020a */
[----:B------:R-:W-:Y:S01]  /*19e0*/  IMAD.IADD R13, R14, 0x1, R13 ;  /* 0x000000010e0d7824 */ /* 0x000fe200078e020d */
[----:B------:R-:W-:Y:S06]  /*19f0*/  @P1 BRA `(.L_x_604) ;  /* 0xffffffe400f41947 */ /* 0x000fec000383ffff */
[----:B------:R-:W-:Y:S05]  /*1a00*/  EXIT ;  /* 0x000000000000794d */ /* 0x000fea0003800000 */
        .weak           $__internal_12_$__cuda_sm20_div_rn_f64_full
        .type           $__internal_12_$__cuda_sm20_div_rn_f64_full,@function
        .size           $__internal_12_$__cuda_sm20_div_rn_f64_full,($__internal_13_$__cuda_sm20_dsqrt_rn_f64_mediumpath_v1 - $__internal_12_$__cuda_sm20_div_rn_f64_full)
$__internal_12_$__cuda_sm20_div_rn_f64_full:
[----:B------:R-:W-:Y:S01]  /*1a10*/  FSETP.GEU.AND P3, PT, |R59|, 1.469367938527859385e-39, PT ;  /* 0x001000003b00780b */ /* 0x000fe20003f6e200 */
[----:B------:R-:W-:Y:S01]  /*1a20*/  IMAD.MOV.U32 R60, RZ, RZ, R62 ;  /* 0x000000ffff3c7224 */ /* 0x000fe200078e003e */
[C---:B------:R-:W-:Y:S01]  /*1a30*/  FSETP.GEU.AND P0, PT, |R61|.reuse, 1.469367938527859385e-39, PT ;  /* 0x001000003d00780b */ /* 0x040fe20003f0e200 */
[----:B------:R-:W-:Y:S01]  /*1a40*/  IMAD.MOV.U32 R17, RZ, RZ, 0x1ca00000 ;  /* 0x1ca00000ff117424 */ /* 0x000fe200078e00ff */
[----:B------:R-:W-:Y:S01]  /*1a50*/  LOP3.LUT R63, R61, 0x800fffff, RZ, 0xc0, !PT ;  /* 0x800fffff3d3f7812 */ /* 0x000fe200078ec0ff */
[----:B------:R-:W-:Y:S01]  /*1a60*/  IMAD.MOV.U32 R68, RZ, RZ, 0x1 ;  /* 0x00000001ff447424 */ /* 0x000fe200078e00ff */
[----:B------:R-:W-:Y:S01]  /*1a70*/  LOP3.LUT R15, R59, 0x7ff00000, RZ, 0xc0, !PT ;  /* 0x7ff000003b0f7812 */ /* 0x000fe200078ec0ff */
[----:B------:R-:W-:Y:S01]  /*1a80*/  BSSY.RECONVERGENT B1, `(.L_x_605) ;  /* 0x0000050000017945 */ /* 0x000fe20003800200 */
[----:B------:R-:W-:Y:S02]  /*1a90*/  LOP3.LUT R63, R63, 0x3ff00000, RZ, 0xfc, !PT ;  /* 0x3ff000003f3f7812 */ /* 0x000fe400078efcff */
[----:B------:R-:W-:-:S02]  /*1aa0*/  LOP3.LUT R19, R61, 0x7ff00000, RZ, 0xc0, !PT ;  /* 0x7ff000003d137812 */ /* 0x000fc400078ec0ff */
[----:B------:R-:W-:Y:S01]  /*1ab0*/  MOV R64, R58 ;  /* 0x0000003a00407202 */ /* 0x000fe20000000f00 */
[----:B------:R-:W-:Y:S01]  /*1ac0*/  @!P3 IMAD.MOV.U32 R66, RZ, RZ, RZ ;  /* 0x000000ffff42b224 */ /* 0x000fe200078e00ff */
[----:B------:R-:W-:Y:S01]  /*1ad0*/  @!P3 LOP3.LUT R18, R61, 0x7ff00000, RZ, 0xc0, !PT ;  /* 0x7ff000003d12b812 */ /* 0x000fe200078ec0ff */
[----:B------:R-:W-:Y:S01]  /*1ae0*/  @!P0 DMUL R62, R60, 8.98846567431157953865e+307 ;  /* 0x7fe000003c3e8828 */ /* 0x000fe20000000000 */
[C---:B------:R-:W-:Y:S02]  /*1af0*/  ISETP.GE.U32.AND P2, PT, R15.reuse, R19, PT ;  /* 0x000000130f00720c */ /* 0x040fe40003f46070 */
[----:B------:R-:W-:-:S03]  /*1b00*/  @!P3 ISETP.GE.U32.AND P4, PT, R15, R18, PT ;  /* 0x000000120f00b20c */ /* 0x000fc60003f86070 */
[----:B------:R-:W0:Y:S01]  /*1b10*/  MUFU.RCP64H R69, R63 ;  /* 0x0000003f00457308 */ /* 0x000e220000001800 */
[----:B------:R-:W-:-:S03]  /*1b20*/  @!P3 SEL R65, R17, 0x63400000, !P4 ;  /* 0x634000001141b807 */ /* 0x000fc60006000000 */
[----:B------:R-:W-:Y:S02]  /*1b30*/  @!P0 LOP3.LUT R19, R63, 0x7ff00000, RZ, 0xc0, !PT ;  /* 0x7ff000003f138812 */ /* 0x000fe400078ec0ff */
[----:B------:R-:W-:Y:S02]  /*1b40*/  @!P3 LOP3.LUT R18, R65, 0x80000000, R59, 0xf8, !PT ;  /* 0x800000004112b812 */ /* 0x000fe400078ef83b */
[----:B------:R-:W-:Y:S02]  /*1b50*/  SEL R65, R17, 0x63400000, !P2 ;  /* 0x6340000011417807 */ /* 0x000fe40005000000 */
[----:B------:R-:W-:Y:S01]  /*1b60*/  @!P3 LOP3.LUT R67, R18, 0x100000, RZ, 0xfc, !PT ;  /* 0x001000001243b812 */ /* 0x000fe200078efcff */
[----:B------:R-:W-:Y:S01]  /*1b70*/  IMAD.MOV.U32 R18, RZ, RZ, R15 ;  /* 0x000000ffff127224 */ /* 0x000fe200078e000f */
[----:B------:R-:W-:-:S06]  /*1b80*/  LOP3.LUT R65, R65, 0x800fffff, R59, 0xf8, !PT ;  /* 0x800fffff41417812 */ /* 0x000fcc00078ef83b */
        /* <DEDUP_REMOVED lines=10> */
[----:B------:R-:W-:-:S04]  /*1c30*/  IADD3 R68, PT, PT, R18, -0x1, RZ ;  /* 0xffffffff12447810 */ /* 0x000fc80007ffe0ff */
[----:B------:R-:W-:Y:S01]  /*1c40*/  ISETP.GT.U32.AND P0, PT, R68, 0x7feffffe, PT ;  /* 0x7feffffe4400780c */ /* 0x000fe20003f04070 */
[----:B------:R-:W-:-:S05]  /*1c50*/  VIADD R68, R19, 0xffffffff ;  /* 0xffffffff13447836 */ /* 0x000fca0000000000 */
[----:B------:R-:W-:-:S13]  /*1c60*/  ISETP.GT.U32.OR P0, PT, R68, 0x7feffffe, P0 ;  /* 0x7feffffe4400780c */ /* 0x000fda0000704470 */
[----:B------:R-:W-:Y:S05]  /*1c70*/  @P0 BRA `(.L_x_606) ;  /* 0x00000000006c0947 */ /* 0x000fea0003800000 */
[----:B------:R-:W-:-:S04]  /*1c80*/  LOP3.LUT R18, R61, 0x7ff00000, RZ, 0xc0, !PT ;  /* 0x7ff000003d127812 */ /* 0x000fc800078ec0ff */
[CC--:B------:R-:W-:Y:S02]  /*1c90*/  ISETP.GE.U32.AND P0, PT, R15.reuse, R18.reuse, PT ;  /* 0x000000120f00720c */ /* 0x0c0fe40003f06070 */
[----:B------:R-:W-:Y:S02]  /*1ca0*/  VIADDMNMX R15, R15, -R18, 0xb9600000, !PT ;  /* 0xb96000000f0f7446 */ /* 0x000fe40007800912 */
[----:B------:R-:W-:Y:S02]  /*1cb0*/  SEL R18, R17, 0x63400000, !P0 ;  /* 0x6340000011127807 */ /* 0x000fe40004000000 */
[----:B------:R-:W-:-:S05]  /*1cc0*/  VIMNMX R15, PT, PT, R15, 0x46a00000, PT ;  /* 0x46a000000f0f7848 */ /* 0x000fca0003fe0100 */
[----:B------:R-:W-:Y:S01]  /*1cd0*/  IMAD.IADD R15, R15, 0x1, -R18 ;  /* 0x000000010f0f7824 */ /* 0x000fe200078e0a12 */
[----:B------:R-:W-:-:S03]  /*1ce0*/  MOV R18, RZ ;  /* 0x000000ff00127202 */ /* 0x000fc60000000f00 */
        /* <DEDUP_REMOVED lines=11> */
[----:B------:R-:W-:Y:S01]  /*1da0*/  IADD3 R15, PT, PT, -R15, -0x43300000, RZ ;  /* 0xbcd000000f0f7810 */ /* 0x000fe20007ffe1ff */
[----:B------:R-:W-:-:S06]  /*1db0*/  IMAD.MOV.U32 R18, RZ, RZ, RZ ;  /* 0x000000ffff127224 */ /* 0x000fcc00078e00ff */
[----:B------:R-:W-:Y:S02]  /*1dc0*/  DFMA R18, R68, -R18, R66 ;  /* 0x800000124412722b */ /* 0x000fe40000000042 */
[----:B------:R-:W-:-:S08]  /*1dd0*/  DMUL.RP R66, R66, R58 ;  /* 0x0000003a42427228 */ /* 0x000fd00000008000 */
[----:B------:R-:W-:Y:S02]  /*1de0*/  FSETP.NEU.AND P0, PT, |R19|, R15, PT ;  /* 0x0000000f1300720b */ /* 0x000fe40003f0d200 */
[----:B------:R-:W-:Y:S02]  /*1df0*/  LOP3.LUT R15, R67, R60, RZ, 0x3c, !PT ;  /* 0x0000003c430f7212 */ /* 0x000fe400078e3cff */
[----:B------:R-:W-:Y:S02]  /*1e00*/  FSEL R68, R66, R68, !P0 ;  /* 0x0000004442447208 */ /* 0x000fe40004000000 */
[----:B------:R-:W-:Y:S01]  /*1e10*/  FSEL R69, R15, R69, !P0 ;  /* 0x000000450f457208 */ /* 0x000fe20004000000 */
[----:B------:R-:W-:Y:S06]  /*1e20*/  BRA `(.L_x_607) ;  /* 0x0000000000547947 */ /* 0x000fec0003800000 */
.L_x_606:
        /* <DEDUP_REMOVED lines=12> */
[----:B------:R-:W-:Y:S02]  /*1ef0*/  @!P0 IMAD.MOV.U32 R68, RZ, RZ, RZ ;  /* 0x000000ffff448224 */ /* 0x000fe400078e00ff */
[----:B------:R-:W-:Y:S01]  /*1f00*/  @P0 IMAD.MOV.U32 R68, RZ, RZ, RZ ;  /* 0x000000ffff440224 */ /* 0x000fe200078e00ff */
[----:B------:R-:W-:Y:S01]  /*1f10*/  @P0 MOV R69, R15 ;  /* 0x0000000f00450202 */ /* 0x000fe20000000f00 */
[----:B------:R-:W-:Y:S06]  /*1f20*/  BRA `(.L_x_607) ;  /* 0x0000000000147947 */ /* 0x000fec0003800000 */
.L_x_609:
[----:B------:R-:W-:Y:S01]  /*1f30*/  LOP3.LUT R69, R61, 0x80000, RZ, 0xfc, !PT ;  /* 0x000800003d457812 */ /* 0x000fe200078efcff */
[----:B------:R-:W-:Y:S01]  /*1f40*/  IMAD.MOV.U32 R68, RZ, RZ, R60 ;  /* 0x000000ffff447224 */ /* 0x000fe200078e003c */
[----:B------:R-:W-:Y:S06]  /*1f50*/  BRA `(.L_x_607) ;  /* 0x0000000000087947 */ /* 0x000fec0003800000 */
.L_x_608:
[----:B------:R-:W-:Y:S01]  /*1f60*/  LOP3.LUT R69, R59, 0x80000, RZ, 0xfc, !PT ;  /* 0x000800003b457812 */ /* 0x000fe200078efcff */
[----:B------:R-:W-:-:S07]  /*1f70*/  IMAD.MOV.U32 R68, RZ, RZ, R58 ;  /* 0x000000ffff447224 */ /* 0x000fce00078e003a */
.L_x_607:
[----:B------:R-:W-:Y:S05]  /*1f80*/  BSYNC.RECONVERGENT B1 ;  /* 0x0000000000017941 */ /* 0x000fea0003800200 */
.L_x_605:
[----:B------:R-:W-:-:S04]  /*1f90*/  IMAD.MOV.U32 R17, RZ, RZ, 0x0 ;  /* 0x00000000ff117424 */ /* 0x000fc800078e00ff */
[----:B------:R-:W-:Y:S05]  /*1fa0*/  RET.REL.NODEC R16 `(_Z41dvc_ScaLBL_D3Q7_AAeven_FreeLee_PhaseFieldPiPdS0_S0_S0_S0_ddddiii) ;  /* 0xffffffe010147950 */ /* 0x000fea0003c3ffff */
        .weak           $__internal_13_$__cuda_sm20_dsqrt_rn_f64_mediumpath_v1
        .type           $__internal_13_$__cuda_sm20_dsqrt_rn_f64_mediumpath_v1,@function
        .size           $__internal_13_$__cuda_sm20_dsqrt_rn_f64_mediumpath_v1,(.L_x_725 - $__internal_13_$__cuda_sm20_dsqrt_rn_f64_mediumpath_v1)
$__internal_13_$__cuda_sm20_dsqrt_rn_f64_mediumpath_v1:
[----:B------:R-:W-:Y:S01]  /*1fb0*/  ISETP.GE.U32.AND P0, PT, R8, -0x3400000, PT ;  /* 0xfcc000000800780c */ /* 0x000fe20003f06070 */
[----:B------:R-:W-:Y:S01]  /*1fc0*/  BSSY.RECONVERGENT B2, `(.L_x_610) ;  /* 0x0000028000027945 */ /* 0x000fe20003800200 */
[----:B------:R-:W-:Y:S01]  /*1fd0*/  MOV R21, R17 ;  /* 0x0000001100157202 */ /* 0x000fe20000000f00 */
[----:B------:R-:W-:Y:S01]  /*1fe0*/  IMAD.MOV.U32 R16, RZ, RZ, R18 ;  /* 0x000000ffff107224 */ /* 0x000fe200078e0012 */
[----:B------:R-:W-:Y:S01]  /*1ff0*/  MOV R9, R27 ;  /* 0x0000001b00097202 */ /* 0x000fe20000000f00 */
[----:B------:R-:W-:Y:S02]  /*2000*/  IMAD.MOV.U32 R17, RZ, RZ, R19 ;  /* 0x000000ffff117224 */ /* 0x000fe400078e0013 */
[----:B------:R-:W-:-:S06]  /*2010*/  IMAD.MOV.U32 R8, RZ, RZ, R26 ;  /* 0x000000ffff087224 */ /* 0x000fcc00078e001a */
        /* <DEDUP_REMOVED lines=9> */
.L_x_611:
[----:B------:R-:W-:-:S14]  /*20b0*/  DSETP.NE.AND P0, PT, R16, RZ, PT ;  /* 0x000000ff1000722a */ /* 0x000fdc0003f05000 */
[----:B------:R-:W-:Y:S05]  /*20c0*/  @!P0 BRA `(.L_x_613) ;  /* 0x0000000000588947 */ /* 0x000fea0003800000 */
[----:B------:R-:W-:-:S13]  /*20d0*/  ISETP.GE.AND P0, PT, R17, RZ, PT ;  /* 0x000000ff1100720c */ /* 0x000fda0003f06270 */
[----:B------:R-:W-:Y:S02]  /*20e0*/  @!P0 IMAD.MOV.U32 R8, RZ, RZ, 0x0 ;  /* 0x00000000ff088424 */ /* 0x000fe400078e00ff */
[----:B------:R-:W-:Y:S01]  /*20f0*/  @!P0 IMAD.MOV.U32 R9, RZ, RZ, -0x80000 ;  /* 0xfff80000ff098424 */ /* 0x000fe200078e00ff */
[----:B------:R-:W-:Y:S06]  /*2100*/  @!P0 BRA `(.L_x_612) ;  /* 0x00000000004c8947 */ /* 0x000fec0003800000 */
[----:B------:R-:W-:-:S13]  /*2110*/  ISETP.GT.AND P0, PT, R17, 0x7fefffff, PT ;  /* 0x7fefffff1100780c */ /* 0x000fda0003f04270 */
[----:B------:R-:W-:Y:S05]  /*2120*/  @P0 BRA `(.L_x_613) ;  /* 0x0000000000400947 */ /* 0x000fea0003800000 */
[----:B------:R-:W-:Y:S01]  /*2130*/  DMUL R8, R16, 8.11296384146066816958e+31 ;  /* 0x4690000010087828 */ /* 0x000fe20000000000 */
[----:B------:R-:W-:Y:S01]  /*2140*/  IMAD.MOV.U32 R20, RZ, RZ, 0x0 ;  /* 0x00000000ff147424 */ /* 0x000fe200078e00ff */
[----:B------:R-:W-:Y:S01]  /*2150*/  MOV R16, RZ ;  /* 0x000000ff00107202 */ /* 0x000fe20000000f00 */
[----:B------:R-:W-:-:S03]  /*2160*/  IMAD.MOV.U32 R21, RZ, RZ, 0x3fd80000 ;  /* 0x3fd80000ff157424 */ /* 0x000fc600078e00ff */
        /* <DEDUP_REMOVED lines=12> */
.L_x_613:
[----:B------:R-:W-:-:S11]  /*2230*/  DADD R8, R16, R16 ;  /* 0x0000000010087229 */ /* 0x000fd60000000010 */
.L_x_612:
[----:B------:R-:W-:Y:S05]  /*2240*/  BSYNC.RECONVERGENT B2 ;  /* 0x0000000000027941 */ /* 0x000fea0003800200 */
.L_x_610:
[----:B------:R-:W-:-:S04]  /*2250*/  IMAD.MOV.U32 R5, RZ, RZ, 0x0 ;  /* 0x00000000ff057424 */ /* 0x000fc800078e00ff */
[----:B------:R-:W-:Y:S05]  /*2260*/  RET.REL.NODEC R4 `(_Z41dvc_ScaLBL_D3Q7_AAeven_FreeLee_PhaseFieldPiPdS0_S0_S0_S0_ddddiii) ;  /* 0xffffffdc04647950 */ /* 0x000fea0003c3ffff */
.L_x_614:
        /* <DEDUP_REMOVED lines=9> */
.L_x_725:


//--------------------- .text._Z40dvc_ScaLBL_D3Q7_AAodd_FreeLee_PhaseFieldPiS_PdS0_S0_S0_S0_ddddiii --------------------------
	.section	.text._Z40dvc_ScaLBL_D3Q7_AAodd_FreeLee_PhaseFieldPiS_PdS0_S0_S0_S0_ddddiii,"ax",@progbits
	.align	128
        .global         _Z40dvc_ScaLBL_D3Q7_AAodd_FreeLee_PhaseFieldPiS_PdS0_S0_S0_S0_ddddiii
        .type           _Z40dvc_ScaLBL_D3Q7_AAodd_FreeLee_PhaseFieldPiS_PdS0_S0_S0_S0_ddddiii,@function
        .size           _Z40dvc_ScaLBL_D3Q7_AAodd_FreeLee_PhaseFieldPiS_PdS0_S0_S0_S0_ddddiii,(.L_x_727 - _Z40dvc_ScaLBL_D3Q7_AAodd_FreeLee_PhaseFieldPiS_PdS0_S0_S0_S0_ddddiii)
        .other          _Z40dvc_ScaLBL_D3Q7_AAodd_FreeLee_PhaseFieldPiS_PdS0_S0_S0_S0_ddddiii,@"STO_CUDA_ENTRY STV_DEFAULT"
_Z40dvc_ScaLBL_D3Q7_AAodd_FreeLee_PhaseFieldPiS_PdS0_S0_S0_S0_ddddiii:
.text._Z40dvc_ScaLBL_D3Q7_AAodd_FreeLee_PhaseFieldPiS_PdS0_S0_S0_S0_ddddiii:
[----:B------:R-:W-:Y:S08]  /*0000*/  LDC R1, c[0x0][0x37c] ;  /* 0x0000df00ff017b82 */ /* 0x000ff00000000800 */
[----:B------:R-:W0:Y:S02]  /*0010*/  LDC R5, c[0x0][0x3e0] ;  /* 0x0000f800ff057b82 */ /* 0x000e240000000800 */
[----:B0-----:R-:W-:-:S13]  /*0020*/  ISETP.GE.AND P0, PT, R5, -0x3ffff, PT ;  /* 0xfffc00010500780c */ /* 0x001fda0003f06270 */
[----:B------:R-:W-:Y:S05]  /*0030*/  @!P0 EXIT ;  /* 0x000000000000894d */ /* 0x000fea0003800000 */
[----:B------:R-:W0:Y:S01]  /*0040*/  LDC.64 R2, c[0x0][0x3c8] ;  /* 0x0000f200ff027b82 */ /* 0x000e220000000a00 */
[----:B------:R-:W1:Y:S01]  /*0050*/  S2R R10, SR_TID.X ;  /* 0x00000000000a7919 */ /* 0x000e620000002100 */
[----:B------:R-:W-:Y:S01]  /*0060*/  UMOV UR8, 0x1c71c71c ;  /* 0x1c71c71c00087882 */ /* 0x000fe20000000000 */
[----:B------:R-:W-:Y:S01]  /*0070*/  UMOV UR9, 0x3fcc71c7 ;  /* 0x3fcc71c700097882 */ /* 0x000fe20000000000 */
[----:B------:R-:W1:Y:S01]  /*0080*/  LDCU UR5, c[0x0][0x3d8] ;  /* 0x00007b00ff0577ac */ /* 0x000e620008000800 */
[----:B------:R-:W-:-:S03]  /*0090*/  SHF.R.S32.HI R0, RZ, 0x1f, R5 ;  /* 0x0000001fff007819 */ /* 0x000fc60000011405 */
[----:B------:R-:W2:Y:S01]  /*00a0*/  S2UR UR4, SR_CTAID.X ;  /* 0x00000000000479c3 */ /* 0x000ea20000002500 */
[----:B------:R-:W-:Y:S01]  /*00b0*/  LEA.HI R0, R0, R5, RZ, 0x12 ;  /* 0x0000000500007211 */ /* 0x000fe200078f90ff */
[----:B------:R-:W3:Y:S03]  /*00c0*/  LDCU.64 UR6, c[0x0][0x358] ;  /* 0x00006b00ff0677ac */ /* 0x000ee60008000a00 */
[----:B------:R-:W-:Y:S01]  /*00d0*/  SHF.R.S32.HI R0, RZ, 0x12, R0 ;  /* 0x00000012ff007819 */ /* 0x000fe20000011400 */
[----:B------:R-:W4:Y:S02]  /*00e0*/  LDCU UR10, c[0x0][0x3cc] ;  /* 0x00007980ff0a77ac */ /* 0x000f240008000800 */
[----:B------:R-:W2:Y:S01]  /*00f0*/  LDC R11, c[0x0][0x360] ;  /* 0x0000d800ff0b7b82 */ /* 0x000ea20000000800 */
[----:B0-----:R-:W-:-:S08]  /*0100*/  DADD R2, R2, -0.5 ;  /* 0xbfe0000002027429 */ /* 0x001fd00000000000 */
[----:B------:R-:W-:Y:S01]  /*0110*/  DMUL R2, R2, UR8 ;  /* 0x0000000802027c28 */ /* 0x000fe20008000000 */
[----:B------:R-:W0:Y:S01]  /*0120*/  LDCU UR8, c[0x0][0x3dc] ;  /* 0x00007b80ff0877ac */ /* 0x000e220008000800 */
[----:B------:R-:W0:Y:S06]  /*0130*/  LDCU UR9, c[0x0][0x3d4] ;  /* 0x00007a80ff0977ac */ /* 0x000e2c0008000800 */
[----:B------:R-:W-:Y:S01]  /*0140*/  DMUL R54, R2, 4.5 ;  /* 0x4012000002367828 */ /* 0x000fe20000000000 */
[----:B--2---:R-:W-:-:S04]  /*0150*/  IMAD R5, R11, UR4, RZ ;  /* 0x000000040b057c24 */ /* 0x004fc8000f8e02ff */
[----:B------:R-:W-:Y:S02]  /*0160*/  IMAD R5, R0, R5, R5 ;  /* 0x0000000500057224 */ /* 0x000fe400078e0205 */
[----:B------:R-:W-:Y:S01]  /*0170*/  IMAD.MOV R0, RZ, RZ, -R0 ;  /* 0x000000ffff007224 */ /* 0x000fe200078e0a00 */
[----:B------:R-:W-:Y:S02]  /*0180*/  DFMA R54, R2, 4.5, R54 ;  /* 0x401200000236782b */ /* 0x000fe40000000036 */
[----:B-1-34-:R-:W-:-:S09]  /*0190*/  IADD3 R10, PT, PT, R5, UR5, R10 ;  /* 0x00000005050a7c10 */ /* 0x01afd2000fffe00a */
.L_x_641:
[----:B0-----:R-:W-:Y:S01]  /*01a0*/  ISETP.GE.AND P0, PT, R10, UR8, PT ;  /* 0x000000080a007c0c */ /* 0x001fe2000bf06270 */
[----:B------:R-:W-:Y:S01]  /*01b0*/  VIADD R0, R0, 0x1 ;  /* 0x0000000100007836 */ /* 0x000fe20000000000 */
[----:B------:R-:W-:Y:S04]  /*01c0*/  BSSY.RECONVERGENT B0, `(.L_x_615) ;  /* 0x0000189000007945 */ /* 0x000fe80003800200 */
[----:B------:R-:W-:-:S07]  /*01d0*/  ISETP.NE.AND P1, PT, R0, 0x1, PT ;  /* 0x000000010000780c */ /* 0x000fce0003f25270 */
[----:B------:R-:W-:Y:S06]  /*01e0*/  @P0 BRA `(.L_x_616) ;  /* 0x0000001800180947 */ /* 0x000fec0003800000 */
[----:B------:R-:W0:Y:S08]  /*01f0*/  LDC.64 R2, c[0x0][0x388] ;  /* 0x0000e200ff027b82 */ /* 0x000e300000000a00 */
[----:B------:R-:W1:Y:S08]  /*0200*/  LDC.64 R52, c[0x0][0x3a0] ;  /* 0x0000e800ff347b82 */ /* 0x000e700000000a00 */
[----:B------:R-:W2:Y:S01]  /*0210*/  LDC.64 R8, c[0x0][0x3d0] ;  /* 0x0000f400ff087b82 */ /* 0x000ea20000000a00 */
[----:B0-----:R-:W-:-:S06]  /*0220*/  IMAD.WIDE R2, R10, 0x4, R2 ;  /* 0x000000040a027825 */ /* 0x001fcc00078e0202 */
[----:B------:R-:W1:Y:S01]  /*0230*/  LDG.E R3, desc[UR6][R2.64] ;  /* 0x0000000602037981 */ /* 0x000e62000c1e1900 */
[----:B------:R-:W2:Y:S01]  /*0240*/  MUFU.RCP64H R5, UR9 ;  /* 0x0000000900057d08 */ /* 0x000ea20008001800 */
[----:B------:R-:W-:-:S06]  /*0250*/  IMAD.MOV.U32 R4, RZ, RZ, 0x1 ;  /* 0x00000001ff047424 */ /* 0x000fcc00078e00ff */
[----:B--2---:R-:W-:Y:S01]  /*0260*/  DFMA R6, R4, -R8, 1 ;  /* 0x3ff000000406742b */ /* 0x004fe20000000808 */
        /* <DEDUP_REMOVED lines=20> */
[----:B------:R-:W-:Y:S05]  /*03b0*/  CALL.REL.NOINC `($__internal_14_$__cuda_sm20_div_rn_f64_full) ;  /* 0x0000001400b47944 */ /* 0x000fea0003c00000 */
[----:B------:R-:W-:Y:S02]  /*03c0*/  IMAD.MOV.U32 R6, RZ, RZ, R14 ;  /* 0x000000ffff067224 */ /* 0x000fe400078e000e */
[----:B------:R-:W-:-:S07]  /*03d0*/  IMAD.MOV.U32 R7, RZ, RZ, R13 ;  /* 0x000000ffff077224 */ /* 0x000fce00078e000d */
.L_x_618:
[----:B------:R-:W-:Y:S05]  /*03e0*/  BSYNC.RECONVERGENT B2 ;  /* 0x0000000000027941 */ /* 0x000fea0003800200 */
.L_x_617:
        /* <DEDUP_REMOVED lines=22> */
[----:B------:R-:W-:-:S06]  /*0550*/  IADD3 R8, PT, PT, R15, -0x3500000, RZ ;  /* 0xfcb000000f087810 */ /* 0x000fcc0007ffe0ff */
[----:B0-----:R-:W-:-:S08]  /*0560*/  DMUL R4, R8, R8 ;  /* 0x0000000808047228 */ /* 0x001fd00000000000 */
[----:B------:R-:W-:-:S08]  /*0570*/  DFMA R4, R14, -R4, 1 ;  /* 0x3ff000000e04742b */ /* 0x000fd00000000804 */
[----:B------:R-:W-:Y:S02]  /*0580*/  DFMA R12, R4, R12, 0.5 ;  /* 0x3fe00000040c742b */ /* 0x000fe4000000000c */
[----:B------:R-:W-:-:S08]  /*0590*/  DMUL R4, R8, R4 ;  /* 0x0000000408047228 */ /* 0x000fd00000000000 */
[----:B------:R-:W-:Y:S01]  /*05a0*/  DFMA R16, R12, R4, R8 ;  /* 0x000000040c10722b */ /* 0x000fe20000000008 */
[----:B------:R-:W-:-:S07]  /*05b0*/  ISETP.GE.U32.AND P0, PT, R8, 0x7ca00000, PT ;  /* 0x7ca000000800780c */ /* 0x000fce0003f06070 */
[----:B------:R-:W-:Y:S02]  /*05c0*/  DMUL R18, R14, R16 ;  /* 0x000000100e127228 */ /* 0x000fe40000000000 */
[----:B------:R-:W-:Y:S01]  /*05d0*/  VIADD R13, R17, 0xfff00000 ;  /* 0xfff00000110d7836 */ /* 0x000fe20000000000 */
[----:B------:R-:W-:-:S05]  /*05e0*/  MOV R12, R16 ;  /* 0x00000010000c7202 */ /* 0x000fca0000000f00 */
[----:B------:R-:W-:-:S08]  /*05f0*/  DFMA R22, R18, -R18, R14 ;  /* 0x800000121216722b */ /* 0x000fd0000000000e */
[----:B------:R-:W-:Y:S01]  /*0600*/  DFMA R4, R22, R12, R18 ;  /* 0x0000000c1604722b */ /* 0x000fe20000000012 */
[----:B------:R-:W-:Y:S10]  /*0610*/  @!P0 BRA `(.L_x_620) ;  /* 0x0000000000108947 */ /* 0x000ff40003800000 */
[----:B------:R-:W-:-:S07]  /*0620*/  MOV R4, 0x640 ;  /* 0x0000064000047802 */ /* 0x000fce0000000f00 */
[----:B-----5:R-:W-:Y:S05]  /*0630*/  CALL.REL.NOINC `($__internal_15_$__cuda_sm20_dsqrt_rn_f64_mediumpath_v1) ;  /* 0x00000018009c7944 */ /* 0x020fea0003c00000 */
[----:B------:R-:W-:Y:S02]  /*0640*/  IMAD.MOV.U32 R4, RZ, RZ, R8 ;  /* 0x000000ffff047224 */ /* 0x000fe400078e0008 */
[----:B------:R-:W-:-:S07]  /*0650*/  IMAD.MOV.U32 R5, RZ, RZ, R9 ;  /* 0x000000ffff057224 */ /* 0x000fce00078e0009 */
.L_x_620:
[----:B------:R-:W-:Y:S05]  /*0660*/  BSYNC.RECONVERGENT B1 ;  /* 0x0000000000017941 */ /* 0x000fea0003800200 */
.L_x_619:
[----:B------:R-:W-:Y:S01]  /*0670*/  UMOV UR4, 0x812dea11 ;  /* 0x812dea1100047882 */ /* 0x000fe20000000000 */
[----:B------:R-:W-:Y:S01]  /*0680*/  UMOV UR5, 0x3d719799 ;  /* 0x3d71979900057882 */ /* 0x000fe20000000000 */
[----:B------:R-:W-:Y:S01]  /*0690*/  FSETP.GEU.AND P2, PT, |R57|, 6.5827683646048100446e-37, PT ;  /* 0x036000003900780b */ /* 0x000fe20003f4e200 */
[----:B------:R-:W-:Y:S01]  /*06a0*/  DSETP.GEU.AND P0, PT, R4, UR4, PT ;  /* 0x0000000404007e2a */ /* 0x000fe2000bf0e000 */
[----:B------:R-:W-:Y:S05]  /*06b0*/  BSSY.RECONVERGENT B2, `(.L_x_621) ;  /* 0x0000016000027945 */ /* 0x000fea0003800200 */
[----:B------:R-:W-:Y:S02]  /*06c0*/  FSEL R19, R5, 1.875, P0 ;  /* 0x3ff0000005137808 */ /* 0x000fe40000000000 */
[----:B------:R-:W-:Y:S01]  /*06d0*/  FSEL R18, R4, RZ, P0 ;  /* 0x000000ff04127208 */ /* 0x000fe20000000000 */
[----:B------:R-:W-:Y:S01]  /*06e0*/  IMAD.MOV.U32 R4, RZ, RZ, 0x1 ;  /* 0x00000001ff047424 */ /* 0x000fe200078e00ff */
[----:B------:R-:W0:Y:S05]  /*06f0*/  MUFU.RCP64H R5, R19 ;  /* 0x0000001300057308 */ /* 0x000e2a0000001800 */
        /* <DEDUP_REMOVED lines=13> */
[----:B------:R-:W-:-:S07]  /*07d0*/  MOV R12, 0x7f0 ;  /* 0x000007f0000c7802 */ /* 0x000fce0000000f00 */
[----:B-----5:R-:W-:Y:S05]  /*07e0*/  CALL.REL.NOINC `($__internal_14_$__cuda_sm20_div_rn_f64_full) ;  /* 0x0000001000a87944 */ /* 0x020fea0003c00000 */
[----:B------:R-:W-:Y:S02]  /*07f0*/  IMAD.MOV.U32 R8, RZ, RZ, R14 ;  /* 0x000000ffff087224 */ /* 0x000fe400078e000e */
[----:B------:R-:W-:-:S07]  /*0800*/  IMAD.MOV.U32 R9, RZ, RZ, R13 ;  /* 0x000000ffff097224 */ /* 0x000fce00078e000d */
.L_x_622:
[----:B------:R-:W-:Y:S05]  /*0810*/  BSYNC.RECONVERGENT B2 ;  /* 0x0000000000027941 */ /* 0x000fea0003800200 */
.L_x_621:
        /* <DEDUP_REMOVED lines=20> */
[----:B-----5:R-:W-:Y:S05]  /*0960*/  CALL.REL.NOINC `($__internal_14_$__cuda_sm20_div_rn_f64_full) ;  /* 0x0000001000487944 */ /* 0x020fea0003c00000 */
[----:B------:R-:W-:Y:S02]  /*0970*/  IMAD.MOV.U32 R4, RZ, RZ, R14 ;  /* 0x000000ffff047224 */ /* 0x000fe400078e000e */
[----:B------:R-:W-:-:S07]  /*0980*/  IMAD.MOV.U32 R5, RZ, RZ, R13 ;  /* 0x000000ffff057224 */ /* 0x000fce00078e000d */
.L_x_624:
[----:B------:R-:W-:Y:S05]  /*0990*/  BSYNC.RECONVERGENT B2 ;  /* 0x0000000000027941 */ /* 0x000fea0003800200 */
.L_x_623:
        /* <DEDUP_REMOVED lines=17> */
[----:B------:R-:W-:Y:S01]  /*0ab0*/  MOV R12, 0xaf0 ;  /* 0x00000af0000c7802 */ /* 0x000fe20000000f00 */
[----:B------:R-:W-:Y:S02]  /*0ac0*/  IMAD.MOV.U32 R60, RZ, RZ, R18 ;  /* 0x000000ffff3c7224 */ /* 0x000fe400078e0012 */
[----:B------:R-:W-:-:S07]  /*0ad0*/  IMAD.MOV.U32 R61, RZ, RZ, R19 ;  /* 0x000000ffff3d7224 */ /* 0x000fce00078e0013 */
[----:B-----5:R-:W-:Y:S05]  /*0ae0*/  CALL.REL.NOINC `($__internal_14_$__cuda_sm20_div_rn_f64_full) ;  /* 0x0000000c00e87944 */ /* 0x020fea0003c00000 */
[----:B------:R-:W-:Y:S01]  /*0af0*/  MOV R2, R14 ;  /* 0x0000000e00027202 */ /* 0x000fe20000000f00 */
[----:B------:R-:W-:-:S07]  /*0b00*/  IMAD.MOV.U32 R3, RZ, RZ, R13 ;  /* 0x000000ffff037224 */ /* 0x000fce00078e000d */
.L_x_626:
[----:B------:R-:W-:Y:S05]  /*0b10*/  BSYNC.RECONVERGENT B2 ;  /* 0x0000000000027941 */ /* 0x000fea0003800200 */
.L_x_625:
[----:B------:R-:W0:Y:S08]  /*0b20*/  LDC.64 R12, c[0x0][0x380] ;  /* 0x0000e000ff0c7b82 */ /* 0x000e300000000a00 */
[----:B------:R-:W1:Y:S08]  /*0b30*/  LDC R23, c[0x0][0x3e0] ;  /* 0x0000f800ff177b82 */ /* 0x000e700000000800 */
[----:B------:R-:W2:Y:S01]  /*0b40*/  LDC.64 R30, c[0x0][0x390] ;  /* 0x0000e400ff1e7b82 */ /* 0x000ea20000000a00 */
[----:B0-----:R-:W-:-:S05]  /*0b50*/  IMAD.WIDE R12, R10, 0x4, R12 ;  /* 0x000000040a0c7825 */ /* 0x001fca00078e020c */
[----:B------:R0:W3:Y:S01]  /*0b60*/  LDG.E R41, desc[UR6][R12.64] ;  /* 0x000000060c297981 */ /* 0x0000e2000c1e1900 */
[----:B-1----:R-:W-:-:S05]  /*0b70*/  IMAD.WIDE R14, R23, 0x4, R12 ;  /* 0x00000004170e7825 */ /* 0x002fca00078e020c */
[----:B------:R1:W4:Y:S01]  /*0b80*/  LDG.E R39, desc[UR6][R14.64] ;  /* 0x000000060e277981 */ /* 0x000322000c1e1900 */
[C---:B------:R-:W-:Y:S01]  /*0b90*/  IMAD.WIDE R16, R23.reuse, 0x4, R14 ;  /* 0x0000000417107825 */ /* 0x040fe200078e020e */
[----:B0-----:R-:W0:Y:S04]  /*0ba0*/  LDC.64 R12, c[0x0][0x3c8] ;  /* 0x0000f200ff0c7b82 */ /* 0x001e280000000a00 */
[----:B------:R0:W4:Y:S01]  /*0bb0*/  LDG.E R37, desc[UR6][R16.64] ;  /* 0x0000000610257981 */ /* 0x000122000c1e1900 */
[----:B------:R-:W-:-:S05]  /*0bc0*/  IMAD.WIDE R18, R23, 0x4, R16 ;  /* 0x0000000417127825 */ /* 0x000fca00078e0210 */
[----:B------:R-:W4:Y:S01]  /*0bd0*/  LDG.E R35, desc[UR6][R18.64] ;  /* 0x0000000612237981 */ /* 0x000f22000c1e1900 */
[----:B------:R-:W-:-:S05]  /*0be0*/  IMAD.WIDE R20, R23, 0x4, R18 ;  /* 0x0000000417147825 */ /* 0x000fca00078e0212 */
[----:B------:R-:W4:Y:S01]  /*0bf0*/  LDG.E R33, desc[UR6][R20.64] ;  /* 0x0000000614217981 */ /* 0x000f22000c1e1900 */
[----:B------:R-:W-:-:S06]  /*0c00*/  IMAD.WIDE R22, R23, 0x4, R20 ;  /* 0x0000000417167825 */ /* 0x000fcc00078e0214 */
[----:B------:R-:W4:Y:S01]  /*0c10*/  LDG.E R23, desc[UR6][R22.64] ;  /* 0x0000000616177981 */ /* 0x000f22000c1e1900 */
[----:B--2---:R-:W-:-:S05]  /*0c20*/  IMAD.WIDE R44, R10, 0x8, R30 ;  /* 0x000000080a2c7825 */ /* 0x004fca00078e021e */
[----:B------:R-:W2:Y:S01]  /*0c30*/  LDG.E.64 R42, desc[UR6][R44.64] ;  /* 0x000000062c2a7981 */ /* 0x000ea2000c1e1b00 */
[----:B-1----:R-:W0:Y:S01]  /*0c40*/  MUFU.RCP64H R15, UR10 ;  /* 0x0000000a000f7d08 */ /* 0x002e220008001800 */
[----:B------:R-:W-:-:S06]  /*0c50*/  IMAD.MOV.U32 R14, RZ, RZ, 0x1 ;  /* 0x00000001ff0e7424 */ /* 0x000fcc00078e00ff */
[----:B0-----:R-:W-:-:S08]  /*0c60*/  DFMA R16, R14, -R12, 1 ;  /* 0x3ff000000e10742b */ /* 0x001fd0000000080c */
[----:B------:R-:W-:Y:S01]  /*0c70*/  DFMA R16, R16, R16, R16 ;  /* 0x000000101010722b */ /* 0x000fe20000000010 */
[----:B---3--:R-:W-:-:S05]  /*0c80*/  IMAD.WIDE R40, R41, 0x8, R30 ;  /* 0x0000000829287825 */ /* 0x008fca00078e021e */
[----:B------:R0:W5:Y:S01]  /*0c90*/  LDG.E.64 R28, desc[UR6][R40.64] ;  /* 0x00000006281c7981 */ /* 0x000162000c1e1b00 */
[----:B----4-:R-:W-:-:S05]  /*0ca0*/  IMAD.WIDE R38, R39, 0x8, R30 ;  /* 0x0000000827267825 */ /* 0x010fca00078e021e */
[----:B------:R0:W5:Y:S01]  /*0cb0*/  LDG.E.64 R26, desc[UR6][R38.64] ;  /* 0x00000006261a7981 */ /* 0x000162000c1e1b00 */
[----:B------:R-:W-:-:S05]  /*0cc0*/  IMAD.WIDE R36, R37, 0x8, R30 ;  /* 0x0000000825247825 */ /* 0x000fca00078e021e */
[----:B------:R0:W5:Y:S01]  /*0cd0*/  LDG.E.64 R24, desc[UR6][R36.64] ;  /* 0x0000000624187981 */ /* 0x000162000c1e1b00 */
[----:B------:R-:W-:-:S04]  /*0ce0*/  IMAD.WIDE R34, R35, 0x8, R30 ;  /* 0x0000000823227825 */ /* 0x000fc800078e021e */
[----:B------:R-:W-:-:S05]  /*0cf0*/  IMAD.WIDE R32, R33, 0x8, R30 ;  /* 0x0000000821207825 */ /* 0x000fca00078e021e */
[----:B------:R0:W5:Y:S01]  /*0d00*/  LDG.E.64 R20, desc[UR6][R32.64] ;  /* 0x0000000620147981 */ /* 0x000162000c1e1b00 */
[----:B------:R-:W-:-:S03]  /*0d10*/  IMAD.WIDE R30, R23, 0x8, R30 ;  /* 0x00000008171e7825 */ /* 0x000fc600078e021e */
[----:B------:R0:W5:Y:S04]  /*0d20*/  LDG.E.64 R22, desc[UR6][R34.64] ;  /* 0x0000000622167981 */ /* 0x000168000c1e1b00 */
[----:B------:R0:W5:Y:S01]  /*0d30*/  LDG.E.64 R18, desc[UR6][R30.64] ;  /* 0x000000061e127981 */ /* 0x000162000c1e1b00 */
[----:B------:R-:W-:Y:S01]  /*0d40*/  DFMA R16, R14, R16, R14 ;  /* 0x000000100e10722b */ /* 0x000fe2000000000e */
[----:B------:R-:W-:Y:S01]  /*0d50*/  UMOV UR4, 0x55555555 ;  /* 0x5555555500047882 */ /* 0x000fe20000000000 */
[----:B------:R-:W-:-:S06]  /*0d60*/  UMOV UR5, 0x3fd55555 ;  /* 0x3fd5555500057882 */ /* 0x000fcc0000000000 */
[----:B------:R-:W-:Y:S02]  /*0d70*/  DFMA R14, R16, -R12, 1 ;  /* 0x3ff00000100e742b */ /* 0x000fe4000000080c */
[----:B--2---:R-:W-:-:S06]  /*0d80*/  DFMA R56, R52, -UR4, R42 ;  /* 0x8000000434387c2b */ /* 0x004fcc000800002a */
        /* <DEDUP_REMOVED lines=13> */
[----:B-----5:R-:W-:Y:S05]  /*0e60*/  CALL.REL.NOINC `($__internal_14_$__cuda_sm20_div_rn_f64_full) ;  /* 0x0000000c00087944 */ /* 0x020fea0003c00000 */
[----:B------:R-:W-:-:S07]  /*0e70*/  IMAD.MOV.U32 R12, RZ, RZ, R14 ;  /* 0x000000ffff0c7224 */ /* 0x000fce00078e000e */
.L_x_628:
[----:B------:R-:W-:Y:S05]  /*0e80*/  BSYNC.RECONVERGENT B2 ;  /* 0x0000000000027941 */ /* 0x000fea0003800200 */
.L_x_627:
        /* <DEDUP_REMOVED lines=8> */
[----:B-----5:R-:W-:-:S06]  /*0f10*/  DFMA R16, R50, 0.5, R16 ;  /* 0x3fe000003210782b */ /* 0x020fcc0000000010 */
[----:B------:R-:W-:Y:S02]  /*0f20*/  DMUL R8, R8, R6 ;  /* 0x0000000608087228 */ /* 0x000fe40000000000 */
[----:B0-----:R-:W-:-:S08]  /*0f30*/  DFMA R58, R56, -R14, 1 ;  /* 0x3ff00000383a742b */ /* 0x001fd0000000080e */
[----:B------:R-:W-:-:S08]  /*0f40*/  DFMA R58, R58, R58, R58 ;  /* 0x0000003a3a3a722b */ /* 0x000fd0000000003a */
        /* <DEDUP_REMOVED lines=16> */
[----:B------:R-:W-:Y:S05]  /*1050*/  CALL.REL.NOINC `($__internal_14_$__cuda_sm20_div_rn_f64_full) ;  /* 0x00000008008c7944 */ /* 0x000fea0003c00000 */
[----:B------:R-:W-:-:S07]  /*1060*/  IMAD.MOV.U32 R15, RZ, RZ, R13 ;  /* 0x000000ffff0f7224 */ /* 0x000fce00078e000d */
.L_x_630:
[----:B------:R-:W-:Y:S05]  /*1070*/  BSYNC.RECONVERGENT B2 ;  /* 0x0000000000027941 */ /* 0x000fea0003800200 */
.L_x_629:
[----:B------:R-:W0:Y:S01]  /*1080*/  LDC.64 R12, c[0x0][0x3c8] ;  /* 0x0000f200ff0c7b82 */ /* 0x000e220000000a00 */
[----:B------:R-:W0:Y:S01]  /*1090*/  MUFU.RCP64H R17, UR10 ;  /* 0x0000000a00117d08 */ /* 0x000e220008001800 */
[----:B------:R-:W-:Y:S01]  /*10a0*/  MOV R16, 0x1 ;  /* 0x0000000100107802 */ /* 0x000fe20000000f00 */
        /* <DEDUP_REMOVED lines=21> */
[----:B0-----:R-:W-:Y:S01]  /*1200*/  IMAD.U32 R60, RZ, RZ, UR4 ;  /* 0x00000004ff3c7e24 */ /* 0x001fe2000f8e00ff */
[----:B------:R-:W-:-:S07]  /*1210*/  MOV R61, UR5 ;  /* 0x00000005003d7c02 */ /* 0x000fce0008000f00 */
[----:B------:R-:W-:Y:S05]  /*1220*/  CALL.REL.NOINC `($__internal_14_$__cuda_sm20_div_rn_f64_full) ;  /* 0x0000000800187944 */ /* 0x000fea0003c00000 */
[----:B------:R-:W-:-:S07]  /*1230*/  IMAD.MOV.U32 R12, RZ, RZ, R14 ;  /* 0x000000ffff0c7224 */ /* 0x000fce00078e000e */
.L_x_632:
[----:B------:R-:W-:Y:S05]  /*1240*/  BSYNC.RECONVERGENT B2 ;  /* 0x0000000000027941 */ /* 0x000fea0003800200 */
.L_x_631:
        /* <DEDUP_REMOVED lines=30> */
.L_x_634:
[----:B------:R-:W-:Y:S05]  /*1430*/  BSYNC.RECONVERGENT B2 ;  /* 0x0000000000027941 */ /* 0x000fea0003800200 */
.L_x_633:
[----:B------:R-:W0:Y:S01]  /*1440*/  LDC.64 R8, c[0x0][0x3c8] ;  /* 0x0000f200ff087b82 */ /* 0x000e220000000a00 */
[----:B------:R-:W0:Y:S01]  /*1450*/  MUFU.RCP64H R13, UR10 ;  /* 0x0000000a000d7d08 */ /* 0x000e220008001800 */
[----:B------:R-:W-:Y:S01]  /*1460*/  MOV R12, 0x1 ;  /* 0x00000001000c7802 */ /* 0x000fe20000000f00 */
        /* <DEDUP_REMOVED lines=25> */
.L_x_636:
[----:B------:R-:W-:Y:S05]  /*1600*/  BSYNC.RECONVERGENT B2 ;  /* 0x0000000000027941 */ /* 0x000fea0003800200 */
.L_x_635:
        /* <DEDUP_REMOVED lines=30> */
.L_x_638:
[----:B------:R-:W-:Y:S05]  /*17f0*/  BSYNC.RECONVERGENT B2 ;  /* 0x0000000000027941 */ /* 0x000fea0003800200 */
.L_x_637:
        /* <DEDUP_REMOVED lines=28> */
.L_x_640:
[----:B------:R-:W-:Y:S05]  /*19c0*/  BSYNC.RECONVERGENT B2 ;  /* 0x0000000000027941 */ /* 0x000fea0003800200 */
.L_x_639:
        /* <DEDUP_REMOVED lines=8> */
.L_x_616:
[----:B------:R-:W-:Y:S05]  /*1a50*/  BSYNC.RECONVERGENT B0 ;  /* 0x0000000000007941 */ /* 0x000fea0003800200 */
.L_x_615:
[----:B------:R-:W-:Y:S01]  /*1a60*/  IMAD.IADD R10, R11, 0x1, R10 ;  /* 0x000000010b0a7824 */ /* 0x000fe200078e020a */
[----:B------:R-:W-:Y:S06]  /*1a70*/  @P1 BRA `(.L_x_641) ;  /* 0xffffffe400c81947 */ /* 0x000fec000383ffff */
[----:B------:R-:W-:Y:S05]  /*1a80*/  EXIT ;  /* 0x000000000000794d */ /* 0x000fea0003800000 */
        .weak           $__internal_14_$__cuda_sm20_div_rn_f64_full
        .type           $__internal_14_$__cuda_sm20_div_rn_f64_full,@function
        .size           $__internal_14_$__cuda_sm20_div_rn_f64_full,($__internal_15_$__cuda_sm20_dsqrt_rn_f64_mediumpath_v1 - $__internal_14_$__cuda_sm20_div_rn_f64_full)
$__internal_14_$__cuda_sm20_div_rn_f64_full:
[----:B------:R-:W-:Y:S01]  /*1a90*/  FSETP.GEU.AND P3, PT, |R57|, 1.469367938527859385e-39, PT ;  /* 0x001000003900780b */ /* 0x000fe20003f6e200 */
[----:B------:R-:W-:Y:S01]  /*1aa0*/  IMAD.MOV.U32 R64, RZ, RZ, R56 ;  /* 0x000000ffff407224 */ /* 0x000fe200078e0038 */
[C---:B------:R-:W-:Y:S01]  /*1ab0*/  FSETP.GEU.AND P0, PT, |R61|.reuse, 1.469367938527859385e-39, PT ;  /* 0x001000003d00780b */ /* 0x040fe20003f0e200 */
[----:B------:R-:W-:Y:S01]  /*1ac0*/  IMAD.MOV.U32 R62, RZ, RZ, 0x1 ;  /* 0x00000001ff3e7424 */ /* 0x000fe200078e00ff */
[----:B------:R-:W-:Y:S01]  /*1ad0*/  LOP3.LUT R58, R61, 0x800fffff, RZ, 0xc0, !PT ;  /* 0x800fffff3d3a7812 */ /* 0x000fe200078ec0ff */
[----:B------:R-:W-:Y:S01]  /*1ae0*/  BSSY.RECONVERGENT B1, `(.L_x_642) ;  /* 0x0000057000017945 */ /* 0x000fe20003800200 */
[----:B------:R-:W-:Y:S02]  /*1af0*/  LOP3.LUT R13, R57, 0x7ff00000, RZ, 0xc0, !PT ;  /* 0x7ff00000390d7812 */ /* 0x000fe400078ec0ff */
[----:B------:R-:W-:Y:S02]  /*1b00*/  LOP3.LUT R59, R58, 0x3ff00000, RZ, 0xfc, !PT ;  /* 0x3ff000003a3b7812 */ /* 0x000fe400078efcff */
[----:B------:R-:W-:-:S02]  /*1b10*/  MOV R58, R60 ;  /* 0x0000003c003a7202 */ /* 0x000fc40000000f00 */
[C---:B------:R-:W-:Y:S02]  /*1b20*/  LOP3.LUT R16, R61.reuse, 0x7ff00000, RZ, 0xc0, !PT ;  /* 0x7ff000003d107812 */ /* 0x040fe400078ec0ff */
[----:B------:R-:W-:Y:S01]  /*1b30*/  @!P3 LOP3.LUT R14, R61, 0x7ff00000, RZ, 0xc0, !PT ;  /* 0x7ff000003d0eb812 */ /* 0x000fe200078ec0ff */
[----:B------:R-:W-:Y:S01]  /*1b40*/  @!P0 DMUL R58, R60, 8.98846567431157953865e+307 ;  /* 0x7fe000003c3a8828 */ /* 0x000fe20000000000 */
[C---:B------:R-:W-:Y:S02]  /*1b50*/  ISETP.GE.U32.AND P2, PT, R13.reuse, R16, PT ;  /* 0x000000100d00720c */ /* 0x040fe40003f46070 */
[----:B------:R-:W-:Y:S01]  /*1b60*/  @!P3 ISETP.GE.U32.AND P4, PT, R13, R14, PT ;  /* 0x0000000e0d00b20c */ /* 0x000fe20003f86070 */
[----:B------:R-:W-:Y:S01]  /*1b70*/  IMAD.MOV.U32 R14, RZ, RZ, 0x1ca00000 ;  /* 0x1ca00000ff0e7424 */ /* 0x000fe200078e00ff */
[----:B------:R-:W-:Y:S01]  /*1b80*/  @!P3 MOV R66, RZ ;  /* 0x000000ff0042b202 */ /* 0x000fe20000000f00 */
[----:B------:R-:W0:Y:S03]  /*1b90*/  MUFU.RCP64H R63, R59 ;  /* 0x0000003b003f7308 */ /* 0x000e260000001800 */
[----:B------:R-:W-:-:S02]  /*1ba0*/  @!P3 SEL R17, R14, 0x63400000, !P4 ;  /* 0x634000000e11b807 */ /* 0x000fc40006000000 */
[----:B------:R-:W-:Y:S02]  /*1bb0*/  SEL R15, R14, 0x63400000, !P2 ;  /* 0x634000000e0f7807 */ /* 0x000fe40005000000 */
[--C-:B------:R-:W-:Y:S02]  /*1bc0*/  @!P3 LOP3.LUT R17, R17, 0x80000000, R57.reuse, 0xf8, !PT ;  /* 0x800000001111b812 */ /* 0x100fe400078ef839 */
[----:B------:R-:W-:Y:S01]  /*1bd0*/  LOP3.LUT R65, R15, 0x800fffff, R57, 0xf8, !PT ;  /* 0x800fffff0f417812 */ /* 0x000fe200078ef839 */
[----:B------:R-:W-:Y:S01]  /*1be0*/  IMAD.MOV.U32 R15, RZ, RZ, R13 ;  /* 0x000000ffff0f7224 */ /* 0x000fe200078e000d */
[----:B------:R-:W-:Y:S02]  /*1bf0*/  @!P3 LOP3.LUT R67, R17, 0x100000, RZ, 0xfc, !PT ;  /* 0x001000001143b812 */ /* 0x000fe400078efcff */
[----:B------:R-:W-:-:S04]  /*1c00*/  @!P0 LOP3.LUT R16, R59, 0x7ff00000, RZ, 0xc0, !PT ;  /* 0x7ff000003b108812 */ /* 0x000fc800078ec0ff */
[----:B------:R-:W-:Y:S02]  /*1c10*/  @!P3 DFMA R64, R64, 2, -R66 ;  /* 0x400000004040b82b */ /* 0x000fe40000000842 */
[----:B0-----:R-:W-:-:S08]  /*1c20*/  DFMA R66, R62, -R58, 1 ;  /* 0x3ff000003e42742b */ /* 0x001fd0000000083a */
[----:B------:R-:W-:Y:S01]  /*1c30*/  DFMA R66, R66, R66, R66 ;  /* 0x000000424242722b */ /* 0x000fe20000000042 */
[----:B------:R-:W-:-:S04]  /*1c40*/  @!P3 LOP3.LUT R15, R65, 0x7ff00000, RZ, 0xc0, !PT ;  /* 0x7ff00000410fb812 */ /* 0x000fc800078ec0ff */
[----:B------:R-:W-:-:S03]  /*1c50*/  IADD3 R17, PT, PT, R15, -0x1, RZ ;  /* 0xffffffff0f117810 */ /* 0x000fc60007ffe0ff */
[----:B------:R-:W-:Y:S01]  /*1c60*/  DFMA R62, R62, R66, R62 ;  /* 0x000000423e3e722b */ /* 0x000fe2000000003e */
[----:B------:R-:W-:Y:S01]  /*1c70*/  ISETP.GT.U32.AND P0, PT, R17, 0x7feffffe, PT ;  /* 0x7feffffe1100780c */ /* 0x000fe20003f04070 */
[----:B------:R-:W-:-:S05]  /*1c80*/  VIADD R17, R16, 0xffffffff ;  /* 0xffffffff10117836 */ /* 0x000fca0000000000 */
[----:B------:R-:W-:Y:S01]  /*1c90*/  ISETP.GT.U32.OR P0, PT, R17, 0x7feffffe, P0 ;  /* 0x7feffffe1100780c */ /* 0x000fe20000704470 */
[----:B------:R-:W-:-:S08]  /*1ca0*/  DFMA R68, R62, -R58, 1 ;  /* 0x3ff000003e44742b */ /* 0x000fd0000000083a */
[----:B------:R-:W-:-:S08]  /*1cb0*/  DFMA R68, R62, R68, R62 ;  /* 0x000000443e44722b */ /* 0x000fd0000000003e */
[----:B------:R-:W-:-:S08]  /*1cc0*/  DMUL R66, R68, R64 ;  /* 0x0000004044427228 */ /* 0x000fd00000000000 */
[----:B------:R-:W-:-:S08]  /*1cd0*/  DFMA R62, R66, -R58, R64 ;  /* 0x8000003a423e722b */ /* 0x000fd00000000040 */
[----:B------:R-:W-:Y:S01]  /*1ce0*/  DFMA R62, R68, R62, R66 ;  /* 0x0000003e443e722b */ /* 0x000fe20000000042 */
[----:B------:R-:W-:Y:S10]  /*1cf0*/  @P0 BRA `(.L_x_643) ;  /* 0x0000000000740947 */ /* 0x000ff40003800000 */
[----:B------:R-:W-:-:S04]  /*1d00*/  LOP3.LUT R16, R61, 0x7ff00000, RZ, 0xc0, !PT ;  /* 0x7ff000003d107812 */ /* 0x000fc800078ec0ff */
[CC--:B------:R-:W-:Y:S02]  /*1d10*/  ISETP.GE.U32.AND P0, PT, R13.reuse, R16.reuse, PT ;  /* 0x000000100d00720c */ /* 0x0c0fe40003f06070 */
[----:B------:R-:W-:Y:S02]  /*1d20*/  VIADDMNMX R13, R13, -R16, 0xb9600000, !PT ;  /* 0xb96000000d0d7446 */ /* 0x000fe40007800910 */
[----:B------:R-:W-:Y:S02]  /*1d30*/  SEL R14, R14, 0x63400000, !P0 ;  /* 0x634000000e0e7807 */ /* 0x000fe40004000000 */
[----:B------:R-:W-:-:S05]  /*1d40*/  VIMNMX R13, PT, PT, R13, 0x46a00000, PT ;  /* 0x46a000000d0d7848 */ /* 0x000fca0003fe0100 */
[----:B------:R-:W-:Y:S02]  /*1d50*/  IMAD.IADD R13, R13, 0x1, -R14 ;  /* 0x000000010d0d7824 */ /* 0x000fe400078e0a0e */
[----:B------:R-:W-:-:S03]  /*1d60*/  IMAD.MOV.U32 R14, RZ, RZ, RZ ;  /* 0x000000ffff0e7224 */ /* 0x000fc600078e00ff */
        /* <DEDUP_REMOVED lines=18> */
[----:B------:R-:W-:-:S03]  /*1e90*/  FSEL R15, R60, R67, !P0 ;  /* 0x000000433c0f7208 */ /* 0x000fc60004000000 */
[----:B------:R-:W-:Y:S01]  /*1ea0*/  IMAD.MOV.U32 R66, RZ, RZ, R14 ;  /* 0x000000ffff427224 */ /* 0x000fe200078e000e */
[----:B------:R-:W-:Y:S01]  /*1eb0*/  MOV R67, R15 ;  /* 0x0000000f00437202 */ /* 0x000fe20000000f00 */
[----:B------:R-:W-:Y:S06]  /*1ec0*/  BRA `(.L_x_644) ;  /* 0x0000000000607947 */ /* 0x000fec0003800000 */
.L_x_643:
        /* <DEDUP_REMOVED lines=17> */
.L_x_646:
[----:B------:R-:W-:Y:S01]  /*1fe0*/  LOP3.LUT R13, R61, 0x80000, RZ, 0xfc, !PT ;  /* 0x000800003d0d7812 */ /* 0x000fe200078efcff */
[----:B------:R-:W-:-:S04]  /*1ff0*/  IMAD.MOV.U32 R66, RZ, RZ, R60 ;  /* 0x000000ffff427224 */ /* 0x000fc800078e003c */
[----:B------:R-:W-:Y:S01]  /*2000*/  IMAD.MOV.U32 R67, RZ, RZ, R13 ;  /* 0x000000ffff437224 */ /* 0x000fe200078e000d */
[----:B------:R-:W-:Y:S06]  /*2010*/  BRA `(.L_x_644) ;  /* 0x00000000000c7947 */ /* 0x000fec0003800000 */
.L_x_645:
[----:B------:R-:W-:Y:S02]  /*2020*/  LOP3.LUT R13, R57, 0x80000, RZ, 0xfc, !PT ;  /* 0x00080000390d7812 */ /* 0x000fe400078efcff */
[----:B------:R-:W-:-:S03]  /*2030*/  MOV R66, R56 ;  /* 0x0000003800427202 */ /* 0x000fc60000000f00 */
[----:B------:R-:W-:-:S07]  /*2040*/  IMAD.MOV.U32 R67, RZ, RZ, R13 ;  /* 0x000000ffff437224 */ /* 0x000fce00078e000d */
.L_x_644:
[----:B------:R-:W-:Y:S05]  /*2050*/  BSYNC.RECONVERGENT B1 ;  /* 0x0000000000017941 */ /* 0x000fea0003800200 */
.L_x_642:
[----:B------:R-:W-:Y:S01]  /*2060*/  IMAD.MOV.U32 R16, RZ, RZ, R12 ;  /* 0x000000ffff107224 */ /* 0x000fe200078e000c */
[----:B------:R-:W-:Y:S01]  /*2070*/  MOV R13, R67 ;  /* 0x00000043000d7202 */ /* 0x000fe20000000f00 */
[----:B------:R-:W-:Y:S02]  /*2080*/  IMAD.MOV.U32 R17, RZ, RZ, 0x0 ;  /* 0x00000000ff117424 */ /* 0x000fe400078e00ff */
[----:B------:R-:W-:Y:S02]  /*2090*/  IMAD.MOV.U32 R14, RZ, RZ, R66 ;  /* 0x000000ffff0e7224 */ /* 0x000fe400078e0042 */
[----:B------:R-:W-:Y:S05]  /*20a0*/  RET.REL.NODEC R16 `(_Z40dvc_ScaLBL_D3Q7_AAodd_FreeLee_PhaseFieldPiS_PdS0_S0_S0_S0_ddddiii) ;  /* 0xffffffdc10d47950 */ /* 0x000fea0003c3ffff */
        .weak           $__internal_15_$__cuda_sm20_dsqrt_rn_f64_mediumpath_v1
        .type           $__internal_15_$__cuda_sm20_dsqrt_rn_f64_mediumpath_v1,@function
        .size           $__internal_15_$__cuda_sm20_dsqrt_rn_f64_mediumpath_v1,(.L_x_727 - $__internal_15_$__cuda_sm20_dsqrt_rn_f64_mediumpath_v1)
$__internal_15_$__cuda_sm20_dsqrt_rn_f64_mediumpath_v1:
        /* <DEDUP_REMOVED lines=16> */
.L_x_648:
        /* <DEDUP_REMOVED lines=24> */
.L_x_650:
[----:B------:R-:W-:-:S11]  /*2330*/  DADD R8, R12, R12 ;  /* 0x000000000c087229 */ /* 0x000fd6000000000c */
.L_x_649:
[----:B------:R-:W-:Y:S05]  /*2340*/  BSYNC.RECONVERGENT B2 ;  /* 0x0000000000027941 */ /* 0x000fea0003800200 */
.L_x_647:
[----:B------:R-:W-:-:S04]  /*2350*/  IMAD.MOV.U32 R5, RZ, RZ, 0x0 ;  /* 0x00000000ff057424 */ /* 0x000fc800078e00ff */
[----:B------:R-:W-:Y:S05]  /*2360*/  RET.REL.NODEC R4 `(_Z40dvc_ScaLBL_D3Q7_AAodd_FreeLee_PhaseFieldPiS_PdS0_S0_S0_S0_ddddiii) ;  /* 0xffffffdc04247950 */ /* 0x000fea0003c3ffff */
.L_x_651:
        /* <DEDUP_REMOVED lines=9> */
.L_x_727:


//--------------------- .text._Z46dvc_ScaLBL_D3Q7_AAeven_FreeLeeModel_PhaseFieldPiPdS0_S0_ddiii --------------------------
	.section	.text._Z46dvc_ScaLBL_D3Q7_AAeven_FreeLeeModel_PhaseFieldPiPdS0_S0_ddiii,"ax",@progbits
	.align	128
        .global         _Z46dvc_ScaLBL_D3Q7_AAeven_FreeLeeModel_PhaseFieldPiPdS0_S0_ddiii
        .type           _Z46dvc_ScaLBL_D3Q7_AAeven_FreeLeeModel_PhaseFieldPiPdS0_S0_ddiii,@function
        .size           _Z46dvc_ScaLBL_D3Q7_AAeven_FreeLeeModel_PhaseFieldPiPdS0_S0_ddiii,(.L_x_741 - _Z46dvc_ScaLBL_D3Q7_AAeven_FreeLeeModel_PhaseFieldPiPdS0_S0_ddiii)
        .other          _Z46dvc_ScaLBL_D3Q7_AAeven_FreeLeeModel_PhaseFieldPiPdS0_S0_ddiii,@"STO_CUDA_ENTRY STV_DEFAULT"
_Z46dvc_ScaLBL_D3Q7_AAeven_FreeLeeModel_PhaseFieldPiPdS0_S0_ddiii:
.text._Z46dvc_ScaLBL_D3Q7_AAeven_FreeLeeModel_PhaseFieldPiPdS0_S0_ddiii:
        /* <DEDUP_REMOVED lines=18> */
[----:B------:R-:W-:Y:S01]  /*0120*/  SHF.L.U32 R2, R28, 0x1, RZ ;  /* 0x000000011c027819 */ /* 0x000fe200000006ff */
[----:B--2---:R-:W-:-:S06]  /*0130*/  IMAD R3, R0, R9, R9 ;  /* 0x0000000900037224 */ /* 0x004fcc00078e0209 */
[----:B---3--:R-:W-:Y:S05]  /*0140*/  @!P0 BRA `(.L_x_652) ;  /* 0x0000000c00148947 */ /* 0x008fea0003800000 */
[CC--:B----4-:R-:W-:Y:S01]  /*0150*/  IMAD R5, R3.reuse, R6.reuse, R6 ;  /* 0x0000000603057224 */ /* 0x0d0fe200078e0206 */
[----:B------:R-:W-:Y:S01]  /*0160*/  IADD3 R13, PT, PT, R3, 0x2, RZ ;  /* 0x00000002030d7810 */ /* 0x000fe20007ffe0ff */
[-C--:B------:R-:W-:Y:S01]  /*0170*/  IMAD R12, R9, R6.reuse, RZ ;  /* 0x00000006090c7224 */ /* 0x080fe200078e02ff */
[----:B------:R-:W-:Y:S01]  /*0180*/  IADD3 R7, PT, PT, R0, 0x1, RZ ;  /* 0x0000000100077810 */ /* 0x000fe20007ffe0ff */
[----:B------:R-:W0:Y:S01]  /*0190*/  LDCU.64 UR8, c[0x0][0x3a0] ;  /* 0x00007400ff0877ac */ /* 0x000e220008000a00 */
[----:B------:R-:W-:Y:S02]  /*01a0*/  IADD3 R15, PT, PT, R3, 0x3, RZ ;  /* 0x00000003030f7810 */ /* 0x000fe40007ffe0ff */
[----:B------:R-:W-:Y:S01]  /*01b0*/  IADD3 R4, PT, PT, R8, R5, RZ ;  /* 0x0000000508047210 */ /* 0x000fe20007ffe0ff */
[-CC-:B------:R-:W-:Y:S01]  /*01c0*/  IMAD R5, R13, R6.reuse, R8.reuse ;  /* 0x000000060d057224 */ /* 0x180fe200078e0208 */
[----:B------:R-:W-:Y:S01]  /*01d0*/  LOP3.LUT R9, R7, 0xfffffffc, RZ, 0xc0, !PT ;  /* 0xfffffffc07097812 */ /* 0x000fe200078ec0ff */
[--C-:B------:R-:W-:Y:S01]  /*01e0*/  IMAD R6, R15, R6, R8.reuse ;  /* 0x000000060f067224 */ /* 0x100fe200078e0208 */
[----:B------:R-:W1:Y:S01]  /*01f0*/  LDCU UR4, c[0x0][0x3b4] ;  /* 0x00007680ff0477ac */ /* 0x000e620008000800 */
[----:B------:R-:W-:Y:S01]  /*0200*/  IMAD R7, R7, R12, R8 ;  /* 0x0000000c07077224 */ /* 0x000fe200078e0208 */
[----:B------:R-:W-:Y:S01]  /*0210*/  IADD3 R8, PT, PT, -R9, RZ, RZ ;  /* 0x000000ff09087210 */ /* 0x000fe20007ffe1ff */
[C---:B------:R-:W-:Y:S01]  /*0220*/  IMAD R22, R28.reuse, 0x6, R4 ;  /* 0x000000061c167824 */ /* 0x040fe200078e0204 */
[C---:B------:R-:W-:Y:S01]  /*0230*/  LEA R9, R28.reuse, R4, 0x2 ;  /* 0x000000041c097211 */ /* 0x040fe200078e10ff */
[C---:B------:R-:W-:Y:S01]  /*0240*/  IMAD R24, R28.reuse, 0x6, R5 ;  /* 0x000000061c187824 */ /* 0x040fe200078e0205 */
[C---:B------:R-:W-:Y:S01]  /*0250*/  LEA R23, R28.reuse, R5, 0x2 ;  /* 0x000000051c177211 */ /* 0x040fe200078e10ff */
[C---:B------:R-:W-:Y:S01]  /*0260*/  IMAD R27, R28.reuse, 0x6, R6 ;  /* 0x000000061c1b7824 */ /* 0x040fe200078e0206 */
[----:B------:R-:W-:-:S02]  /*0270*/  LEA R25, R28, R6, 0x2 ;  /* 0x000000061c197211 */ /* 0x000fc400078e10ff */
[C---:B------:R-:W-:Y:S01]  /*0280*/  LEA R26, R28.reuse, R7, 0x2 ;  /* 0x000000071c1a7211 */ /* 0x040fe200078e10ff */
[----:B0-----:R-:W-:-:S07]  /*0290*/  IMAD R28, R28, 0x6, R7 ;  /* 0x000000061c1c7824 */ /* 0x001fce00078e0207 */
.L_x_661:
[----:B-1----:R-:W-:Y:S01]  /*02a0*/  ISETP.GE.AND P0, PT, R7, UR4, PT ;  /* 0x0000000407007c0c */ /* 0x002fe2000bf06270 */
[----:B------:R-:W-:Y:S01]  /*02b0*/  BSSY.RECONVERGENT B0, `(.L_x_653) ;  /* 0x0000029000007945 */ /* 0x000fe20003800200 */
[----:B------:R-:W-:Y:S02]  /*02c0*/  ISETP.GE.AND P1, PT, R4, UR4, PT ;  /* 0x0000000404007c0c */ /* 0x000fe4000bf26270 */
[----:B------:R-:W-:Y:S02]  /*02d0*/  ISETP.GE.AND P2, PT, R5, UR4, PT ;  /* 0x0000000405007c0c */ /* 0x000fe4000bf46270 */
[----:B------:R-:W-:-:S07]  /*02e0*/  ISETP.GE.AND P3, PT, R6, UR4, PT ;  /* 0x0000000406007c0c */ /* 0x000fce000bf66270 */
[----:B------:R-:W-:Y:S06]  /*02f0*/  @P0 BRA `(.L_x_654) ;  /* 0x0000000000900947 */ /* 0x000fec0003800000 */
[----:B------:R-:W0:Y:S02]  /*0300*/  LDC.64 R14, c[0x0][0x388] ;  /* 0x0000e200ff0e7b82 */ /* 0x000e240000000a00 */
[----:B0-----:R-:W-:-:S05]  /*0310*/  IMAD.WIDE R18, R7, 0x8, R14 ;  /* 0x0000000807127825 */ /* 0x001fca00078e020e */
[----:B------:R-:W2:Y:S01]  /*0320*/  LDG.E.64 R12, desc[UR6][R18.64] ;  /* 0x00000006120c7981 */ /* 0x000ea2000c1e1b00 */
[----:B------:R-:W-:-:S05]  /*0330*/  IMAD.WIDE R20, R2, 0x8, R18 ;  /* 0x0000000802147825 */ /* 0x000fca00078e0212 */
[----:B------:R0:W2:Y:S02]  /*0340*/  LDG.E.64 R16, desc[UR6][R20.64] ;  /* 0x0000000614107981 */ /* 0x0000a4000c1e1b00 */
[----:B0-----:R-:W0:Y:S02]  /*0350*/  LDC R21, c[0x0][0x3b8] ;  /* 0x0000ee00ff157b82 */ /* 0x001e240000000800 */
[----:B0-----:R-:W-:Y:S01]  /*0360*/  IMAD.WIDE R18, R21, 0x8, R18 ;  /* 0x0000000815127825 */ /* 0x001fe200078e0212 */
[----:B--2---:R-:W-:-:S04]  /*0370*/  DADD R16, R12, R16 ;  /* 0x000000000c107229 */ /* 0x004fc80000000010 */
[----:B------:R0:W2:Y:S02]  /*0380*/  LDG.E.64 R12, desc[UR6][R18.64] ;  /* 0x00000006120c7981 */ /* 0x0000a4000c1e1b00 */
[----:B0-----:R-:W-:Y:S02]  /*0390*/  IMAD.WIDE R18, R26, 0x8, R14 ;  /* 0x000000081a127825 */ /* 0x001fe400078e020e */
[----:B--2---:R-:W-:-:S03]  /*03a0*/  DADD R12, R16, R12 ;  /* 0x00000000100c7229 */ /* 0x004fc6000000000c */
[----:B------:R-:W2:Y:S05]  /*03b0*/  LDG.E.64 R16, desc[UR6][R18.64] ;  /* 0x0000000612107981 */ /* 0x000eaa000c1e1b00 */
[----:B--2---:R-:W-:Y:S01]  /*03c0*/  DADD R16, R12, R16 ;  /* 0x000000000c107229 */ /* 0x004fe20000000010 */
[----:B------:R-:W-:-:S04]  /*03d0*/  IMAD.WIDE R12, R7, 0x8, R14 ;  /* 0x00000008070c7825 */ /* 0x000fc800078e020e */
[----:B------:R-:W-:-:S04]  /*03e0*/  IMAD.WIDE R12, R2, 0x8, R12 ;  /* 0x00000008020c7825 */ /* 0x000fc800078e020c */
[----:B------:R-:W-:-:S04]  /*03f0*/  IMAD.WIDE R12, R21, 0x8, R12 ;  /* 0x00000008150c7825 */ /* 0x000fc800078e020c */
[----:B------:R-:W-:Y:S02]  /*0400*/  IMAD.WIDE R14, R28, 0x8, R14 ;  /* 0x000000081c0e7825 */ /* 0x000fe400078e020e */
[----:B------:R-:W2:Y:S02]  /*0410*/  LDG.E.64 R12, desc[UR6][R12.64] ;  /* 0x000000060c0c7981 */ /* 0x000ea4000c1e1b00 */
[----:B------:R-:W-:Y:S02]  /*0420*/  IMAD.WIDE R20, R21, 0x8, R18 ;  /* 0x0000000815147825 */ /* 0x000fe400078e0212 */
[----:B------:R-:W3:Y:S04]  /*0430*/  LDG.E.64 R14, desc[UR6][R14.64] ;  /* 0x000000060e0e7981 */ /* 0x000ee8000c1e1b00 */
[----:B------:R-:W4:Y:S01]  /*0440*/  LDG.E.64 R20, desc[UR6][R20.64] ;  /* 0x0000000614147981 */ /* 0x000f22000c1e1b00 */
[----:B--2---:R-:W-:-:S08]  /*0450*/  DADD R16, R16, R12 ;  /* 0x0000000010107229 */ /* 0x004fd0000000000c */
[----:B---3--:R-:W-:Y:S01]  /*0460*/  DADD R16, R16, R14 ;  /* 0x0000000010107229 */ /* 0x008fe2000000000e */
[----:B------:R-:W0:Y:S07]  /*0470*/  LDC.64 R14, c[0x0][0x380] ;  /* 0x0000e000ff0e7b82 */ /* 0x000e2e0000000a00 */
[----:B----4-:R-:W-:Y:S02]  /*0480*/  DADD R18, R16, R20 ;  /* 0x0000000010127229 */ /* 0x010fe40000000014 */
[----:B------:R-:W1:Y:S06]  /*0490*/  LDC.64 R16, c[0x0][0x390] ;  /* 0x0000e400ff107b82 */ /* 0x000e6c0000000a00 */
[----:B------:R-:W-:-:S08]  /*04a0*/  DADD R20, -R18, 1 ;  /* 0x3ff0000012147429 */ /* 0x000fd00000000100 */
[----:B------:R-:W-:Y:S01]  /*04b0*/  DMUL R12, R20, 0.5 ;  /* 0x3fe00000140c7828 */ /* 0x000fe20000000000 */
[C---:B0-----:R-:W-:Y:S01]  /*04c0*/  IMAD.WIDE R14, R7.reuse, 0x4, R14 ;  /* 0x00000004070e7825 */ /* 0x041fe200078e020e */
[----:B------:R-:W0:Y:S06]  /*04d0*/  LDC.64 R20, c[0x0][0x398] ;  /* 0x0000e600ff147b82 */ /* 0x000e2c0000000a00 */
[----:B------:R-:W-:Y:S01]  /*04e0*/  DFMA R12, R10, R12, UR8 ;  /* 0x000000080a0c7e2b */ /* 0x000fe2000800000c */
[----:B-1----:R-:W-:-:S06]  /*04f0*/  IMAD.WIDE R16, R7, 0x8, R16 ;  /* 0x0000000807107825 */ /* 0x002fcc00078e0210 */
[----:B------:R1:W-:Y:S04]  /*0500*/  STG.E.64 desc[UR6][R16.64], R12 ;  /* 0x0000000c10007986 */ /* 0x0003e8000c101b06 */
[----:B------:R-:W0:Y:S02]  /*0510*/  LDG.E R15, desc[UR6][R14.64] ;  /* 0x000000060e0f7981 */ /* 0x000e24000c1e1900 */
[----:B0-----:R-:W-:-:S05]  /*0520*/  IMAD.WIDE R20, R15, 0x8, R20 ;  /* 0x000000080f147825 */ /* 0x001fca00078e0214 */
[----:B------:R1:W-:Y:S02]  /*0530*/  STG.E.64 desc[UR6][R20.64], R18 ;  /* 0x0000001214007986 */ /* 0x0003e4000c101b06 */
.L_x_654:
[----:B------:R-:W-:Y:S05]  /*0540*/  BSYNC.RECONVERGENT B0 ;  /* 0x0000000000007941 */ /* 0x000fea0003800200 */
.L_x_653:
[----:B------:R-:W-:Y:S04]  /*0550*/  BSSY.RECONVERGENT B0, `(.L_x_655) ;  /* 0x0000026000007945 */ /* 0x000fe80003800200 */
[----:B------:R-:W-:Y:S05]  /*0560*/  @P1 BRA `(.L_x_656) ;  /* 0x0000000000901947 */ /* 0x000fea0003800000 */
[----:B------:R-:W1:Y:S02]  /*0570*/  LDC.64 R14, c[0x0][0x388] ;  /* 0x0000e200ff0e7b82 */ /* 0x000e640000000a00 */
[----:B-1----:R-:W-:-:S05]  /*0580*/  IMAD.WIDE R18, R4, 0x8, R14 ;  /* 0x0000000804127825 */ /* 0x002fca00078e020e */
        /* <DEDUP_REMOVED lines=34> */
.L_x_656:
[----:B------:R-:W-:Y:S05]  /*07b0*/  BSYNC.RECONVERGENT B0 ;  /* 0x0000000000007941 */ /* 0x000fea0003800200 */
.L_x_655:
[----:B------:R-:W-:Y:S04]  /*07c0*/  BSSY.RECONVERGENT B0, `(.L_x_657) ;  /* 0x0000026000007945 */ /* 0x000fe80003800200 */
[----:B------:R-:W-:Y:S05]  /*07d0*/  @P2 BRA `(.L_x_658) ;  /* 0x0000000000902947 */ /* 0x000fea0003800000 */
[----:B------:R-:W1:Y:S02]  /*07e0*/  LDC.64 R14, c[0x0][0x388] ;  /* 0x0000e200ff0e7b82 */ /* 0x000e640000000a00 */
[----:B-12---:R-:W-:-:S05]  /*07f0*/  IMAD.WIDE R18, R5, 0x8, R14 ;  /* 0x0000000805127825 */ /* 0x006fca00078e020e */
        /* <DEDUP_REMOVED lines=34> */
.L_x_658:
[----:B------:R-:W-:Y:S05]  /*0a20*/  BSYNC.RECONVERGENT B0 ;  /* 0x0000000000007941 */ /* 0x000fea0003800200 */
.L_x_657:
[----:B------:R-:W-:Y:S04]  /*0a30*/  BSSY.RECONVERGENT B0, `(.L_x_659) ;  /* 0x0000024000007945 */ /* 0x000fe80003800200 */
[----:B------:R-:W-:Y:S05]  /*0a40*/  @P3 BRA `(.L_x_660) ;  /* 0x0000000000883947 */ /* 0x000fea0003800000 */
[----:B-123--:R-:W0:Y:S08]  /*0a50*/  LDC.64 R12, c[0x0][0x388] ;  /* 0x0000e200ff0c7b82 */ /* 0x00ee300000000a00 */
[----:B------:R-:W1:Y:S01]  /*0a60*/  LDC R29, c[0x0][0x3b8] ;  /* 0x0000ee00ff1d7b82 */ /* 0x000e620000000800 */
[----:B0-----:R-:W-:-:S05]  /*0a70*/  IMAD.WIDE R14, R6, 0x8, R12 ;  /* 0x00000008060e7825 */ /* 0x001fca00078e020c */
[----:B------:R1:W2:Y:S01]  /*0a80*/  LDG.E.64 R18, desc[UR6][R14.64] ;  /* 0x000000060e127981 */ /* 0x0002a2000c1e1b00 */
[----:B------:R-:W-:-:S05]  /*0a90*/  IMAD.WIDE R20, R2, 0x8, R14 ;  /* 0x0000000802147825 */ /* 0x000fca00078e020e */
[----:B------:R-:W2:Y:S01]  /*0aa0*/  LDG.E.64 R16, desc[UR6][R20.64] ;  /* 0x0000000614107981 */ /* 0x000ea2000c1e1b00 */
[----:B-1----:R-:W-:-:S06]  /*0ab0*/  IMAD.WIDE R14, R29, 0x8, R14 ;  /* 0x000000081d0e7825 */ /* 0x002fcc00078e020e */
[----:B------:R-:W3:Y:S01]  /*0ac0*/  LDG.E.64 R14, desc[UR6][R14.64] ;  /* 0x000000060e0e7981 */ /* 0x000ee2000c1e1b00 */
[----:B--2---:R-:W-:-:S08]  /*0ad0*/  DADD R16, R18, R16 ;  /* 0x0000000012107229 */ /* 0x004fd00000000010 */
[----:B---3--:R-:W-:Y:S01]  /*0ae0*/  DADD R14, R16, R14 ;  /* 0x00000000100e7229 */ /* 0x008fe2000000000e */
[----:B------:R-:W-:-:S05]  /*0af0*/  IMAD.WIDE R16, R25, 0x8, R12 ;  /* 0x0000000819107825 */ /* 0x000fca00078e020c */
[----:B------:R-:W2:Y:S01]  /*0b00*/  LDG.E.64 R18, desc[UR6][R16.64] ;  /* 0x0000000610127981 */ /* 0x000ea2000c1e1b00 */
[----:B------:R-:W-:-:S04]  /*0b10*/  IMAD.WIDE R20, R29, 0x8, R20 ;  /* 0x000000081d147825 */ /* 0x000fc800078e0214 */
[----:B------:R-:W-:Y:S02]  /*0b20*/  IMAD.WIDE R12, R27, 0x8, R12 ;  /* 0x000000081b0c7825 */ /* 0x000fe400078e020c */
[----:B------:R-:W3:Y:S04]  /*0b30*/  LDG.E.64 R20, desc[UR6][R20.64] ;  /* 0x0000000614147981 */ /* 0x000ee8000c1e1b00 */
[----:B------:R-:W4:Y:S01]  /*0b40*/  LDG.E.64 R12, desc[UR6][R12.64] ;  /* 0x000000060c0c7981 */ /* 0x000f22000c1e1b00 */
[----:B--2---:R-:W-:Y:S01]  /*0b50*/  DADD R18, R14, R18 ;  /* 0x000000000e127229 */ /* 0x004fe20000000012 */
[----:B------:R-:W-:Y:S02]  /*0b60*/  IMAD.WIDE R14, R29, 0x8, R16 ;  /* 0x000000081d0e7825 */ /* 0x000fe400078e0210 */
[----:B------:R-:W0:Y:S04]  /*0b70*/  LDC.64 R16, c[0x0][0x390] ;  /* 0x0000e400ff107b82 */ /* 0x000e280000000a00 */
[----:B------:R-:W2:Y:S01]  /*0b80*/  LDG.E.64 R14, desc[UR6][R14.64] ;  /* 0x000000060e0e7981 */ /* 0x000ea2000c1e1b00 */
[----:B---3--:R-:W-:-:S03]  /*0b90*/  DADD R18, R18, R20 ;  /* 0x0000000012127229 */ /* 0x008fc60000000014 */
[----:B------:R-:W1:Y:S05]  /*0ba0*/  LDC.64 R20, c[0x0][0x398] ;  /* 0x0000e600ff147b82 */ /* 0x000e6a0000000a00 */
[----:B----4-:R-:W-:Y:S01]  /*0bb0*/  DADD R18, R18, R12 ;  /* 0x0000000012127229 */ /* 0x010fe2000000000c */
[----:B0-----:R-:W-:-:S07]  /*0bc0*/  IMAD.WIDE R16, R6, 0x8, R16 ;  /* 0x0000000806107825 */ /* 0x001fce00078e0210 */
[----:B--2---:R-:W-:Y:S01]  /*0bd0*/  DADD R12, R18, R14 ;  /* 0x00000000120c7229 */ /* 0x004fe2000000000e */
[----:B------:R-:W0:Y:S07]  /*0be0*/  LDC.64 R14, c[0x0][0x380] ;  /* 0x0000e000ff0e7b82 */ /* 0x000e2e0000000a00 */
[----:B------:R-:W-:-:S08]  /*0bf0*/  DADD R18, -R12, 1 ;  /* 0x3ff000000c127429 */ /* 0x000fd00000000100 */
[----:B------:R-:W-:-:S08]  /*0c00*/  DMUL R18, R18, 0.5 ;  /* 0x3fe0000012127828 */ /* 0x000fd00000000000 */
[----:B------:R-:W-:Y:S01]  /*0c10*/  DFMA R18, R10, R18, UR8 ;  /* 0x000000080a127e2b */ /* 0x000fe20008000012 */
[----:B0-----:R-:W-:-:S06]  /*0c20*/  IMAD.WIDE R14, R6, 0x4, R14 ;  /* 0x00000004060e7825 */ /* 0x001fcc00078e020e */
[----:B------:R0:W-:Y:S04]  /*0c30*/  STG.E.64 desc[UR6][R16.64], R18 ;  /* 0x0000001210007986 */ /* 0x0001e8000c101b06 */
[----:B------:R-:W1:Y:S02]  /*0c40*/  LDG.E R15, desc[UR6][R14.64] ;  /* 0x000000060e0f7981 */ /* 0x000e64000c1e1900 */
[----:B-1----:R-:W-:-:S05]  /*0c50*/  IMAD.WIDE R20, R15, 0x8, R20 ;  /* 0x000000080f147825 */ /* 0x002fca00078e0214 */
[----:B------:R0:W-:Y:S02]  /*0c60*/  STG.E.64 desc[UR6][R20.64], R12 ;  /* 0x0000000c14007986 */ /* 0x0001e4000c101b06 */
.L_x_660:
[----:B------:R-:W-:Y:S05]  /*0c70*/  BSYNC.RECONVERGENT B0 ;  /* 0x0000000000007941 */ /* 0x000fea0003800200 */
.L_x_659:
[----:B0123--:R-:W0:Y:S01]  /*0c80*/  LDC R12, c[0x0][0x360] ;  /* 0x0000d800ff0c7b82 */ /* 0x00fe220000000800 */
[----:B------:R-:W-:-:S04]  /*0c90*/  IADD3 R8, PT, PT, R8, 0x4, RZ ;  /* 0x0000000408087810 */ /* 0x000fc80007ffe0ff */
[----:B------:R-:W-:Y:S02]  /*0ca0*/  ISETP.NE.AND P0, PT, R8, RZ, PT ;  /* 0x000000ff0800720c */ /* 0x000fe40003f05270 */
[C---:B0-----:R-:W-:Y:S02]  /*0cb0*/  LEA R4, R12.reuse, R4, 0x2 ;  /* 0x000000040c047211 */ /* 0x041fe400078e10ff */
[C---:B------:R-:W-:Y:S02]  /*0cc0*/  LEA R9, R12.reuse, R9, 0x2 ;  /* 0x000000090c097211 */ /* 0x040fe400078e10ff */
[C---:B------:R-:W-:Y:S02]  /*0cd0*/  LEA R22, R12.reuse, R22, 0x2 ;  /* 0x000000160c167211 */ /* 0x040fe400078e10ff */
[C---:B------:R-:W-:Y:S02]  /*0ce0*/  LEA R5, R12.reuse, R5, 0x2 ;  /* 0x000000050c057211 */ /* 0x040fe400078e10ff */
[----:B------:R-:W-:-:S02]  /*0cf0*/  LEA R23, R12, R23, 0x2 ;  /* 0x000000170c177211 */ /* 0x000fc400078e10ff */
[C---:B------:R-:W-:Y:S02]  /*0d00*/  LEA R24, R12.reuse, R24, 0x2 ;  /* 0x000000180c187211 */ /* 0x040fe400078e10ff */
[C---:B------:R-:W-:Y:S02]  /*0d10*/  LEA R6, R12.reuse, R6, 0x2 ;  /* 0x000000060c067211 */ /* 0x040fe400078e10ff */
[C---:B------:R-:W-:Y:S02]  /*0d20*/  LEA R25, R12.reuse, R25, 0x2 ;  /* 0x000000190c197211 */ /* 0x040fe400078e10ff */
[C---:B------:R-:W-:Y:S02]  /*0d30*/  LEA R27, R12.reuse, R27, 0x2 ;  /* 0x0000001b0c1b7211 */ /* 0x040fe400078e10ff */
[C---:B------:R-:W-:Y:S02]  /*0d40*/  LEA R7, R12.reuse, R7, 0x2 ;  /* 0x000000070c077211 */ /* 0x040fe400078e10ff */
[----:B------:R-:W-:-:S02]  /*0d50*/  LEA R26, R12, R26, 0x2 ;  /* 0x0000001a0c1a7211 */ /* 0x000fc400078e10ff */
[----:B------:R-:W-:Y:S01]  /*0d60*/  LEA R28, R12, R28, 0x2 ;  /* 0x0000001c0c1c7211 */ /* 0x000fe200078e10ff */
[----:B------:R-:W-:Y:S06]  /*0d70*/  @P0 BRA `(.L_x_661) ;  /* 0xfffffff400480947 */ /* 0x000fec000383ffff */
[----:B------:R-:W-:-:S04]  /*0d80*/  IADD3 R4, PT, PT, R0, 0x1, RZ ;  /* 0x0000000100047810 */ /* 0x000fc80007ffe0ff */
[----:B------:R-:W-:-:S07]  /*0d90*/  LOP3.LUT R4, R4, 0xfffffffc, RZ, 0xc0, !PT ;  /* 0xfffffffc04047812 */ /* 0x000fce00078ec0ff */
.L_x_652:
[----:B------:R-:W-:-:S04]  /*0da0*/  IADD3 R5, PT, PT, R0, 0x1, RZ ;  /* 0x0000000100057810 */ /* 0x000fc80007ffe0ff */
[----:B------:R-:W-:-:S13]  /*0db0*/  LOP3.LUT P0, R5, R5, 0x3, RZ, 0xc0, !PT ;  /* 0x0000000305057812 */ /* 0x000fda000780c0ff */
[----:B------:R-:W-:Y:S05]  /*0dc0*/  @!P0 EXIT ;  /* 0x000000000000894d */ /* 0x000fea0003800000 */
[----:B----4-:R-:W0:Y:S01]  /*0dd0*/  S2R R6, SR_TID.X ;  /* 0x0000000000067919 */ /* 0x010e220000002100 */
[----:B------:R-:W0:Y:S01]  /*0de0*/  LDCU UR4, c[0x0][0x3b0] ;  /* 0x00007600ff0477ac */ /* 0x000e220008000800 */
[----:B------:R-:W-:Y:S02]  /*0df0*/  ISETP.NE.AND P0, PT, R5, 0x1, PT ;  /* 0x000000010500780c */ /* 0x000fe40003f05270 */
[----:B0-----:R-:W-:-:S11]  /*0e00*/  IADD3 R5, PT, PT, R6, UR4, RZ ;  /* 0x0000000406057c10 */ /* 0x001fd6000fffe0ff */
[----:B------:R-:W-:Y:S05]  /*0e10*/  @!P0 BRA `(.L_x_662) ;  /* 0x0000000400788947 */ /* 0x000fea0003800000 */
[----:B------:R-:W0:Y:S01]  /*0e20*/  LDCU UR4, c[0x0][0x360] ;  /* 0x00006c00ff0477ac */ /* 0x000e220008000800 */
[----:B------:R-:W-:Y:S01]  /*0e30*/  IADD3 R6, PT, PT, R3, R4, RZ ;  /* 0x0000000403067210 */ /* 0x000fe20007ffe0ff */
[----:B------:R-:W-:Y:S01]  /*0e40*/  BSSY.RECONVERGENT B0, `(.L_x_663) ;  /* 0x000002f000007945 */ /* 0x000fe20003800200 */
[----:B------:R-:W1:Y:S03]  /*0e50*/  LDCU UR5, c[0x0][0x3b4] ;  /* 0x00007680ff0577ac */ /* 0x000e660008000800 */
[----:B0-----:R-:W-:-:S05]  /*0e60*/  IMAD R25, R6, UR4, R5 ;  /* 0x0000000406197c24 */ /* 0x001fca000f8e0205 */
[C---:B-1----:R-:W-:Y:S02]  /*0e70*/  ISETP.GE.AND P0, PT, R25.reuse, UR5, PT ;  /* 0x0000000519007c0c */ /* 0x042fe4000bf06270 */
[----:B------:R-:W-:-:S04]  /*0e80*/  IADD3 R7, PT, PT, R25, UR4, RZ ;  /* 0x0000000419077c10 */ /* 0x000fc8000fffe0ff */
[----:B------:R-:W-:-:S07]  /*0e90*/  ISETP.GE.AND P1, PT, R7, UR5, PT ;  /* 0x0000000507007c0c */ /* 0x000fce000bf26270 */
[----:B------:R-:W-:Y:S06]  /*0ea0*/  @P0 BRA `(.L_x_664) ;  /* 0x0000000000a00947 */ /* 0x000fec0003800000 */
[----:B------:R-:W0:Y:S01]  /*0eb0*/  LDC.64 R22, c[0x0][0x388] ;  /* 0x0000e200ff167b82 */ /* 0x000e220000000a00 */
[----:B------:R-:W-:Y:S01]  /*0ec0*/  IADD3 R6, PT, PT, R2, R25, RZ ;  /* 0x0000001902067210 */ /* 0x000fe20007ffe0ff */
[----:B------:R-:W1:Y:S06]  /*0ed0*/  LDCU.64 UR8, c[0x0][0x3a0] ;  /* 0x00007400ff0877ac */ /* 0x000e6c0008000a00 */
[----:B------:R-:W2:Y:S01]  /*0ee0*/  LDC R27, c[0x0][0x3b8] ;  /* 0x0000ee00ff1b7b82 */ /* 0x000ea20000000800 */
[----:B0-----:R-:W-:-:S05]  /*0ef0*/  IMAD.WIDE R12, R25, 0x8, R22 ;  /* 0x00000008190c7825 */ /* 0x001fca00078e0216 */
[----:B------:R0:W3:Y:S01]  /*0f00*/  LDG.E.64 R20, desc[UR6][R12.64] ;  /* 0x000000060c147981 */ /* 0x0000e2000c1e1b00 */
[----:B------:R-:W-:Y:S01]  /*0f10*/  IMAD.WIDE R28, R2, 0x8, R12 ;  /* 0x00000008021c7825 */ /* 0x000fe200078e020c */
[----:B--2---:R-:W-:-:S04]  /*0f20*/  IADD3 R14, PT, PT, R6, -R27, RZ ;  /* 0x8000001b060e7210 */ /* 0x004fc80007ffe0ff */
[----:B------:R-:W3:Y:S01]  /*0f30*/  LDG.E.64 R8, desc[UR6][R28.64] ;  /* 0x000000061c087981 */ /* 0x000ee2000c1e1b00 */
[----:B------:R-:W-:-:S04]  /*0f40*/  IMAD.WIDE R18, R27, 0x8, R12 ;  /* 0x000000081b127825 */ /* 0x000fc800078e020c */
[----:B------:R-:W-:Y:S02]  /*0f50*/  IMAD R15, R27, 0x3, R14 ;  /* 0x000000031b0f7824 */ /* 0x000fe400078e020e */
[----:B------:R-:W2:Y:S02]  /*0f60*/  LDG.E.64 R18, desc[UR6][R18.64] ;  /* 0x0000000612127981 */ /* 0x000ea4000c1e1b00 */
[----:B0-----:R-:W-:Y:S01]  /*0f70*/  IMAD.WIDE R12, R15, 0x8, R22 ;  /* 0x000000080f0c7825 */ /* 0x001fe200078e0216 */
[----:B------:R-:W-:-:S04]  /*0f80*/  IADD3 R6, PT, PT, R6, R27, RZ ;  /* 0x0000001b06067210 */ /* 0x000fc80007ffe0ff */
[----:B------:R0:W4:Y:S01]  /*0f90*/  LDG.E.64 R16, desc[UR6][R12.64] ;  /* 0x000000060c107981 */ /* 0x000122000c1e1b00 */
[----:B------:R-:W-:-:S04]  /*0fa0*/  IMAD.WIDE R14, R27, 0x8, R28 ;  /* 0x000000081b0e7825 */ /* 0x000fc800078e021c */
[----:B------:R-:W-:Y:S02]  /*0fb0*/  IMAD R6, R27, 0x3, R6 ;  /* 0x000000031b067824 */ /* 0x000fe400078e0206 */
[----:B------:R-:W5:Y:S02]  /*0fc0*/  LDG.E.64 R14, desc[UR6][R14.64] ;  /* 0x000000060e0e7981 */ /* 0x000f64000c1e1b00 */
[----:B------:R-:W-:-:S04]  /*0fd0*/  IMAD.WIDE R22, R6, 0x8, R22 ;  /* 0x0000000806167825 */ /* 0x000fc800078e0216 */
[----:B------:R-:W-:Y:S02]  /*0fe0*/  IMAD.WIDE R26, R27, 0x8, R12 ;  /* 0x000000081b1a7825 */ /* 0x000fe400078e020c */
[----:B------:R-:W5:Y:S01]  /*0ff0*/  LDG.E.64 R22, desc[UR6][R22.64] ;  /* 0x0000000616167981 */ /* 0x000f62000c1e1b00 */
[----:B0-----:R-:W0:Y:S03]  /*1000*/  LDC.64 R12, c[0x0][0x380] ;  /* 0x0000e000ff0c7b82 */ /* 0x001e260000000a00 */
[----:B------:R-:W5:Y:S01]  /*1010*/  LDG.E.64 R26, desc[UR6][R26.64] ;  /* 0x000000061a1a7981 */ /* 0x000f62000c1e1b00 */
[----:B0-----:R-:W-:Y:S01]  /*1020*/  IMAD.WIDE R12, R25, 0x4, R12 ;  /* 0x00000004190c7825 */ /* 0x001fe200078e020c */
[----:B---3--:R-:W-:-:S08]  /*1030*/  DADD R8, R20, R8 ;  /* 0x0000000014087229 */ /* 0x008fd00000000008 */
[----:B--2---:R-:W-:Y:S01]  /*1040*/  DADD R8, R8, R18 ;  /* 0x0000000008087229 */ /* 0x004fe20000000012 */
[----:B------:R-:W0:Y:S07]  /*1050*/  LDC.64 R18, c[0x0][0x398] ;  /* 0x0000e600ff127b82 */ /* 0x000e2e0000000a00 */
[----:B----4-:R-:W-:Y:S01]  /*1060*/  DADD R8, R8, R16 ;  /* 0x0000000008087229 */ /* 0x010fe20000000010 */
[----:B------:R-:W2:Y:S07]  /*1070*/  LDC.64 R16, c[0x0][0x390] ;  /* 0x0000e400ff107b82 */ /* 0x000eae0000000a00 */
[----:B-----5:R-:W-:-:S08]  /*1080*/  DADD R8, R8, R14 ;  /* 0x0000000008087229 */ /* 0x020fd0000000000e */
[----:B------:R-:W-:-:S08]  /*1090*/  DADD R8, R8, R22 ;  /* 0x0000000008087229 */ /* 0x000fd00000000016 */
[----:B------:R-:W-:-:S08]  /*10a0*/  DADD R8, R8, R26 ;  /* 0x0000000008087229 */ /* 0x000fd0000000001a */
[----:B------:R-:W-:-:S08]  /*10b0*/  DADD R14, -R8, 1 ;  /* 0x3ff00000080e7429 */ /* 0x000fd00000000100 */
[----:B------:R-:W-:Y:S01]  /*10c0*/  DMUL R14, R14, 0.5 ;  /* 0x3fe000000e0e7828 */ /* 0x000fe20000000000 */
[----:B--2---:R-:W-:-:S07]  /*10d0*/  IMAD.WIDE R16, R25, 0x8, R16 ;  /* 0x0000000819107825 */ /* 0x004fce00078e0210 */
[----:B-1----:R-:W-:-:S07]  /*10e0*/  DFMA R14, R10, R14, UR8 ;  /* 0x000000080a0e7e2b */ /* 0x002fce000800000e */
[----:B------:R1:W-:Y:S04]  /*10f0*/  STG.E.64 desc[UR6][R16.64], R14 ;  /* 0x0000000e10007986 */ /* 0x0003e8000c101b06 */
[----:B------:R-:W0:Y:S02]  /*1100*/  LDG.E R13, desc[UR6][R12.64] ;  /* 0x000000060c0d7981 */ /* 0x000e24000c1e1900 */
[----:B0-----:R-:W-:-:S05]  /*1110*/  IMAD.WIDE R18, R13, 0x8, R18 ;  /* 0x000000080d127825 */ /* 0x001fca00078e0212 */
[----:B------:R1:W-:Y:S02]  /*1120*/  STG.E.64 desc[UR6][R18.64], R8 ;  /* 0x0000000812007986 */ /* 0x0003e4000c101b06 */
.L_x_664:
[----:B------:R-:W-:Y:S05]  /*1130*/  BSYNC.RECONVERGENT B0 ;  /* 0x0000000000007941 */ /* 0x000fea0003800200 */
.L_x_663:
[----:B------:R-:W-:Y:S04]  /*1140*/  BSSY.RECONVERGENT B0, `(.L_x_665) ;  /* 0x000002a000007945 */ /* 0x000fe80003800200 */
[----:B------:R-:W-:Y:S05]  /*1150*/  @P1 BRA `(.L_x_666) ;  /* 0x0000000000a01947 */ /* 0x000fea0003800000 */
[----:B-1----:R-:W0:Y:S01]  /*1160*/  LDC.64 R14, c[0x0][0x388] ;  /* 0x0000e200ff0e7b82 */ /* 0x002e220000000a00 */
[----:B------:R-:W-:Y:S01]  /*1170*/  IADD3 R6, PT, PT, R2, R7, RZ ;  /* 0x0000000702067210 */ /* 0x000fe20007ffe0ff */
[----:B------:R-:W1:Y:S06]  /*1180*/  LDCU.64 UR4, c[0x0][0x3a0] ;  /* 0x00007400ff0477ac */ /* 0x000e6c0008000a00 */
[----:B------:R-:W2:Y:S01]  /*1190*/  LDC R25, c[0x0][0x3b8] ;  /* 0x0000ee00ff197b82 */ /* 0x000ea20000000800 */
[----:B0-----:R-:W-:-:S05]  /*11a0*/  IMAD.WIDE R28, R7, 0x8, R14 ;  /* 0x00000008071c7825 */ /* 0x001fca00078e020e */
[----:B------:R-:W3:Y:S01]  /*11b0*/  LDG.E.64 R20, desc[UR6][R28.64] ;  /* 0x000000061c147981 */ /* 0x000ee2000c1e1b00 */
[----:B------:R-:W-:Y:S01]  /*11c0*/  IMAD.WIDE R26, R2, 0x8, R28 ;  /* 0x00000008021a7825 */ /* 0x000fe200078e021c */
[----:B--2---:R-:W-:-:S04]  /*11d0*/  IADD3 R12, PT, PT, R6, -R25, RZ ;  /* 0x80000019060c7210 */ /* 0x004fc80007ffe0ff */
[----:B------:R0:W3:Y:S01]  /*11e0*/  LDG.E.64 R8, desc[UR6][R26.64] ;  /* 0x000000061a087981 */ /* 0x0000e2000c1e1b00 */
[----:B------:R-:W-:-:S04]  /*11f0*/  IMAD.WIDE R18, R25, 0x8, R28 ;  /* 0x0000000819127825 */ /* 0x000fc800078e021c */
[----:B------:R-:W-:Y:S02]  /*1200*/  IMAD R13, R25, 0x3, R12 ;  /* 0x00000003190d7824 */ /* 0x000fe400078e020c */
[----:B------:R-:W2:Y:S02]  /*1210*/  LDG.E.64 R18, desc[UR6][R18.64] ;  /* 0x0000000612127981 */ /* 0x000ea4000c1e1b00 */
[----:B------:R-:W-:Y:S01]  /*1220*/  IMAD.WIDE R12, R13, 0x8, R14 ;  /* 0x000000080d0c7825 */ /* 0x000fe200078e020e */
[----:B------:R-:W-:-:S04]  /*1230*/  IADD3 R6, PT, PT, R6, R25, RZ ;  /* 0x0000001906067210 */ /* 0x000fc80007ffe0ff */
[----:B------:R4:W5:Y:S01]  /*1240*/  LDG.E.64 R16, desc[UR6][R12.64] ;  /* 0x000000060c107981 */ /* 0x000962000c1e1b00 */
[----:B------:R-:W-:-:S04]  /*1250*/  IMAD.WIDE R22, R25, 0x8, R26 ;  /* 0x0000000819167825 */ /* 0x000fc800078e021a */
[----:B------:R-:W-:Y:S02]  /*1260*/  IMAD R6, R25, 0x3, R6 ;  /* 0x0000000319067824 */ /* 0x000fe400078e0206 */
[----:B------:R-:W5:Y:S02]  /*1270*/  LDG.E.64 R22, desc[UR6][R22.64] ;  /* 0x0000000616167981 */ /* 0x000f64000c1e1b00 */
[----:B------:R-:W-:-:S06]  /*1280*/  IMAD.WIDE R14, R6, 0x8, R14 ;  /* 0x00000008060e7825 */ /* 0x000fcc00078e020e */
[----:B------:R-:W5:Y:S01]  /*1290*/  LDG.E.64 R14, desc[UR6][R14.64] ;  /* 0x000000060e0e7981 */ /* 0x000f62000c1e1b00 */
[----:B0-----:R-:W-:Y:S02]  /*12a0*/  IMAD.WIDE R26, R25, 0x8, R12 ;  /* 0x00000008191a7825 */ /* 0x001fe400078e020c */
[----:B----4-:R-:W0:Y:S03]  /*12b0*/  LDC.64 R12, c[0x0][0x390] ;  /* 0x0000e400ff0c7b82 */ /* 0x010e260000000a00 */
[----:B------:R-:W4:Y:S01]  /*12c0*/  LDG.E.64 R24, desc[UR6][R26.64] ;  /* 0x000000061a187981 */ /* 0x000f22000c1e1b00 */
[----:B0-----:R-:W-:Y:S01]  /*12d0*/  IMAD.WIDE R12, R7, 0x8, R12 ;  /* 0x00000008070c7825 */ /* 0x001fe200078e020c */
[----:B---3--:R-:W-:-:S08]  /*12e0*/  DADD R8, R20, R8 ;  /* 0x0000000014087229 */ /* 0x008fd00000000008 */
[----:B--2---:R-:W-:-:S08]  /*12f0*/  DADD R8, R8, R18 ;  /* 0x0000000008087229 */ /* 0x004fd00000000012 */
[----:B-----5:R-:W-:Y:S01]  /*1300*/  DADD R8, R8, R16 ;  /* 0x0000000008087229 */ /* 0x020fe20000000010 */
[----:B------:R-:W0:Y:S07]  /*1310*/  LDC.64 R16, c[0x0][0x380] ;  /* 0x0000e000ff107b82 */ /* 0x000e2e0000000a00 */
[----:B------:R-:W-:-:S08]  /*1320*/  DADD R8, R8, R22 ;  /* 0x0000000008087229 */ /* 0x000fd00000000016 */
[----:B------:R-:W-:Y:S01]  /*1330*/  DADD R8, R8, R14 ;  /* 0x0000000008087229 */ /* 0x000fe2000000000e */
[----:B------:R-:W2:Y:S07]  /*1340*/  LDC.64 R14, c[0x0][0x398] ;  /* 0x0000e600ff0e7b82 */ /* 0x000eae0000000a00 */
[----:B----4-:R-:W-:-:S08]  /*1350*/  DADD R24, R8, R24 ;  /* 0x0000000008187229 */ /* 0x010fd00000000018 */
[----:B------:R-:W-:-:S08]  /*1360*/  DADD R8, -R24, 1 ;  /* 0x3ff0000018087429 */ /* 0x000fd00000000100 */
[----:B------:R-:W-:Y:S01]  /*1370*/  DMUL R8, R8, 0.5 ;  /* 0x3fe0000008087828 */ /* 0x000fe20000000000 */
[----:B0-----:R-:W-:-:S07]  /*1380*/  IMAD.WIDE R6, R7, 0x4, R16 ;  /* 0x0000000407067825 */ /* 0x001fce00078e0210 */
[----:B-1----:R-:W-:-:S07]  /*1390*/  DFMA R8, R10, R8, UR4 ;  /* 0x000000040a087e2b */ /* 0x002fce0008000008 */
[----:B------:R0:W-:Y:S04]  /*13a0*/  STG.E.64 desc[UR6][R12.64], R8 ;  /* 0x000000080c007986 */ /* 0x0001e8000c101b06 */
[----:B------:R-:W2:Y:S02]  /*13b0*/  LDG.E R7, desc[UR6][R6.64] ;  /* 0x0000000606077981 */ /* 0x000ea4000c1e1900 */
[----:B--2---:R-:W-:-:S05]  /*13c0*/  IMAD.WIDE R14, R7, 0x8, R14 ;  /* 0x00000008070e7825 */ /* 0x004fca00078e020e */
[----:B------:R0:W-:Y:S02]  /*13d0*/  STG.E.64 desc[UR6][R14.64], R24 ;  /* 0x000000180e007986 */ /* 0x0001e4000c101b06 */
.L_x_666:
[----:B------:R-:W-:Y:S05]  /*13e0*/  BSYNC.RECONVERGENT B0 ;  /* 0x0000000000007941 */ /* 0x000fea0003800200 */
.L_x_665:
[----:B------:R-:W-:-:S07]  /*13f0*/  IADD3 R4, PT, PT, R4, 0x2, RZ ;  /* 0x0000000204047810 */ /* 0x000fce0007ffe0ff */
.L_x_662:
[----:B------:R-:W-:-:S04]  /*1400*/  LOP3.LUT R0, R0, 0x1, RZ, 0xc0, !PT ;  /* 0x0000000100007812 */ /* 0x000fc800078ec0ff */
[----:B------:R-:W-:-:S13]  /*1410*/  ISETP.NE.U32.AND P0, PT, R0, 0x1, PT ;  /* 0x000000010000780c */ /* 0x000fda0003f05070 */
[----:B------:R-:W-:Y:S05]  /*1420*/  @!P0 EXIT ;  /* 0x000000000000894d */ /* 0x000fea0003800000 */
[----:B------:R-:W2:Y:S01]  /*1430*/  LDCU UR4, c[0x0][0x360] ;  /* 0x00006c00ff0477ac */ /* 0x000ea20008000800 */
[----:B------:R-:W-:Y:S01]  /*1440*/  IADD3 R4, PT, PT, R3, R4, RZ ;  /* 0x0000000403047210 */ /* 0x000fe20007ffe0ff */
[----:B------:R-:W3:Y:S04]  /*1450*/  LDCU UR5, c[0x0][0x3b4] ;  /* 0x00007680ff0577ac */ /* 0x000ee80008000800 */
[----:B--2---:R-:W-:-:S05]  /*1460*/  IMAD R5, R4, UR4, R5 ;  /* 0x0000000404057c24 */ /* 0x004fca000f8e0205 */
[----:B---3--:R-:W-:-:S13]  /*1470*/  ISETP.GE.AND P0, PT, R5, UR5, PT ;  /* 0x0000000505007c0c */ /* 0x008fda000bf06270 */
[----:B------:R-:W-:Y:S05]  /*1480*/  @P0 EXIT ;  /* 0x000000000000094d */ /* 0x000fea0003800000 */
[----:B------:R-:W0:Y:S01]  /*1490*/  LDC.64 R6, c[0x0][0x388] ;  /* 0x0000e200ff067b82 */ /* 0x000e220000000a00 */
[----:B------:R-:W-:Y:S01]  /*14a0*/  IADD3 R23, PT, PT, R2, R5, RZ ;  /* 0x0000000502177210 */ /* 0x000fe20007ffe0ff */
[----:B------:R-:W2:Y:S06]  /*14b0*/  LDCU.64 UR4, c[0x0][0x3a0] ;  /* 0x00007400ff0477ac */ /* 0x000eac0008000a00 */
[----:B------:R-:W3:Y:S01]  /*14c0*/  LDC R0, c[0x0][0x3b8] ;  /* 0x0000ee00ff007b82 */ /* 0x000ee20000000800 */
[----:B01----:R-:W-:-:S05]  /*14d0*/  IMAD.WIDE R14, R5, 0x8, R6 ;  /* 0x00000008050e7825 */ /* 0x003fca00078e0206 */
[----:B------:R-:W4:Y:S01]  /*14e0*/  LDG.E.64 R12, desc[UR6][R14.64] ;  /* 0x000000060e0c7981 */ /* 0x000f22000c1e1b00 */
[----:B------:R-:W-:Y:S01]  /*14f0*/  IMAD.WIDE R20, R2, 0x8, R14 ;  /* 0x0000000802147825 */ /* 0x000fe200078e020e */
[----:B---3--:R-:W-:-:S04]  /*1500*/  IADD3 R9, PT, PT, R23, -R0, RZ ;  /* 0x8000000017097210 */ /* 0x008fc80007ffe0ff */
[----:B------:R0:W4:Y:S01]  /*1510*/  LDG.E.64 R2, desc[UR6][R20.64] ;  /* 0x0000000614027981 */ /* 0x000122000c1e1b00 */
[----:B------:R-:W-:-:S04]  /*1520*/  IMAD.WIDE R16, R0, 0x8, R14 ;  /* 0x0000000800107825 */ /* 0x000fc800078e020e */
[----:B------:R-:W-:Y:S02]  /*1530*/  IMAD R9, R0, 0x3, R9 ;  /* 0x0000000300097824 */ /* 0x000fe400078e0209 */
[----:B------:R-:W3:Y:S02]  /*1540*/  LDG.E.64 R16, desc[UR6][R16.64] ;  /* 0x0000000610107981 */ /* 0x000ee4000c1e1b00 */
[----:B------:R-:W-:Y:S01]  /*1550*/  IMAD.WIDE R18, R9, 0x8, R6 ;  /* 0x0000000809127825 */ /* 0x000fe200078e0206 */
[----:B------:R-:W-:-:S04]  /*1560*/  IADD3 R25, PT, PT, R23, R0, RZ ;  /* 0x0000000017197210 */ /* 0x000fc80007ffe0ff */
[----:B------:R-:W5:Y:S01]  /*1570*/  LDG.E.64 R8, desc[UR6][R18.64] ;  /* 0x0000000612087981 */ /* 0x000f62000c1e1b00 */
[----:B------:R-:W-:-:S04]  /*1580*/  IMAD.WIDE R22, R0, 0x8, R20 ;  /* 0x0000000800167825 */ /* 0x000fc800078e0214 */
[----:B------:R-:W-:Y:S01]  /*1590*/  IMAD R25, R0, 0x3, R25 ;  /* 0x0000000300197824 */ /* 0x000fe200078e0219 */
[----:B------:R-:W2:Y:S03]  /*15a0*/  LDG.E.64 R14, desc[UR6][R22.64] ;  /* 0x00000006160e7981 */ /* 0x000ea6000c1e1b00 */
[----:B------:R-:W-:-:S04]  /*15b0*/  IMAD.WIDE R6, R25, 0x8, R6 ;  /* 0x0000000819067825 */ /* 0x000fc800078e0206 */
[----:B0-----:R-:W-:Y:S02]  /*15c0*/  IMAD.WIDE R20, R0, 0x8, R18 ;  /* 0x0000000800147825 */ /* 0x001fe400078e0212 */
[----:B------:R-:W2:Y:S04]  /*15d0*/  LDG.E.64 R6, desc[UR6][R6.64] ;  /* 0x0000000606067981 */ /* 0x000ea8000c1e1b00 */
[----:B------:R-:W2:Y:S01]  /*15e0*/  LDG.E.64 R20, desc[UR6][R20.64] ;  /* 0x0000000614147981 */ /* 0x000ea2000c1e1b00 */
[----:B----4-:R-:W-:Y:S01]  /*15f0*/  DADD R2, R12, R2 ;  /* 0x000000000c027229 */ /* 0x010fe20000000002 */
[----:B------:R-:W0:Y:S07]  /*1600*/  LDC.64 R12, c[0x0][0x380] ;  /* 0x0000e000ff0c7b82 */ /* 0x000e2e0000000a00 */
[----:B---3--:R-:W-:-:S08]  /*1610*/  DADD R2, R2, R16 ;  /* 0x0000000002027229 */ /* 0x008fd00000000010 */
[----:B-----5:R-:W-:Y:S01]  /*1620*/  DADD R2, R2, R8 ;  /* 0x0000000002027229 */ /* 0x020fe20000000008 */
[----:B------:R-:W1:Y:S07]  /*1630*/  LDC.64 R8, c[0x0][0x390] ;  /* 0x0000e400ff087b82 */ /* 0x000e6e0000000a00 */
[----:B--2---:R-:W-:-:S08]  /*1640*/  DADD R2, R2, R14 ;  /* 0x0000000002027229 */ /* 0x004fd0000000000e */
[----:B------:R-:W-:-:S08]  /*1650*/  DADD R2, R2, R6 ;  /* 0x0000000002027229 */ /* 0x000fd00000000006 */
[----:B------:R-:W-:-:S08]  /*1660*/  DADD R2, R2, R20 ;  /* 0x0000000002027229 */ /* 0x000fd00000000014 */
[----:B------:R-:W-:-:S08]  /*1670*/  DADD R6, -R2, 1 ;  /* 0x3ff0000002067429 */ /* 0x000fd00000000100 */
[----:B------:R-:W-:Y:S01]  /*1680*/  DMUL R6, R6, 0.5 ;  /* 0x3fe0000006067828 */ /* 0x000fe20000000000 */
[----:B-1----:R-:W-:-:S04]  /*1690*/  IMAD.WIDE R8, R5, 0x8, R8 ;  /* 0x0000000805087825 */ /* 0x002fc800078e0208 */
[----:B0-----:R-:W-:-:S03]  /*16a0*/  IMAD.WIDE R4, R5, 0x4, R12 ;  /* 0x0000000405047825 */ /* 0x001fc600078e020c */
[----:B------:R-:W-:Y:S01]  /*16b0*/  DFMA R6, R10, R6, UR4 ;  /* 0x000000040a067e2b */ /* 0x000fe20008000006 */
[----:B------:R-:W0:Y:S06]  /*16c0*/  LDC.64 R10, c[0x0][0x398] ;  /* 0x0000e600ff0a7b82 */ /* 0x000e2c0000000a00 */
[----:B------:R-:W-:Y:S04]  /*16d0*/  STG.E.64 desc[UR6][R8.64], R6 ;  /* 0x0000000608007986 */ /* 0x000fe8000c101b06 */
[----:B------:R-:W0:Y:S02]  /*16e0*/  LDG.E R5, desc[UR6][R4.64] ;  /* 0x0000000604057981 */ /* 0x000e24000c1e1900 */
[----:B0-----:R-:W-:-:S05]  /*16f0*/  IMAD.WIDE R10, R5, 0x8, R10 ;  /* 0x00000008050a7825 */ /* 0x001fca00078e020a */
[----:B------:R-:W-:Y:S01]  /*1700*/  STG.E.64 desc[UR6][R10.64], R2 ;  /* 0x000000020a007986 */ /* 0x000fe2000c101b06 */
[----:B------:R-:W-:Y:S05]  /*1710*/  EXIT ;  /* 0x000000000000794d */ /* 0x000fea0003800000 */
.L_x_667:
        /* <DEDUP_REMOVED lines=14> */
.L_x_741:


//--------------------- .text._Z45dvc_ScaLBL_D3Q7_AAodd_FreeLeeModel_PhaseFieldPiS_PdS0_S0_ddiii --------------------------
	.section	.text._Z45dvc_ScaLBL_D3Q7_AAodd_FreeLeeModel_PhaseFieldPiS_PdS0_S0_ddiii,"ax",@progbits
	.align	128
        .global         _Z45dvc_ScaLBL_D3Q7_AAodd_FreeLeeModel_PhaseFieldPiS_PdS0_S0_ddiii
        .type           _Z45dvc_ScaLBL_D3Q7_AAodd_FreeLeeModel_PhaseFieldPiS_PdS0_S0_ddiii,@function
        .size           _Z45dvc_ScaLBL_D3Q7_AAodd_FreeLeeModel_PhaseFieldPiS_PdS0_S0_ddiii,(.L_x_742 - _Z45dvc_ScaLBL_D3Q7_AAodd_FreeLeeModel_PhaseFieldPiS_PdS0_S0_ddiii)
        .other          _Z45dvc_ScaLBL_D3Q7_AAodd_FreeLeeModel_PhaseFieldPiS_PdS0_S0_ddiii,@"STO_CUDA_ENTRY STV_DEFAULT"
_Z45dvc_ScaLBL_D3Q7_AAodd_FreeLeeModel_PhaseFieldPiS_PdS0_S0_ddiii:
.text._Z45dvc_ScaLBL_D3Q7_AAodd_FreeLeeModel_PhaseFieldPiS_PdS0_S0_ddiii:
[----:B------:R-:W-:Y:S08]  /*0000*/  LDC R1, c[0x0][0x37c] ;  /* 0x0000df00ff017b82 */ /* 0x000ff00000000800 */
[----:B------:R-:W0:Y:S02]  /*0010*/  LDC R3, c[0x0][0x3c0] ;  /* 0x0000f000ff037b82 */ /* 0x000e240000000800 */
[----:B0-----:R-:W-:-:S13]  /*0020*/  ISETP.GE.AND P0, PT, R3, -0x3ffff, PT ;  /* 0xfffc00010300780c */ /* 0x001fda0003f06270 */
[----:B------:R-:W-:Y:S05]  /*0030*/  @!P0 EXIT ;  /* 0x000000000000894d */ /* 0x000fea0003800000 */
[----:B------:R-:W0:Y:S01]  /*0040*/  S2R R2, SR_TID.X ;  /* 0x0000000000027919 */ /* 0x000e220000002100 */
[----:B------:R-:W1:Y:S01]  /*0050*/  LDC.64 R6, c[0x0][0x3a8] ;  /* 0x0000ea00ff067b82 */ /* 0x000e620000000a00 */
[----:B------:R-:W1:Y:S01]  /*0060*/  LDCU.64 UR8, c[0x0][0x3b0] ;  /* 0x00007600ff0877ac */ /* 0x000e620008000a00 */
[----:B------:R-:W-:Y:S01]  /*0070*/  IADD3 R4, PT, PT, R3, 0x3ffff, RZ ;  /* 0x0003ffff03047810 */ /* 0x000fe20007ffe0ff */
[----:B------:R-:W2:Y:S01]  /*0080*/  S2R R17, SR_CTAID.X ;  /* 0x0000000000117919 */ /* 0x000ea20000002500 */
[----:B------:R-:W-:Y:S01]  /*0090*/  SHF.R.S32.HI R0, RZ, 0x1f, R3 ;  /* 0x0000001fff007819 */ /* 0x000fe20000011403 */
[----:B------:R-:W0:Y:S01]  /*00a0*/  LDCU UR4, c[0x0][0x3b8] ;  /* 0x00007700ff0477ac */ /* 0x000e220008000800 */
[----:B------:R-:W-:Y:S02]  /*00b0*/  ISETP.GE.U32.AND P0, PT, R4, 0x7ffff, PT ;  /* 0x0007ffff0400780c */ /* 0x000fe40003f06070 */
[----:B------:R-:W3:Y:S01]  /*00c0*/  LDC R18, c[0x0][0x360] ;  /* 0x0000d800ff127b82 */ /* 0x000ee20000000800 */
[----:B------:R-:W-:Y:S01]  /*00d0*/  LEA.HI R0, R0, R3, RZ, 0x12 ;  /* 0x0000000300007211 */ /* 0x000fe200078f90ff */
[----:B------:R-:W4:Y:S01]  /*00e0*/  LDCU.64 UR6, c[0x0][0x358] ;  /* 0x00006b00ff0677ac */ /* 0x000f220008000a00 */
[----:B------:R-:W-:-:S02]  /*00f0*/  MOV R5, RZ ;  /* 0x000000ff00057202 */ /* 0x000fc40000000f00 */
[----:B------:R-:W-:Y:S01]  /*0100*/  SHF.R.S32.HI R0, RZ, 0x12, R0 ;  /* 0x00000012ff007819 */ /* 0x000fe20000011400 */
[----:B-1----:R-:W-:Y:S01]  /*0110*/  DADD R6, -R6, UR8 ;  /* 0x0000000806067e29 */ /* 0x002fe20008000100 */
[----:B0-----:R-:W-:-:S03]  /*0120*/  IADD3 R2, PT, PT, R2, UR4, RZ ;  /* 0x0000000402027c10 */ /* 0x001fc6000fffe0ff */
[----:B--2---:R-:W-:Y:S01]  /*0130*/  IMAD R3, R0, R17, R17 ;  /* 0x0000001100037224 */ /* 0x004fe200078e0211 */
[----:B----4-:R-:W-:Y:S06]  /*0140*/  @!P0 BRA `(.L_x_668) ;  /* 0x0000000400bc8947 */ /* 0x010fec0003800000 */
[----:B------:R-:W0:Y:S01]  /*0150*/  LDC R4, c[0x0][0x3c0] ;  /* 0x0000f000ff047b82 */ /* 0x000e220000000800 */
[----:B------:R-:W-:Y:S01]  /*0160*/  IADD3 R27, PT, PT, R0, 0x1, RZ ;  /* 0x00000001001b7810 */ /* 0x000fe20007ffe0ff */
[-C--:B---3--:R-:W-:Y:S01]  /*0170*/  IMAD R29, R3, R18.reuse, R18 ;  /* 0x00000012031d7224 */ /* 0x088fe200078e0212 */
[----:B------:R-:W1:Y:S01]  /*0180*/  LDCU UR4, c[0x0][0x3bc] ;  /* 0x00007780ff0477ac */ /* 0x000e620008000800 */
[----:B------:R-:W-:Y:S01]  /*0190*/  IMAD R16, R17, R18, RZ ;  /* 0x0000001211107224 */ /* 0x000fe200078e02ff */
[C---:B------:R-:W-:Y:S02]  /*01a0*/  LOP3.LUT R5, R27.reuse, 0xfffffffe, RZ, 0xc0, !PT ;  /* 0xfffffffe1b057812 */ /* 0x040fe400078ec0ff */
[----:B------:R-:W-:Y:S01]  /*01b0*/  IADD3 R29, PT, PT, R2, R29, RZ ;  /* 0x0000001d021d7210 */ /* 0x000fe20007ffe0ff */
[----:B------:R-:W2:Y:S01]  /*01c0*/  LDC.64 R8, c[0x0][0x390] ;  /* 0x0000e400ff087b82 */ /* 0x000ea20000000a00 */
[----:B------:R-:W-:Y:S01]  /*01d0*/  IMAD R27, R27, R16, R2 ;  /* 0x000000101b1b7224 */ /* 0x000fe200078e0202 */
[----:B------:R-:W-:-:S06]  /*01e0*/  IADD3 R26, PT, PT, -R5, RZ, RZ ;  /* 0x000000ff051a7210 */ /* 0x000fcc0007ffe1ff */
[----:B------:R-:W3:Y:S08]  /*01f0*/  LDC.64 R10, c[0x0][0x398] ;  /* 0x0000e600ff0a7b82 */ /* 0x000ef00000000a00 */
[----:B------:R-:W4:Y:S08]  /*0200*/  LDC.64 R12, c[0x0][0x380] ;  /* 0x0000e000ff0c7b82 */ /* 0x000f300000000a00 */
[----:B-1----:R-:W0:Y:S02]  /*0210*/  LDC.64 R14, c[0x0][0x388] ;  /* 0x0000e200ff0e7b82 */ /* 0x002e240000000a00 */
.L_x_673:
[----:B-1----:R-:W1:Y:S01]  /*0220*/  LDC.64 R18, c[0x0][0x3a0] ;  /* 0x0000e800ff127b82 */ /* 0x002e620000000a00 */
[----:B------:R-:W-:Y:S01]  /*0230*/  ISETP.GE.AND P0, PT, R27, UR4, PT ;  /* 0x000000041b007c0c */ /* 0x000fe2000bf06270 */
[----:B------:R-:W-:Y:S01]  /*0240*/  BSSY.RECONVERGENT B0, `(.L_x_669) ;  /* 0x000002d000007945 */ /* 0x000fe20003800200 */
[----:B------:R-:W-:-:S05]  /*0250*/  ISETP.GE.AND P1, PT, R29, UR4, PT ;  /* 0x000000041d007c0c */ /* 0x000fca000bf26270 */
[----:B------:R-:W0:Y:S06]  /*0260*/  LDC.64 R16, c[0x0][0x3a8] ;  /* 0x0000ea00ff107b82 */ /* 0x000e2c0000000a00 */
[----:B------:R-:W-:Y:S05]  /*0270*/  @P0 BRA `(.L_x_670) ;  /* 0x0000000000a40947 */ /* 0x000fea0003800000 */
[----:B----4-:R-:W-:-:S05]  /*0280*/  IMAD.WIDE R20, R27, 0x4, R12 ;  /* 0x000000041b147825 */ /* 0x010fca00078e020c */
[----:B------:R0:W4:Y:S01]  /*0290*/  LDG.E R25, desc[UR6][R20.64] ;  /* 0x0000000614197981 */ /* 0x000122000c1e1900 */
[----:B--2---:R-:W-:-:S06]  /*02a0*/  IMAD.WIDE R22, R27, 0x8, R8 ;  /* 0x000000081b167825 */ /* 0x004fcc00078e0208 */
[----:B------:R-:W2:Y:S01]  /*02b0*/  LDG.E.64 R22, desc[UR6][R22.64] ;  /* 0x0000000616167981 */ /* 0x000ea2000c1e1b00 */
[----:B0-----:R-:W-:-:S05]  /*02c0*/  IMAD.WIDE R20, R4, 0x4, R20 ;  /* 0x0000000404147825 */ /* 0x001fca00078e0214 */
[----:B------:R0:W5:Y:S01]  /*02d0*/  LDG.E R28, desc[UR6][R20.64] ;  /* 0x00000006141c7981 */ /* 0x000162000c1e1900 */
[----:B----4-:R-:W-:-:S06]  /*02e0*/  IMAD.WIDE R24, R25, 0x8, R8 ;  /* 0x0000000819187825 */ /* 0x010fcc00078e0208 */
[----:B------:R-:W2:Y:S01]  /*02f0*/  LDG.E.64 R24, desc[UR6][R24.64] ;  /* 0x0000000618187981 */ /* 0x000ea2000c1e1b00 */
[----:B0-----:R-:W-:Y:S01]  /*0300*/  IMAD.WIDE R20, R4, 0x4, R20 ;  /* 0x0000000404147825 */ /* 0x001fe200078e0214 */
[----:B--2---:R-:W-:-:S03]  /*0310*/  DADD R24, R22, R24 ;  /* 0x0000000016187229 */ /* 0x004fc60000000018 */
[----:B-----5:R-:W-:Y:S02]  /*0320*/  IMAD.WIDE R22, R28, 0x8, R8 ;  /* 0x000000081c167825 */ /* 0x020fe400078e0208 */
[----:B------:R0:W2:Y:S04]  /*0330*/  LDG.E R28, desc[UR6][R20.64] ;  /* 0x00000006141c7981 */ /* 0x0000a8000c1e1900 */
[----:B------:R-:W4:Y:S01]  /*0340*/  LDG.E.64 R22, desc[UR6][R22.64] ;  /* 0x0000000616167981 */ /* 0x000f22000c1e1b00 */
[----:B0-----:R-:W-:Y:S01]  /*0350*/  IMAD.WIDE R20, R4, 0x4, R20 ;  /* 0x0000000404147825 */ /* 0x001fe200078e0214 */
[----:B----4-:R-:W-:-:S03]  /*0360*/  DADD R22, R24, R22 ;  /* 0x0000000018167229 */ /* 0x010fc60000000016 */
[--C-:B--2---:R-:W-:Y:S02]  /*0370*/  IMAD.WIDE R24, R28, 0x8, R8.reuse ;  /* 0x000000081c187825 */ /* 0x104fe400078e0208 */
[----:B------:R-:W2:Y:S04]  /*0380*/  LDG.E R28, desc[UR6][R20.64] ;  /* 0x00000006141c7981 */ /* 0x000ea8000c1e1900 */
[----:B------:R-:W4:Y:S02]  /*0390*/  LDG.E.64 R24, desc[UR6][R24.64] ;  /* 0x0000000618187981 */ /* 0x000f24000c1e1b00 */
[----:B----4-:R-:W-:Y:S01]  /*03a0*/  DADD R24, R22, R24 ;  /* 0x0000000016187229 */ /* 0x010fe20000000018 */
[----:B--2---:R-:W-:-:S06]  /*03b0*/  IMAD.WIDE R22, R28, 0x8, R8 ;  /* 0x000000081c167825 */ /* 0x004fcc00078e0208 */
[----:B------:R-:W2:Y:S01]  /*03c0*/  LDG.E.64 R22, desc[UR6][R22.64] ;  /* 0x0000000616167981 */ /* 0x000ea2000c1e1b00 */
[----:B------:R-:W-:Y:S01]  /*03d0*/  IMAD.WIDE R20, R4, 0x4, R20 ;  /* 0x0000000404147825 */ /* 0x000fe200078e0214 */
[----:B--2---:R-:W-:-:S04]  /*03e0*/  DADD R22, R24, R22 ;  /* 0x0000000018167229 */ /* 0x004fc80000000016 */
[----:B------:R0:W2:Y:S02]  /*03f0*/  LDG.E R25, desc[UR6][R20.64] ;  /* 0x0000000614197981 */ /* 0x0000a4000c1e1900 */
[----:B0-----:R-:W-:-:S06]  /*0400*/  IMAD.WIDE R20, R4, 0x4, R20 ;  /* 0x0000000404147825 */ /* 0x001fcc00078e0214 */
[----:B------:R-:W4:Y:S01]  /*0410*/  LDG.E R21, desc[UR6][R20.64] ;  /* 0x0000000614157981 */ /* 0x000f22000c1e1900 */
[----:B--2---:R-:W-:-:S06]  /*0420*/  IMAD.WIDE R24, R25, 0x8, R8 ;  /* 0x0000000819187825 */ /* 0x004fcc00078e0208 */
[----:B------:R-:W2:Y:S01]  /*0430*/  LDG.E.64 R24, desc[UR6][R24.64] ;  /* 0x0000000618187981 */ /* 0x000ea2000c1e1b00 */
[----:B----4-:R-:W-:Y:S01]  /*0440*/  IMAD.WIDE R20, R21, 0x8, R8 ;  /* 0x0000000815147825 */ /* 0x010fe200078e0208 */
[----:B--2---:R-:W-:-:S04]  /*0450*/  DADD R24, R22, R24 ;  /* 0x0000000016187229 */ /* 0x004fc80000000018 */
[----:B------:R3:W2:Y:S02]  /*0460*/  LDG.E.64 R22, desc[UR6][R20.64] ;  /* 0x0000000614167981 */ /* 0x0006a4000c1e1b00 */
[----:B---3--:R-:W-:Y:S02]  /*0470*/  IMAD.WIDE R20, R27, 0x8, R10 ;  /* 0x000000081b147825 */ /* 0x008fe400078e020a */
[----:B--2---:R-:W-:-:S08]  /*0480*/  DADD R24, R24, R22 ;  /* 0x0000000018187229 */ /* 0x004fd00000000016 */
[----:B------:R-:W-:-:S08]  /*0490*/  DADD R22, -R24, 1 ;  /* 0x3ff0000018167429 */ /* 0x000fd00000000100 */
[----:B------:R-:W-:-:S08]  /*04a0*/  DMUL R22, R22, 0.5 ;  /* 0x3fe0000016167828 */ /* 0x000fd00000000000 */
[----:B------:R-:W-:-:S07]  /*04b0*/  DFMA R22, R6, R22, R16 ;  /* 0x000000160616722b */ /* 0x000fce0000000010 */
[----:B------:R0:W-:Y:S02]  /*04c0*/  STG.E.64 desc[UR6][R20.64], R22 ;  /* 0x0000001614007986 */ /* 0x0001e4000c101b06 */
[----:B0-----:R-:W-:-:S05]  /*04d0*/  IMAD.WIDE R22, R27, 0x4, R14 ;  /* 0x000000041b167825 */ /* 0x001fca00078e020e */
[----:B------:R-:W1:Y:S02]  /*04e0*/  LDG.E R28, desc[UR6][R22.64] ;  /* 0x00000006161c7981 */ /* 0x000e64000c1e1900 */
[----:B-1----:R-:W-:-:S05]  /*04f0*/  IMAD.WIDE R20, R28, 0x8, R18 ;  /* 0x000000081c147825 */ /* 0x002fca00078e0212 */
[----:B------:R0:W-:Y:S02]  /*0500*/  STG.E.64 desc[UR6][R20.64], R24 ;  /* 0x0000001814007986 */ /* 0x0001e4000c101b06 */
.L_x_670:
[----:B------:R-:W-:Y:S05]  /*0510*/  BSYNC.RECONVERGENT B0 ;  /* 0x0000000000007941 */ /* 0x000fea0003800200 */
.L_x_669:
[----:B------:R-:W-:Y:S04]  /*0520*/  BSSY.RECONVERGENT B0, `(.L_x_671) ;  /* 0x000002b000007945 */ /* 0x000fe80003800200 */
[----:B------:R-:W-:Y:S05]  /*0530*/  @P1 BRA `(.L_x_672) ;  /* 0x0000000000a41947 */ /* 0x000fea0003800000 */
[----:B----4-:R-:W-:-:S05]  /*0540*/  IMAD.WIDE R22, R29, 0x4, R12 ;  /* 0x000000041d167825 */ /* 0x010fca00078e020c */
[----:B0-----:R0:W4:Y:S01]  /*0550*/  LDG.E R25, desc[UR6][R22.64] ;  /* 0x0000000616197981 */ /* 0x001122000c1e1900 */
        /* <DEDUP_REMOVED lines=25> */
[----:B------:R-:W2:Y:S02]  /*06f0*/  LDG.E.64 R24, desc[UR6][R24.64] ;  /* 0x0000000618187981 */ /* 0x000ea4000c1e1b00 */
[----:B--2---:R-:W-:Y:S01]  /*0700*/  DADD R20, R20, R24 ;  /* 0x0000000014147229 */ /* 0x004fe20000000018 */
[----:B----4-:R-:W-:-:S06]  /*0710*/  IMAD.WIDE R24, R23, 0x8, R8 ;  /* 0x0000000817187825 */ /* 0x010fcc00078e0208 */
[----:B------:R-:W2:Y:S02]  /*0720*/  LDG.E.64 R24, desc[UR6][R24.64] ;  /* 0x0000000618187981 */ /* 0x000ea4000c1e1b00 */
[----:B--2---:R-:W-:-:S08]  /*0730*/  DADD R20, R20, R24 ;  /* 0x0000000014147229 */ /* 0x004fd00000000018 */
[----:B------:R-:W-:-:S08]  /*0740*/  DADD R24, -R20, 1 ;  /* 0x3ff0000014187429 */ /* 0x000fd00000000100 */
[----:B------:R-:W-:-:S08]  /*0750*/  DMUL R24, R24, 0.5 ;  /* 0x3fe0000018187828 */ /* 0x000fd00000000000 */
[----:B------:R-:W-:Y:S01]  /*0760*/  DFMA R22, R6, R24, R16 ;  /* 0x000000180616722b */ /* 0x000fe20000000010 */
[----:B---3--:R-:W-:-:S06]  /*0770*/  IMAD.WIDE R16, R29, 0x8, R10 ;  /* 0x000000081d107825 */ /* 0x008fcc00078e020a */
[----:B------:R0:W-:Y:S02]  /*0780*/  STG.E.64 desc[UR6][R16.64], R22 ;  /* 0x0000001610007986 */ /* 0x0001e4000c101b06 */
[----:B0-----:R-:W-:-:S05]  /*0790*/  IMAD.WIDE R16, R29, 0x4, R14 ;  /* 0x000000041d107825 */ /* 0x001fca00078e020e */
[----:B------:R-:W1:Y:S02]  /*07a0*/  LDG.E R28, desc[UR6][R16.64] ;  /* 0x00000006101c7981 */ /* 0x000e64000c1e1900 */
[----:B-1----:R-:W-:-:S05]  /*07b0*/  IMAD.WIDE R18, R28, 0x8, R18 ;  /* 0x000000081c127825 */ /* 0x002fca00078e0212 */
[----:B------:R0:W-:Y:S02]  /*07c0*/  STG.E.64 desc[UR6][R18.64], R20 ;  /* 0x0000001412007986 */ /* 0x0001e4000c101b06 */
.L_x_672:
[----:B------:R-:W-:Y:S05]  /*07d0*/  BSYNC.RECONVERGENT B0 ;  /* 0x0000000000007941 */ /* 0x000fea0003800200 */
.L_x_671:
[----:B0-----:R-:W0:Y:S01]  /*07e0*/  LDC R16, c[0x0][0x360] ;  /* 0x0000d800ff107b82 */ /* 0x001e220000000800 */
[----:B------:R-:W-:-:S04]  /*07f0*/  IADD3 R26, PT, PT, R26, 0x2, RZ ;  /* 0x000000021a1a7810 */ /* 0x000fc80007ffe0ff */
[----:B------:R-:W-:Y:S02]  /*0800*/  ISETP.NE.AND P0, PT, R26, RZ, PT ;  /* 0x000000ff1a00720c */ /* 0x000fe40003f05270 */
[C---:B0-----:R-:W-:Y:S02]  /*0810*/  LEA R29, R16.reuse, R29, 0x1 ;  /* 0x0000001d101d7211 */ /* 0x041fe400078e08ff */
[----:B------:R-:W-:-:S09]  /*0820*/  LEA R27, R16, R27, 0x1 ;  /* 0x0000001b101b7211 */ /* 0x000fd200078e08ff */
[----:B------:R-:W-:Y:S05]  /*0830*/  @P0 BRA `(.L_x_673) ;  /* 0xfffffff800780947 */ /* 0x000fea000383ffff */
.L_x_668:
[----:B------:R-:W-:-:S04]  /*0840*/  LOP3.LUT R0, R0, 0x1, RZ, 0xc0, !PT ;  /* 0x0000000100007812 */ /* 0x000fc800078ec0ff */
[----:B------:R-:W-:-:S13]  /*0850*/  ISETP.NE.U32.AND P0, PT, R0, 0x1, PT ;  /* 0x000000010000780c */ /* 0x000fda0003f05070 */
[----:B------:R-:W-:Y:S05]  /*0860*/  @!P0 EXIT ;  /* 0x000000000000894d */ /* 0x000fea0003800000 */
[----:B------:R-:W3:Y:S01]  /*0870*/  LDCU UR4, c[0x0][0x360] ;  /* 0x00006c00ff0477ac */ /* 0x000ee20008000800 */
[----:B------:R-:W-:Y:S01]  /*0880*/  IADD3 R5, PT, PT, R3, R5, RZ ;  /* 0x0000000503057210 */ /* 0x000fe20007ffe0ff */
[----:B------:R-:W0:Y:S04]  /*0890*/  LDCU UR5, c[0x0][0x3bc] ;  /* 0x00007780ff0577ac */ /* 0x000e280008000800 */
[----:B---3--:R-:W-:-:S05]  /*08a0*/  IMAD R11, R5, UR4, R2 ;  /* 0x00000004050b7c24 */ /* 0x008fca000f8e0202 */
[----:B0-----:R-:W-:-:S13]  /*08b0*/  ISETP.GE.AND P0, PT, R11, UR5, PT ;  /* 0x000000050b007c0c */ /* 0x001fda000bf06270 */
[----:B------:R-:W-:Y:S05]  /*08c0*/  @P0 EXIT ;  /* 0x000000000000094d */ /* 0x000fea0003800000 */
[----:B------:R-:W0:Y:S08]  /*08d0*/  LDC.64 R2, c[0x0][0x380] ;  /* 0x0000e000ff027b82 */ /* 0x000e300000000a00 */
[----:B------:R-:W3:Y:S08]  /*08e0*/  LDC R17, c[0x0][0x3c0] ;  /* 0x0000f000ff117b82 */ /* 0x000ef00000000800 */
[----:B--2---:R-:W2:Y:S01]  /*08f0*/  LDC.64 R8, c[0x0][0x390] ;  /* 0x0000e400ff087b82 */ /* 0x004ea20000000a00 */
[----:B0-----:R-:W-:-:S05]  /*0900*/  IMAD.WIDE R2, R11, 0x4, R2 ;  /* 0x000000040b027825 */ /* 0x001fca00078e0202 */
[----:B------:R2:W5:Y:S01]  /*0910*/  LDG.E R29, desc[UR6][R2.64] ;  /* 0x00000006021d7981 */ /* 0x000562000c1e1900 */
[----:B---3--:R-:W-:-:S05]  /*0920*/  IMAD.WIDE R4, R17, 0x4, R2 ;  /* 0x0000000411047825 */ /* 0x008fca00078e0202 */
[----:B----4-:R5:W3:Y:S01]  /*0930*/  LDG.E R13, desc[UR6][R4.64] ;  /* 0x00000006040d7981 */ /* 0x010ae2000c1e1900 */
[----:B------:R-:W-:-:S05]  /*0940*/  IMAD.WIDE R22, R17, 0x4, R4 ;  /* 0x0000000411167825 */ /* 0x000fca00078e0204 */
[----:B------:R-:W4:Y:S01]  /*0950*/  LDG.E R15, desc[UR6][R22.64] ;  /* 0x00000006160f7981 */ /* 0x000f22000c1e1900 */
[----:B------:R-:W-:-:S05]  /*0960*/  IMAD.WIDE R24, R17, 0x4, R22 ;  /* 0x0000000411187825 */ /* 0x000fca00078e0216 */
[----:B-1----:R-:W4:Y:S01]  /*0970*/  LDG.E R19, desc[UR6][R24.64] ;  /* 0x0000000618137981 */ /* 0x002f22000c1e1900 */
[----:B------:R-:W-:-:S05]  /*0980*/  IMAD.WIDE R26, R17, 0x4, R24 ;  /* 0x00000004111a7825 */ /* 0x000fca00078e0218 */
[----:B------:R-:W4:Y:S01]  /*0990*/  LDG.E R21, desc[UR6][R26.64] ;  /* 0x000000061a157981 */ /* 0x000f22000c1e1900 */
[----:B------:R-:W-:-:S06]  /*09a0*/  IMAD.WIDE R16, R17, 0x4, R26 ;  /* 0x0000000411107825 */ /* 0x000fcc00078e021a */
[----:B------:R-:W4:Y:S01]  /*09b0*/  LDG.E R17, desc[UR6][R16.64] ;  /* 0x0000000610117981 */ /* 0x000f22000c1e1900 */
[----:B--2---:R-:W-:-:S06]  /*09c0*/  IMAD.WIDE R2, R11, 0x8, R8 ;  /* 0x000000080b027825 */ /* 0x004fcc00078e0208 */
[----:B------:R-:W2:Y:S01]  /*09d0*/  LDG.E.64 R2, desc[UR6][R2.64] ;  /* 0x0000000602027981 */ /* 0x000ea2000c1e1b00 */
[----:B-----5:R-:W-:-:S06]  /*09e0*/  IMAD.WIDE R4, R29, 0x8, R8 ;  /* 0x000000081d047825 */ /* 0x020fcc00078e0208 */
[----:B------:R-:W2:Y:S01]  /*09f0*/  LDG.E.64 R4, desc[UR6][R4.64] ;  /* 0x0000000604047981 */ /* 0x000ea2000c1e1b00 */
[----:B---3--:R-:W-:-:S06]  /*0a00*/  IMAD.WIDE R12, R13, 0x8, R8 ;  /* 0x000000080d0c7825 */ /* 0x008fcc00078e0208 */
[----:B------:R-:W3:Y:S01]  /*0a10*/  LDG.E.64 R12, desc[UR6][R12.64] ;  /* 0x000000060c0c7981 */ /* 0x000ee2000c1e1b00 */
[----:B----4-:R-:W-:-:S06]  /*0a20*/  IMAD.WIDE R14, R15, 0x8, R8 ;  /* 0x000000080f0e7825 */ /* 0x010fcc00078e0208 */
[----:B------:R-:W4:Y:S01]  /*0a30*/  LDG.E.64 R14, desc[UR6][R14.64] ;  /* 0x000000060e0e7981 */ /* 0x000f22000c1e1b00 */
[----:B------:R-:W-:-:S04]  /*0a40*/  IMAD.WIDE R18, R19, 0x8, R8 ;  /* 0x0000000813127825 */ /* 0x000fc800078e0208 */
[--C-:B------:R-:W-:Y:S02]  /*0a50*/  IMAD.WIDE R20, R21, 0x8, R8.reuse ;  /* 0x0000000815147825 */ /* 0x100fe400078e0208 */
[----:B------:R-:W5:Y:S04]  /*0a60*/  LDG.E.64 R18, desc[UR6][R18.64] ;  /* 0x0000000612127981 */ /* 0x000f68000c1e1b00 */
[----:B------:R-:W5:Y:S01]  /*0a70*/  LDG.E.64 R20, desc[UR6][R20.64] ;  /* 0x0000000614147981 */ /* 0x000f62000c1e1b00 */
[----:B------:R-:W-:Y:S02]  /*0a80*/  IMAD.WIDE R8, R17, 0x8, R8 ;  /* 0x0000000811087825 */ /* 0x000fe400078e0208 */
[----:B------:R-:W0:Y:S04]  /*0a90*/  LDC.64 R16, c[0x0][0x388] ;  /* 0x0000e200ff107b82 */ /* 0x000e280000000a00 */
[----:B------:R-:W5:Y:S01]  /*0aa0*/  LDG.E.64 R8, desc[UR6][R8.64] ;  /* 0x0000000608087981 */ /* 0x000f62000c1e1b00 */
[----:B--2---:R-:W-:-:S08]  /*0ab0*/  DADD R2, R2, R4 ;  /* 0x0000000002027229 */ /* 0x004fd00000000004 */
[----:B---3--:R-:W-:Y:S01]  /*0ac0*/  DADD R2, R2, R12 ;  /* 0x0000000002027229 */ /* 0x008fe2000000000c */
[----:B------:R-:W1:Y:S07]  /*0ad0*/  LDC.64 R12, c[0x0][0x3a8] ;  /* 0x0000ea00ff0c7b82 */ /* 0x000e6e0000000a00 */
[----:B----4-:R-:W-:Y:S01]  /*0ae0*/  DADD R2, R2, R14 ;  /* 0x0000000002027229 */ /* 0x010fe2000000000e */
[----:B------:R-:W2:Y:S07]  /*0af0*/  LDC.64 R14, c[0x0][0x398] ;  /* 0x0000e600ff0e7b82 */ /* 0x000eae0000000a00 */
[----:B-----5:R-:W-:-:S08]  /*0b00*/  DADD R2, R2, R18 ;  /* 0x0000000002027229 */ /* 0x020fd00000000012 */
[----:B------:R-:W-:-:S08]  /*0b10*/  DADD R2, R2, R20 ;  /* 0x0000000002027229 */ /* 0x000fd00000000014 */
[----:B------:R-:W-:-:S08]  /*0b20*/  DADD R2, R2, R8 ;  /* 0x0000000002027229 */ /* 0x000fd00000000008 */
[----:B------:R-:W-:-:S08]  /*0b30*/  DADD R4, -R2, 1 ;  /* 0x3ff0000002047429 */ /* 0x000fd00000000100 */
[----:B------:R-:W-:Y:S01]  /*0b40*/  DMUL R4, R4, 0.5 ;  /* 0x3fe0000004047828 */ /* 0x000fe20000000000 */
[----:B0-----:R-:W-:-:S07]  /*0b50*/  IMAD.WIDE R8, R11, 0x4, R16 ;  /* 0x000000040b087825 */ /* 0x001fce00078e0210 */
[----:B-1----:R-:W-:Y:S01]  /*0b60*/  DFMA R4, R6, R4, R12 ;  /* 0x000000040604722b */ /* 0x002fe2000000000c */
[----:B--2---:R-:W-:Y:S02]  /*0b70*/  IMAD.WIDE R6, R11, 0x8, R14 ;  /* 0x000000080b067825 */ /* 0x004fe400078e020e */
[----:B------:R-:W0:Y:S04]  /*0b80*/  LDC.64 R10, c[0x0][0x3a0] ;  /* 0x0000e800ff0a7b82 */ /* 0x000e280000000a00 */
[----:B------:R-:W-:Y:S04]  /*0b90*/  STG.E.64 desc[UR6][R6.64], R4 ;  /* 0x0000000406007986 */ /* 0x000fe8000c101b06 */
[----:B------:R-:W0:Y:S02]  /*0ba0*/  LDG.E R9, desc[UR6][R8.64] ;  /* 0x0000000608097981 */ /* 0x000e24000c1e1900 */
[----:B0-----:R-:W-:-:S05]  /*0bb0*/  IMAD.WIDE R10, R9, 0x8, R10 ;  /* 0x00000008090a7825 */ /* 0x001fca00078e020a */
[----:B------:R-:W-:Y:S01]  /*0bc0*/  STG.E.64 desc[UR6][R10.64], R2 ;  /* 0x000000020a007986 */ /* 0x000fe2000c101b06 */
[----:B------:R-:W-:Y:S05]  /*0bd0*/  EXIT ;  /* 0x000000000000794d */ /* 0x000fea0003800000 */
.L_x_674:
        /* <DEDUP_REMOVED lines=10> */
.L_x_742:


//--------------------- .text._Z39dvc_ScaLBL_FreeLeeModel_PhaseField_InitPiPdS0_S0_S0_ddddiii --------------------------
	.section	.text._Z39dvc_ScaLBL_FreeLeeModel_PhaseField_InitPiPdS0_S0_S0_ddddiii,"ax",@progbits
	.align	128
        .global         _Z39dvc_ScaLBL_FreeLeeModel_PhaseField_InitPiPdS0_S0_S0_ddddiii
        .type           _Z39dvc_ScaLBL_FreeLeeModel_PhaseField_InitPiPdS0_S0_S0_ddddiii,@function
        .size           _Z39dvc_ScaLBL_FreeLeeModel_PhaseField_InitPiPdS0_S0_S0_ddddiii,(.L_x_729 - _Z39dvc_ScaLBL_FreeLeeModel_PhaseField_InitPiPdS0_S0_S0_ddddiii)
        .other          _Z39dvc_ScaLBL_FreeLeeModel_PhaseField_InitPiPdS0_S0_S0_ddddiii,@"STO_CUDA_ENTRY STV_DEFAULT"
_Z39dvc_ScaLBL_FreeLeeModel_PhaseField_InitPiPdS0_S0_S0_ddddiii:
.text._Z39dvc_ScaLBL_FreeLeeModel_PhaseField_InitPiPdS0_S0_S0_ddddiii:
[----:B------:R-:W-:Y:S08]  /*0000*/  LDC R1, c[0x0][0x37c] ;  /* 0x0000df00ff017b82 */ /* 0x000ff00000000800 */
[----:B------:R-:W0:Y:S02]  /*0010*/  LDC.64 R4, c[0x0][0x3c8] ;  /* 0x0000f200ff047b82 */ /* 0x000e240000000a00 */
[----:B0-----:R-:W-:-:S13]  /*0020*/  R2UR UR5, R4 ;  /* 0x00000000040572ca */ /* 0x001fda00000e0000 */
[----:B------:R-:W-:-:S13]  /*0030*/  ISETP.GT.AND P0, PT, R5, UR5, PT ;  /* 0x0000000505007c0c */ /* 0x000fda000bf04270 */
[----:B------:R-:W-:Y:S05]  /*0040*/  @!P0 EXIT ;  /* 0x000000000000894d */ /* 0x000fea0003800000 */
[----:B------:R-:W0:Y:S01]  /*0050*/  LDC.64 R2, c[0x0][0x3b8] ;  /* 0x0000ee00ff027b82 */ /* 0x000e220000000a00 */
[----:B------:R-:W-:Y:S01]  /*0060*/  VIADD R0, R5, -UR5 ;  /* 0x8000000505007c36 */ /* 0x000fe20008000000 */
[----:B------:R-:W1:Y:S01]  /*0070*/  LDCU.64 UR12, c[0x0][0x3a8] ;  /* 0x00007500ff0c77ac */ /* 0x000e620008000a00 */
[----:B------:R-:W-:Y:S01]  /*0080*/  UMOV UR6, 0x1c71c71c ;  /* 0x1c71c71c00067882 */ /* 0x000fe20000000000 */
[----:B------:R-:W-:-:S04]  /*0090*/  UMOV UR7, 0x3fcc71c7 ;  /* 0x3fcc71c700077882 */ /* 0x000fc80000000000 */
[----:B------:R-:W1:Y:S01]  /*00a0*/  LDC.64 R30, c[0x0][0x3b0] ;  /* 0x0000ec00ff1e7b82 */ /* 0x000e620000000a00 */
[----:B------:R-:W-:Y:S01]  /*00b0*/  LOP3.LUT R0, R0, 0x1, RZ, 0xc0, !PT ;  /* 0x0000000100007812 */ /* 0x000fe200078ec0ff */
[----:B------:R-:W2:Y:S03]  /*00c0*/  LDCU UR8, c[0x0][0x3c8] ;  /* 0x00007900ff0877ac */ /* 0x000ea60008000800 */
[----:B------:R-:W-:Y:S01]  /*00d0*/  ISETP.NE.U32.AND P0, PT, R0, 0x1, PT ;  /* 0x000000010000780c */ /* 0x000fe20003f05070 */
[----:B------:R-:W3:Y:S01]  /*00e0*/  LDCU.64 UR10, c[0x0][0x358] ;  /* 0x00006b00ff0a77ac */ /* 0x000ee20008000a00 */
[----:B------:R-:W-:Y:S01]  /*00f0*/  UIADD3 UR4, UPT, UPT, UR5, 0x1, URZ ;  /* 0x0000000105047890 */ /* 0x000fe2000fffe0ff */
[----:B0-----:R-:W-:-:S08]  /*0100*/  DADD R2, R2, -0.5 ;  /* 0xbfe0000002027429 */ /* 0x001fd00000000000 */
[----:B------:R-:W-:Y:S02]  /*0110*/  DMUL R2, R2, UR6 ;  /* 0x0000000602027c28 */ /* 0x000fe40008000000 */
[----:B-1----:R-:W-:-:S06]  /*0120*/  DADD R30, R30, -UR12 ;  /* 0x8000000c1e1e7e29 */ /* 0x002fcc0008000000 */
[----:B------:R-:W-:-:S08]  /*0130*/  DMUL R32, R2, 4.5 ;  /* 0x4012000002207828 */ /* 0x000fd00000000000 */
[----:B------:R-:W-:Y:S01]  /*0140*/  DFMA R32, R2, 4.5, R32 ;  /* 0x401200000220782b */ /* 0x000fe20000000020 */
[----:B--23--:R-:W-:Y:S10]  /*0150*/  @P0 BRA `(.L_x_675) ;  /* 0x0000000800d40947 */ /* 0x00cff40003800000 */
[----:B------:R-:W0:Y:S01]  /*0160*/  LDC.64 R2, c[0x0][0x380] ;  /* 0x0000e000ff027b82 */ /* 0x000e220000000a00 */
[----:B------:R-:W-:-:S07]  /*0170*/  IMAD.U32 R13, RZ, RZ, UR5 ;  /* 0x00000005ff0d7e24 */ /* 0x000fce000f8e00ff */
[----:B------:R-:W1:Y:S08]  /*0180*/  LDC.64 R4, c[0x0][0x388] ;  /* 0x0000e200ff047b82 */ /* 0x000e700000000a00 */
[----:B------:R-:W2:Y:S01]  /*0190*/  LDC.64 R8, c[0x0][0x3a0] ;  /* 0x0000e800ff087b82 */ /* 0x000ea20000000a00 */
[----:B0-----:R-:W-:-:S07]  /*01a0*/  IMAD.WIDE R2, R13, 0x4, R2 ;  /* 0x000000040d027825 */ /* 0x001fce00078e0202 */
[----:B------:R-:W0:Y:S01]  /*01b0*/  LDC.64 R10, c[0x0][0x390] ;  /* 0x0000e400ff0a7b82 */ /* 0x000e220000000a00 */
[----:B------:R-:W1:Y:S07]  /*01c0*/  LDG.E R3, desc[UR10][R2.64] ;  /* 0x0000000a02037981 */ /* 0x000e6e000c1e1900 */
[----:B------:R-:W3:Y:S01]  /*01d0*/  LDC R19, c[0x0][0x3d0] ;  /* 0x0000f400ff137b82 */ /* 0x000ee20000000800 */
[----:B-1----:R-:W-:-:S06]  /*01e0*/  IMAD.WIDE R4, R3, 0x8, R4 ;  /* 0x0000000803047825 */ /* 0x002fcc00078e0204 */
[----:B------:R-:W4:Y:S01]  /*01f0*/  LDG.E.64 R4, desc[UR10][R4.64] ;  /* 0x0000000a04047981 */ /* 0x000f22000c1e1b00 */
[----:B0-----:R-:W-:Y:S01]  /*0200*/  IMAD.WIDE R10, R13, 0x8, R10 ;  /* 0x000000080d0a7825 */ /* 0x001fe200078e020a */
[----:B----4-:R-:W-:-:S06]  /*0210*/  DSETP.GT.AND P0, PT, R4, 1, PT ;  /* 0x3ff000000400742a */ /* 0x010fcc0003f04000 */
[----:B------:R-:W-:Y:S02]  /*0220*/  FSEL R6, R4, RZ, !P0 ;  /* 0x000000ff04067208 */ /* 0x000fe40004000000 */
[----:B------:R-:W-:-:S06]  /*0230*/  FSEL R7, R5, 1.875, !P0 ;  /* 0x3ff0000005077808 */ /* 0x000fcc0004000000 */
[----:B------:R-:W-:-:S06]  /*0240*/  DSETP.GEU.AND P0, PT, R6, -1, PT ;  /* 0xbff000000600742a */ /* 0x000fcc0003f0e000 */
[----:B------:R-:W-:Y:S02]  /*0250*/  FSEL R20, R6, RZ, P0 ;  /* 0x000000ff06147208 */ /* 0x000fe40000000000 */
[----:B------:R-:W-:Y:S01]  /*0260*/  FSEL R21, R7, -1.875, P0 ;  /* 0xbff0000007157808 */ /* 0x000fe20000000000 */
[----:B--2---:R-:W-:-:S05]  /*0270*/  IMAD.WIDE R6, R13, 0x8, R8 ;  /* 0x000000080d067825 */ /* 0x004fca00078e0208 */
[----:B------:R-:W-:Y:S01]  /*0280*/  DADD R2, -R20, 1 ;  /* 0x3ff0000014027429 */ /* 0x000fe20000000100 */
[----:B---3--:R-:W-:-:S07]  /*0290*/  IMAD.WIDE R12, R19, 0x8, R6 ;  /* 0x00000008130c7825 */ /* 0x008fce00078e0206 */
[----:B------:R-:W-:-:S08]  /*02a0*/  DMUL R2, R2, 0.5 ;  /* 0x3fe0000002027828 */ /* 0x000fd00000000000 */
[----:B------:R-:W-:-:S07]  /*02b0*/  DFMA R8, R30, R2, UR12 ;  /* 0x0000000c1e087e2b */ /* 0x000fce0008000002 */
[----:B------:R0:W-:Y:S04]  /*02c0*/  STG.E.64 desc[UR10][R10.64], R8 ;  /* 0x000000080a007986 */ /* 0x0001e8000c101b0a */
[----:B------:R-:W2:Y:S01]  /*02d0*/  LDG.E.64 R4, desc[UR10][R12.64] ;  /* 0x0000000a0c047981 */ /* 0x000ea2000c1e1b00 */
[----:B------:R-:W-:-:S03]  /*02e0*/  IMAD.WIDE R18, R19, 0x8, R12 ;  /* 0x0000000813127825 */ /* 0x000fc600078e020c */
[----:B------:R-:W3:Y:S04]  /*02f0*/  LDG.E.64 R6, desc[UR10][R6.64] ;  /* 0x0000000a06067981 */ /* 0x000ee8000c1e1b00 */
[----:B------:R-:W4:Y:S01]  /*0300*/  LDG.E.64 R18, desc[UR10][R18.64] ;  /* 0x0000000a12127981 */ /* 0x000f22000c1e1b00 */
[----:B0-----:R-:W-:Y:S01]  /*0310*/  MOV R8, 0x0 ;  /* 0x0000000000087802 */ /* 0x001fe20000000f00 */
[----:B------:R-:W-:Y:S01]  /*0320*/  IMAD.MOV.U32 R9, RZ, RZ, 0x3fd80000 ;  /* 0x3fd80000ff097424 */ /* 0x000fe200078e00ff */
[----:B--2---:R-:W-:-:S08]  /*0330*/  DMUL R2, R4, R4 ;  /* 0x0000000404027228 */ /* 0x004fd00000000000 */
[----:B---3--:R-:W-:-:S08]  /*0340*/  DFMA R2, R6, R6, R2 ;  /* 0x000000060602722b */ /* 0x008fd00000000002 */
[----:B----4-:R-:W-:-:S06]  /*0350*/  DFMA R2, R18, R18, R2 ;  /* 0x000000121202722b */ /* 0x010fcc0000000002 */
[----:B------:R-:W0:Y:S04]  /*0360*/  MUFU.RSQ64H R41, R3 ;  /* 0x0000000300297308 */ /* 0x000e280000001c00 */
[----:B------:R-:W-:-:S05]  /*0370*/  VIADD R40, R3, 0xfcb00000 ;  /* 0xfcb0000003287836 */ /* 0x000fca0000000000 */
[----:B------:R-:W-:Y:S01]  /*0380*/  ISETP.GE.U32.AND P0, PT, R40, 0x7ca00000, PT ;  /* 0x7ca000002800780c */ /* 0x000fe20003f06070 */
[----:B0-----:R-:W-:-:S08]  /*0390*/  DMUL R14, R40, R40 ;  /* 0x00000028280e7228 */ /* 0x001fd00000000000 */
[----:B------:R-:W-:-:S08]  /*03a0*/  DFMA R14, R2, -R14, 1 ;  /* 0x3ff00000020e742b */ /* 0x000fd0000000080e */
[----:B------:R-:W-:Y:S02]  /*03b0*/  DFMA R8, R14, R8, 0.5 ;  /* 0x3fe000000e08742b */ /* 0x000fe40000000008 */
[----:B------:R-:W-:-:S08]  /*03c0*/  DMUL R14, R40, R14 ;  /* 0x0000000e280e7228 */ /* 0x000fd00000000000 */
[----:B------:R-:W-:-:S08]  /*03d0*/  DFMA R36, R8, R14, R40 ;  /* 0x0000000e0824722b */ /* 0x000fd00000000028 */
[----:B------:R-:W-:Y:S02]  /*03e0*/  DMUL R10, R2, R36 ;  /* 0x00000024020a7228 */ /* 0x000fe40000000000 */
[----:B------:R-:W-:Y:S02]  /*03f0*/  VIADD R13, R37, 0xfff00000 ;  /* 0xfff00000250d7836 */ /* 0x000fe40000000000 */
[----:B------:R-:W-:-:S04]  /*0400*/  IMAD.MOV.U32 R12, RZ, RZ, R36 ;  /* 0x000000ffff0c7224 */ /* 0x000fc800078e0024 */
[----:B------:R-:W-:-:S08]  /*0410*/  DFMA R14, R10, -R10, R2 ;  /* 0x8000000a0a0e722b */ /* 0x000fd00000000002 */
[----:B------:R-:W-:Y:S01]  /*0420*/  DFMA R8, R14, R12, R10 ;  /* 0x0000000c0e08722b */ /* 0x000fe2000000000a */
[----:B------:R-:W-:Y:S10]  /*0430*/  @!P0 BRA `(.L_x_676) ;  /* 0x00000000001c8947 */ /* 0x000ff40003800000 */
[----:B------:R-:W-:Y:S01]  /*0440*/  MOV R9, R13 ;  /* 0x0000000d00097202 */ /* 0x000fe20000000f00 */
[----:B------:R-:W-:Y:S01]  /*0450*/  IMAD.MOV.U32 R12, RZ, RZ, R2 ;  /* 0x000000ffff0c7224 */ /* 0x000fe200078e0002 */
[----:B------:R-:W-:Y:S01]  /*0460*/  MOV R38, 0x490 ;  /* 0x0000049000267802 */ /* 0x000fe20000000f00 */
[----:B------:R-:W-:-:S07]  /*0470*/  IMAD.MOV.U32 R13, RZ, RZ, R3 ;  /* 0x000000ffff0d7224 */ /* 0x000fce00078e0003 */
[----:B------:R-:W-:Y:S05]  /*0480*/  CALL.REL.NOINC `($__internal_17_$__cuda_sm20_dsqrt_rn_f64_mediumpath_v1) ;  /* 0x00000024007c7944 */ /* 0x000fea0003c00000 */
[----:B------:R-:W-:Y:S01]  /*0490*/  IMAD.MOV.U32 R8, RZ, RZ, R10 ;  /* 0x000000ffff087224 */ /* 0x000fe200078e000a */
[----:B------:R-:W-:-:S07]  /*04a0*/  MOV R9, R11 ;  /* 0x0000000b00097202 */ /* 0x000fce0000000f00 */
.L_x_676:
[----:B------:R-:W-:Y:S01]  /*04b0*/  DSETP.NEU.AND P0, PT, R2, RZ, PT ;  /* 0x000000ff0200722a */ /* 0x000fe20003f0d000 */
[----:B------:R-:W-:-:S05]  /*04c0*/  FSETP.GEU.AND P1, PT, |R7|, 6.5827683646048100446e-37, PT ;  /* 0x036000000700780b */ /* 0x000fca0003f2e200 */
        /* <DEDUP_REMOVED lines=20> */
[----:B------:R-:W-:Y:S05]  /*0610*/  CALL.REL.NOINC `($__internal_16_$__cuda_sm20_div_rn_f64_full) ;  /* 0x0000001c00907944 */ /* 0x000fea0003c00000 */
[----:B------:R-:W-:Y:S02]  /*0620*/  IMAD.MOV.U32 R16, RZ, RZ, R12 ;  /* 0x000000ffff107224 */ /* 0x000fe400078e000c */
[----:B------:R-:W-:-:S07]  /*0630*/  IMAD.MOV.U32 R17, RZ, RZ, R9 ;  /* 0x000000ffff117224 */ /* 0x000fce00078e0009 */
.L_x_677:
[----:B------:R-:W0:Y:S01]  /*0640*/  MUFU.RCP64H R7, R3 ;  /* 0x0000000300077308 */ /* 0x000e220000001800 */
[----:B------:R-:W-:Y:S02]  /*0650*/  MOV R6, 0x1 ;  /* 0x0000000100067802 */ /* 0x000fe40000000f00 */
        /* <DEDUP_REMOVED lines=20> */
.L_x_678:
[----:B------:R-:W0:Y:S01]  /*07a0*/  MUFU.RCP64H R5, R3 ;  /* 0x0000000300057308 */ /* 0x000e220000001800 */
[----:B------:R-:W-:Y:S01]  /*07b0*/  IMAD.MOV.U32 R4, RZ, RZ, 0x1 ;  /* 0x00000001ff047424 */ /* 0x000fe200078e00ff */
[----:B------:R-:W-:-:S05]  /*07c0*/  FSETP.GEU.AND P1, PT, |R19|, 6.5827683646048100446e-37, PT ;  /* 0x036000001300780b */ /* 0x000fca0003f2e200 */
        /* <DEDUP_REMOVED lines=16> */
[----:B------:R-:W-:Y:S05]  /*08d0*/  CALL.REL.NOINC `($__internal_16_$__cuda_sm20_div_rn_f64_full) ;  /* 0x0000001800e07944 */ /* 0x000fea0003c00000 */
[----:B------:R-:W-:Y:S01]  /*08e0*/  MOV R4, R12 ;  /* 0x0000000c00047202 */ /* 0x000fe20000000f00 */
[----:B------:R-:W-:-:S07]  /*08f0*/  IMAD.MOV.U32 R5, RZ, RZ, R9 ;  /* 0x000000ffff057224 */ /* 0x000fce00078e0009 */
.L_x_679:
[----:B------:R-:W0:Y:S01]  /*0900*/  LDCU UR5, c[0x0][0x3c4] ;  /* 0x00007880ff0577ac */ /* 0x000e220008000800 */
[----:B------:R-:W1:Y:S01]  /*0910*/  LDC.64 R14, c[0x0][0x3c0] ;  /* 0x0000f000ff0e7b82 */ /* 0x000e620000000a00 */
[----:B------:R-:W-:Y:S01]  /*0920*/  IMAD.MOV.U32 R2, RZ, RZ, 0x1 ;  /* 0x00000001ff027424 */ /* 0x000fe200078e00ff */
[----:B0-----:R-:W1:Y:S05]  /*0930*/  MUFU.RCP64H R3, UR5 ;  /* 0x0000000500037d08 */ /* 0x001e6a0008001800 */
[----:B-1----:R-:W-:-:S08]  /*0940*/  DFMA R8, R2, -R14, 1 ;  /* 0x3ff000000208742b */ /* 0x002fd0000000080e */
[----:B------:R-:W-:-:S08]  /*0950*/  DFMA R8, R8, R8, R8 ;  /* 0x000000080808722b */ /* 0x000fd00000000008 */
[----:B------:R-:W-:Y:S02]  /*0960*/  DFMA R8, R2, R8, R2 ;  /* 0x000000080208722b */ /* 0x000fe40000000002 */
[----:B------:R-:W-:-:S06]  /*0970*/  DFMA R2, -R20, R20, 1 ;  /* 0x3ff000001402742b */ /* 0x000fcc0000000114 */
[----:B------:R-:W-:Y:S02]  /*0980*/  DFMA R10, R8, -R14, 1 ;  /* 0x3ff00000080a742b */ /* 0x000fe4000000080e */
[----:B------:R-:W-:-:S06]  /*0990*/  DMUL R12, R32, R2 ;  /* 0x00000002200c7228 */ /* 0x000fcc0000000000 */
        /* <DEDUP_REMOVED lines=8> */
[----:B------:R-:W0:Y:S01]  /*0a20*/  LDC R40, c[0x0][0x3c0] ;  /* 0x0000f000ff287b82 */ /* 0x000e220000000800 */
[----:B------:R-:W-:Y:S01]  /*0a30*/  IMAD.MOV.U32 R9, RZ, RZ, R13 ;  /* 0x000000ffff097224 */ /* 0x000fe200078e000d */
[----:B------:R-:W-:-:S06]  /*0a40*/  MOV R10, 0xa70 ;  /* 0x00000a70000a7802 */ /* 0x000fcc0000000f00 */
[----:B------:R-:W1:Y:S02]  /*0a50*/  LDC R41, c[0x0][0x3c4] ;  /* 0x0000f100ff297b82 */ /* 0x000e640000000800 */
[----:B01----:R-:W-:Y:S05]  /*0a60*/  CALL.REL.NOINC `($__internal_16_$__cuda_sm20_div_rn_f64_full) ;  /* 0x00000018007c7944 */ /* 0x003fea0003c00000 */
[----:B------:R-:W-:-:S07]  /*0a70*/  MOV R8, R12 ;  /* 0x0000000c00087202 */ /* 0x000fce0000000f00 */
.L_x_680:
[----:B------:R-:W0:Y:S01]  /*0a80*/  LDC R3, c[0x0][0x3c8] ;  /* 0x0000f200ff037b82 */ /* 0x000e220000000800 */
[CCC-:B------:R-:W-:Y:S01]  /*0a90*/  DFMA R22, R8.reuse, R6.reuse, R20.reuse ;  /* 0x000000060816722b */ /* 0x1c0fe20000000014 */
[----:B------:R-:W-:Y:S01]  /*0aa0*/  UMOV UR6, 0x55555555 ;  /* 0x5555555500067882 */ /* 0x000fe20000000000 */
[C-C-:B------:R-:W-:Y:S01]  /*0ab0*/  DFMA R24, -R8.reuse, R6, R20.reuse ;  /* 0x000000060818722b */ /* 0x140fe20000000114 */
[----:B------:R-:W-:Y:S01]  /*0ac0*/  UMOV UR7, 0x3fd55555 ;  /* 0x3fd5555500077882 */ /* 0x000fe20000000000 */
[CCC-:B------:R-:W-:Y:S01]  /*0ad0*/  DFMA R18, R8.reuse, R16.reuse, R20.reuse ;  /* 0x000000100812722b */ /* 0x1c0fe20000000014 */
[----:B------:R-:W-:Y:S01]  /*0ae0*/  UMOV UR8, 0x1c71c71c ;  /* 0x1c71c71c00087882 */ /* 0x000fe20000000000 */
[C-C-:B------:R-:W-:Y:S01]  /*0af0*/  DFMA R16, -R8.reuse, R16, R20.reuse ;  /* 0x000000100810722b */ /* 0x140fe20000000114 */
[----:B------:R-:W0:Y:S01]  /*0b00*/  LDC.64 R14, c[0x0][0x398] ;  /* 0x0000e600ff0e7b82 */ /* 0x000e220000000a00 */
[CCC-:B------:R-:W-:Y:S01]  /*0b10*/  DFMA R26, R8.reuse, R4.reuse, R20.reuse ;  /* 0x00000004081a722b */ /* 0x1c0fe20000000014 */
[----:B------:R-:W-:Y:S01]  /*0b20*/  UMOV UR9, 0x3fbc71c7 ;  /* 0x3fbc71c700097882 */ /* 0x000fe20000000000 */
[----:B------:R-:W-:-:S02]  /*0b30*/  DFMA R28, -R8, R4, R20 ;  /* 0x00000004081c722b */ /* 0x000fc40000000114 */
[----:B------:R-:W-:Y:S02]  /*0b40*/  DMUL R20, R20, UR6 ;  /* 0x0000000614147c28 */ /* 0x000fe40008000000 */
[----:B------:R-:W-:Y:S01]  /*0b50*/  DMUL R18, R18, UR8 ;  /* 0x0000000812127c28 */ /* 0x000fe20008000000 */
[----:B------:R-:W1:Y:S01]  /*0b60*/  LDC R13, c[0x0][0x3d0] ;  /* 0x0000f400ff0d7b82 */ /* 0x000e620000000800 */
[----:B------:R-:W-:Y:S02]  /*0b70*/  DMUL R16, R16, UR8 ;  /* 0x0000000810107c28 */ /* 0x000fe40008000000 */
[----:B------:R-:W-:Y:S02]  /*0b80*/  DMUL R22, R22, UR8 ;  /* 0x0000000816167c28 */ /* 0x000fe40008000000 */
[----:B------:R-:W-:Y:S02]  /*0b90*/  DMUL R24, R24, UR8 ;  /* 0x0000000818187c28 */ /* 0x000fe40008000000 */
[----:B------:R-:W-:-:S02]  /*0ba0*/  DMUL R26, R26, UR8 ;  /* 0x000000081a1a7c28 */ /* 0x000fc40008000000 */
[----:B------:R-:W-:Y:S01]  /*0bb0*/  DMUL R28, R28, UR8 ;  /* 0x000000081c1c7c28 */ /* 0x000fe20008000000 */
[----:B------:R-:W-:Y:S01]  /*0bc0*/  UMOV UR8, UR4 ;  /* 0x0000000400087c82 */ /* 0x000fe20008000000 */
[----:B0-----:R-:W-:-:S05]  /*0bd0*/  IMAD.WIDE R14, R3, 0x8, R14 ;  /* 0x00000008030e7825 */ /* 0x001fca00078e020e */
[----:B------:R0:W-:Y:S01]  /*0be0*/  STG.E.64 desc[UR10][R14.64], R20 ;  /* 0x000000140e007986 */ /* 0x0001e2000c101b0a */
[----:B-1----:R-:W-:-:S05]  /*0bf0*/  IMAD.WIDE R10, R13, 0x8, R14 ;  /* 0x000000080d0a7825 */ /* 0x002fca00078e020e */
[----:B------:R0:W-:Y:S01]  /*0c00*/  STG.E.64 desc[UR10][R10.64], R18 ;  /* 0x000000120a007986 */ /* 0x0001e2000c101b0a */
[----:B------:R-:W-:-:S05]  /*0c10*/  IMAD.WIDE R2, R13, 0x8, R10 ;  /* 0x000000080d027825 */ /* 0x000fca00078e020a */
        /* <DEDUP_REMOVED lines=8> */
[----:B------:R0:W-:Y:S02]  /*0ca0*/  STG.E.64 desc[UR10][R12.64], R28 ;  /* 0x0000001c0c007986 */ /* 0x0001e4000c101b0a */
.L_x_675:
[----:B------:R-:W1:Y:S02]  /*0cb0*/  LDCU UR9, c[0x0][0x3cc] ;  /* 0x00007980ff0977ac */ /* 0x000e640008000800 */
[----:B-1----:R-:W-:-:S06]  /*0cc0*/  UISETP.NE.AND UP0, UPT, UR4, UR9, UPT ;  /* 0x000000090400728c */ /* 0x002fcc000bf05270 */
[----:B------:R-:W-:-:S13]  /*0cd0*/  PLOP3.LUT P0, PT, PT, PT, UP0, 0x80, 0x8 ;  /* 0x000000000008781c */ /* 0x000fda0003f0f008 */
[----:B------:R-:W-:Y:S05]  /*0ce0*/  @!P0 EXIT ;  /* 0x000000000000894d */ /* 0x000fea0003800000 */
[----:B0-----:R-:W0:Y:S01]  /*0cf0*/  LDC.64 R8, c[0x0][0x390] ;  /* 0x0000e400ff087b82 */ /* 0x001e220000000a00 */
[----:B------:R-:W1:Y:S01]  /*0d00*/  LDCU UR28, c[0x0][0x3c4] ;  /* 0x00007880ff1c77ac */ /* 0x000e620008000800 */
[----:B------:R-:W2:Y:S01]  /*0d10*/  LDCU.64 UR20, c[0x0][0x398] ;  /* 0x00007300ff1477ac */ /* 0x000ea20008000a00 */
[----:B------:R-:W3:Y:S01]  /*0d20*/  LDCU.64 UR26, c[0x0][0x3a8] ;  /* 0x00007500ff1a77ac */ /* 0x000ee20008000a00 */
[----:B------:R-:W4:Y:S01]  /*0d30*/  LDCU.128 UR16, c[0x0][0x380] ;  /* 0x00007000ff1077ac */ /* 0x000f220008000c00 */
[----:B------:R-:W-:Y:S01]  /*0d40*/  UIADD3 UR9, UPT, UPT, UR8, -UR9, URZ ;  /* 0x8000000908097290 */ /* 0x000fe2000fffe0ff */
[----:B0-----:R-:W-:-:S05]  /*0d50*/  IADD3 R8, P0, PT, R8, 0x8, RZ ;  /* 0x0000000808087810 */ /* 0x001fca0007f1e0ff */
[----:B-1234-:R-:W-:-:S08]  /*0d60*/  IMAD.X R0, RZ, RZ, R9, P0 ;  /* 0x000000ffff007224 */ /* 0x01efd000000e0609 */
.L_x_691:
[----:B------:R-:W-:Y:S01]  /*0d70*/  UIMAD.WIDE UR12, UR8, 0x4, UR16 ;  /* 0x00000004080c78a5 */ /* 0x000fe2000f8e0210 */
[----:B0-----:R-:W-:Y:S01]  /*0d80*/  MOV R2, UR18 ;  /* 0x0000001200027c02 */ /* 0x001fe20008000f00 */
[----:B------:R-:W-:Y:S01]  /*0d90*/  IMAD.U32 R3, RZ, RZ, UR19 ;  /* 0x00000013ff037e24 */ /* 0x000fe2000f8e00ff */
[----:B------:R-:W0:Y:S01]  /*0da0*/  LDC.64 R10, c[0x0][0x3a8] ;  /* 0x0000ea00ff0a7b82 */ /* 0x000e220000000a00 */
[----:B------:R-:W1:Y:S02]  /*0db0*/  LDCU.64 UR6, c[0x0][0x3a0] ;  /* 0x00007400ff0677ac */ /* 0x000e640008000a00 */
[----:B------:R-:W-:Y:S02]  /*0dc0*/  IMAD.U32 R7, RZ, RZ, UR13 ;  /* 0x0000000dff077e24 */ /* 0x000fe4000f8e00ff */
[----:B------:R-:W-:-:S03]  /*0dd0*/  IMAD.U32 R6, RZ, RZ, UR12 ;  /* 0x0000000cff067e24 */ /* 0x000fc6000f8e00ff */
[----:B------:R-:W2:Y:S02]  /*0de0*/  LDC R34, c[0x0][0x3d0] ;  /* 0x0000f400ff227b82 */ /* 0x000ea40000000800 */
[----:B------:R-:W3:Y:S02]  /*0df0*/  LDG.E R7, desc[UR10][R6.64] ;  /* 0x0000000a06077981 */ /* 0x000ee4000c1e1900 */
[----:B---3--:R-:W-:-:S06]  /*0e00*/  IMAD.WIDE R2, R7, 0x8, R2 ;  /* 0x0000000807027825 */ /* 0x008fcc00078e0202 */
[----:B------:R-:W3:Y:S01]  /*0e10*/  LDG.E.64 R2, desc[UR10][R2.64] ;  /* 0x0000000a02027981 */ /* 0x000ee2000c1e1b00 */
[----:B------:R-:W-:Y:S01]  /*0e20*/  R2UR UR4, R8 ;  /* 0x00000000080472ca */ /* 0x000fe200000e0000 */
[----:B-1----:R-:W-:Y:S01]  /*0e30*/  UIMAD.WIDE UR6, UR8, 0x8, UR6 ;  /* 0x00000008080678a5 */ /* 0x002fe2000f8e0206 */
[----:B------:R-:W-:Y:S01]  /*0e40*/  R2UR UR5, R0 ;  /* 0x00000000000572ca */ /* 0x000fe200000e0000 */
[----:B------:R-:W-:-:S04]  /*0e50*/  IMAD.MOV.U32 R7, RZ, RZ, 0x8 ;  /* 0x00000008ff077424 */ /* 0x000fc800078e00ff */
[----:B--2---:R-:W-:-:S08]  /*0e60*/  IMAD.WIDE R6, R34, R7, UR6 ;  /* 0x0000000622067e25 */ /* 0x004fd0000f8e0207 */
[----:B------:R-:W-:-:S06]  /*0e70*/  UIMAD.WIDE UR4, UR8, 0x8, UR4 ;  /* 0x00000008080478a5 */ /* 0x000fcc000f8e0204 */
[----:B------:R-:W-:Y:S01]  /*0e80*/  IMAD.U32 R14, RZ, RZ, UR4 ;  /* 0x00000004ff0e7e24 */ /* 0x000fe2000f8e00ff */
[----:B------:R-:W-:Y:S01]  /*0e90*/  MOV R15, UR5 ;  /* 0x00000005000f7c02 */ /* 0x000fe20008000f00 */
[----:B------:R-:W-:Y:S02]  /*0ea0*/  IMAD.U32 R22, RZ, RZ, UR6 ;  /* 0x00000006ff167e24 */ /* 0x000fe4000f8e00ff */
[----:B------:R-:W-:Y:S02]  /*0eb0*/  IMAD.U32 R23, RZ, RZ, UR7 ;  /* 0x00000007ff177e24 */ /* 0x000fe4000f8e00ff */
[----:B------:R-:W-:-:S04]  /*0ec0*/  IMAD.MOV.U32 R35, RZ, RZ, 0x10 ;  /* 0x00000010ff237424 */ /* 0x000fc800078e00ff */
[----:B------:R-:W-:Y:S01]  /*0ed0*/  IMAD.WIDE R34, R34, R35, UR6 ;  /* 0x0000000622227e25 */ /* 0x000fe2000f8e0223 */
[----:B---3--:R-:W-:-:S06]  /*0ee0*/  DSETP.GT.AND P0, PT, R2, 1, PT ;  /* 0x3ff000000200742a */ /* 0x008fcc0003f04000 */
[----:B------:R-:W-:Y:S02]  /*0ef0*/  FSEL R4, R2, RZ, !P0 ;  /* 0x000000ff02047208 */ /* 0x000fe40004000000 */
[----:B------:R-:W-:-:S06]  /*0f00*/  FSEL R5, R3, 1.875, !P0 ;  /* 0x3ff0000003057808 */ /* 0x000fcc0004000000 */
[----:B------:R-:W-:-:S06]  /*0f10*/  DSETP.GEU.AND P0, PT, R4, -1, PT ;  /* 0xbff000000400742a */ /* 0x000fcc0003f0e000 */
[----:B------:R-:W-:Y:S02]  /*0f20*/  FSEL R20, R4, RZ, P0 ;  /* 0x000000ff04147208 */ /* 0x000fe40000000000 */
[----:B------:R-:W-:-:S06]  /*0f30*/  FSEL R21, R5, -1.875, P0 ;  /* 0xbff0000005157808 */ /* 0x000fcc0000000000 */
[----:B------:R-:W-:-:S08]  /*0f40*/  DADD R2, -R20, 1 ;  /* 0x3ff0000014027429 */ /* 0x000fd00000000100 */
[----:B------:R-:W-:-:S08]  /*0f50*/  DMUL R2, R2, 0.5 ;  /* 0x3fe0000002027828 */ /* 0x000fd00000000000 */
[----:B0-----:R-:W-:-:S07]  /*0f60*/  DFMA R10, R30, R2, R10 ;  /* 0x000000021e0a722b */ /* 0x001fce000000000a */
[----:B------:R0:W-:Y:S04]  /*0f70*/  STG.E.64 desc[UR10][R14.64+-0x8], R10 ;  /* 0xfffff80a0e007986 */ /* 0x0001e8000c101b0a */
[----:B------:R-:W2:Y:S04]  /*0f80*/  LDG.E.64 R2, desc[UR10][R6.64] ;  /* 0x0000000a06027981 */ /* 0x000ea8000c1e1b00 */
[----:B------:R-:W3:Y:S04]  /*0f90*/  LDG.E.64 R22, desc[UR10][R22.64] ;  /* 0x0000000a16167981 */ /* 0x000ee8000c1e1b00 */
[----:B------:R-:W4:Y:S01]  /*0fa0*/  LDG.E.64 R4, desc[UR10][R34.64] ;  /* 0x0000000a22047981 */ /* 0x000f22000c1e1b00 */
[----:B------:R-:W-:-:S06]  /*0fb0*/  UIMAD.WIDE UR14, UR8, 0x8, UR20 ;  /* 0x00000008080e78a5 */ /* 0x000fcc000f8e0214 */
[----:B------:R-:W-:-:S05]  /*0fc0*/  IMAD.U32 R18, RZ, RZ, UR14 ;  /* 0x0000000eff127e24 */ /* 0x000fca000f8e00ff */
[----:B------:R-:W-:-:S05]  /*0fd0*/  IADD3 R18, P1, PT, R18, 0x8, RZ ;  /* 0x0000000812127810 */ /* 0x000fca0007f3e0ff */
[----:B------:R-:W-:Y:S01]  /*0fe0*/  IMAD.X R19, RZ, RZ, UR15, P1 ;  /* 0x0000000fff137e24 */ /* 0x000fe200088e06ff */
[----:B--2---:R-:W-:-:S08]  /*0ff0*/  DMUL R12, R2, R2 ;  /* 0x00000002020c7228 */ /* 0x004fd00000000000 */
[----:B---3--:R-:W-:-:S08]  /*1000*/  DFMA R12, R22, R22, R12 ;  /* 0x00000016160c722b */ /* 0x008fd0000000000c */
[----:B----4-:R-:W-:Y:S01]  /*1010*/  DFMA R16, R4, R4, R12 ;  /* 0x000000040410722b */ /* 0x010fe2000000000c */
[----:B------:R-:W-:Y:S02]  /*1020*/  IMAD.MOV.U32 R12, RZ, RZ, 0x0 ;  /* 0x00000000ff0c7424 */ /* 0x000fe400078e00ff */
[----:B------:R-:W-:-:S03]  /*1030*/  IMAD.MOV.U32 R13, RZ, RZ, 0x3fd80000 ;  /* 0x3fd80000ff0d7424 */ /* 0x000fc600078e00ff */
[----:B------:R-:W0:Y:S04]  /*1040*/  MUFU.RSQ64H R41, R17 ;  /* 0x0000001100297308 */ /* 0x000e280000001c00 */
        /* <DEDUP_REMOVED lines=16> */
[----:B------:R-:W-:Y:S01]  /*1150*/  MOV R38, 0x1190 ;  /* 0x0000119000267802 */ /* 0x000fe20000000f00 */
[----:B------:R-:W-:Y:S02]  /*1160*/  IMAD.MOV.U32 R12, RZ, RZ, R16 ;  /* 0x000000ffff0c7224 */ /* 0x000fe400078e0010 */
[----:B------:R-:W-:-:S07]  /*1170*/  IMAD.MOV.U32 R13, RZ, RZ, R17 ;  /* 0x000000ffff0d7224 */ /* 0x000fce00078e0011 */
[----:B------:R-:W-:Y:S05]  /*1180*/  CALL.REL.NOINC `($__internal_17_$__cuda_sm20_dsqrt_rn_f64_mediumpath_v1) ;  /* 0x00000018003c7944 */ /* 0x000fea0003c00000 */
.L_x_681:
[----:B------:R-:W-:Y:S01]  /*1190*/  DSETP.NEU.AND P0, PT, R16, RZ, PT ;  /* 0x000000ff1000722a */ /* 0x000fe20003f0d000 */
[----:B------:R-:W-:-:S05]  /*11a0*/  FSETP.GEU.AND P1, PT, |R23|, 6.5827683646048100446e-37, PT ;  /* 0x036000001700780b */ /* 0x000fca0003f2e200 */
[----:B------:R-:W-:Y:S02]  /*11b0*/  FSEL R17, R11, 1.875, P0 ;  /* 0x3ff000000b117808 */ /* 0x000fe40000000000 */
[----:B------:R-:W-:Y:S02]  /*11c0*/  FSEL R16, R10, RZ, P0 ;  /* 0x000000ff0a107208 */ /* 0x000fe40000000000 */
        /* <DEDUP_REMOVED lines=21> */
.L_x_682:
        /* <DEDUP_REMOVED lines=22> */
.L_x_683:
        /* <DEDUP_REMOVED lines=20> */
[----:B------:R-:W-:Y:S01]  /*15c0*/  IMAD.MOV.U32 R2, RZ, RZ, R12 ;  /* 0x000000ffff027224 */ /* 0x000fe200078e000c */
[----:B------:R-:W-:-:S07]  /*15d0*/  MOV R3, R9 ;  /* 0x0000000900037202 */ /* 0x000fce0000000f00 */
.L_x_684:
[----:B------:R-:W0:Y:S01]  /*15e0*/  LDC.64 R14, c[0x0][0x3c0] ;  /* 0x0000f000ff0e7b82 */ /* 0x000e220000000a00 */
[----:B------:R-:W0:Y:S01]  /*15f0*/  MUFU.RCP64H R5, UR28 ;  /* 0x0000001c00057d08 */ /* 0x000e220008001800 */
[----:B------:R-:W-:-:S06]  /*1600*/  IMAD.MOV.U32 R4, RZ, RZ, 0x1 ;  /* 0x00000001ff047424 */ /* 0x000fcc00078e00ff */
[----:B0-----:R-:W-:-:S08]  /*1610*/  DFMA R10, R4, -R14, 1 ;  /* 0x3ff00000040a742b */ /* 0x001fd0000000080e */
        /* <DEDUP_REMOVED lines=15> */
[----:B------:R-:W-:Y:S01]  /*1710*/  MOV R10, 0x1750 ;  /* 0x00001750000a7802 */ /* 0x000fe20000000f00 */
[----:B------:R-:W-:-:S05]  /*1720*/  IMAD.MOV.U32 R9, RZ, RZ, R11 ;  /* 0x000000ffff097224 */ /* 0x000fca00078e000b */
[----:B------:R-:W1:Y:S02]  /*1730*/  LDC R41, c[0x0][0x3c4] ;  /* 0x0000f100ff297b82 */ /* 0x000e640000000800 */
[----:B01----:R-:W-:Y:S05]  /*1740*/  CALL.REL.NOINC `($__internal_16_$__cuda_sm20_div_rn_f64_full) ;  /* 0x0000000c00447944 */ /* 0x003fea0003c00000 */
[----:B------:R-:W-:-:S07]  /*1750*/  MOV R13, R9 ;  /* 0x00000009000d7202 */ /* 0x000fce0000000f00 */
.L_x_685:
        /* <DEDUP_REMOVED lines=8> */
[----:B------:R-:W-:Y:S01]  /*17e0*/  UMOV UR25, 0x3fbc71c7 ;  /* 0x3fbc71c700197882 */ /* 0x000fe20000000000 */
[CCC-:B------:R-:W-:Y:S01]  /*17f0*/  DFMA R22, R12.reuse, R2.reuse, R20.reuse ;  /* 0x000000020c16722b */ /* 0x1c0fe20000000014 */
[----:B------:R-:W-:Y:S01]  /*1800*/  IMAD.MOV.U32 R28, RZ, RZ, 0x8 ;  /* 0x00000008ff1c7424 */ /* 0x000fe200078e00ff */
[----:B------:R-:W-:Y:S01]  /*1810*/  DFMA R2, -R12, R2, R20 ;  /* 0x000000020c02722b */ /* 0x000fe20000000114 */
[----:B------:R-:W-:Y:S01]  /*1820*/  MOV R26, 0x10 ;  /* 0x00000010001a7802 */ /* 0x000fe20000000f00 */
[----:B------:R-:W-:Y:S01]  /*1830*/  DMUL R36, R20, UR22 ;  /* 0x0000001614247c28 */ /* 0x000fe20008000000 */
[----:B------:R-:W-:Y:S01]  /*1840*/  IMAD.U32 R40, RZ, RZ, UR14 ;  /* 0x0000000eff287e24 */ /* 0x000fe2000f8e00ff */
[----:B------:R-:W-:Y:S01]  /*1850*/  DMUL R10, R10, UR24 ;  /* 0x000000180a0a7c28 */ /* 0x000fe20008000000 */
[----:B------:R-:W-:Y:S01]  /*1860*/  IMAD.U32 R41, RZ, RZ, UR15 ;  /* 0x0000000fff297e24 */ /* 0x000fe2000f8e00ff */
[----:B------:R-:W-:-:S02]  /*1870*/  DMUL R12, R24, UR24 ;  /* 0x00000018180c7c28 */ /* 0x000fc40008000000 */
[----:B------:R-:W-:Y:S02]  /*1880*/  DMUL R14, R14, UR24 ;  /* 0x000000180e0e7c28 */ /* 0x000fe40008000000 */
[----:B------:R-:W-:Y:S01]  /*1890*/  DMUL R16, R16, UR24 ;  /* 0x0000001810107c28 */ /* 0x000fe20008000000 */
[----:B------:R1:W-:Y:S01]  /*18a0*/  STG.E.64 desc[UR10][R40.64], R36 ;  /* 0x0000002428007986 */ /* 0x0003e2000c101b0a */
[----:B------:R-:W-:Y:S01]  /*18b0*/  DMUL R38, R22, UR24 ;  /* 0x0000001816267c28 */ /* 0x000fe20008000000 */
[----:B0-----:R-:W-:Y:S01]  /*18c0*/  IMAD.WIDE R28, R5, R28, UR14 ;  /* 0x0000000e051c7e25 */ /* 0x001fe2000f8e021c */
[----:B------:R-:W-:-:S03]  /*18d0*/  DMUL R2, R2, UR24 ;  /* 0x0000001802027c28 */ /* 0x000fc60008000000 */
[C---:B------:R-:W-:Y:S01]  /*18e0*/  IMAD.WIDE R26, R5.reuse, R26, UR14 ;  /* 0x0000000e051a7e25 */ /* 0x040fe2000f8e021a */
[----:B------:R-:W-:Y:S03]  /*18f0*/  STG.E.64 desc[UR10][R28.64], R10 ;  /* 0x0000000a1c007986 */ /* 0x000fe6000c101b0a */
[C-C-:B------:R-:W-:Y:S01]  /*1900*/  IMAD.WIDE R24, R5.reuse, 0x18, R18.reuse ;  /* 0x0000001805187825 */ /* 0x140fe200078e0212 */
[----:B------:R-:W-:Y:S03]  /*1910*/  STG.E.64 desc[UR10][R26.64], R12 ;  /* 0x0000000c1a007986 */ /* 0x000fe6000c101b0a */
[C-C-:B------:R-:W-:Y:S01]  /*1920*/  IMAD.WIDE R22, R5.reuse, 0x20, R18.reuse ;  /* 0x0000002005167825 */ /* 0x140fe200078e0212 */
[----:B------:R0:W-:Y:S03]  /*1930*/  STG.E.64 desc[UR10][R24.64+-0x8], R14 ;  /* 0xfffff80e18007986 */ /* 0x0001e6000c101b0a */
[C-C-:B------:R-:W-:Y:S01]  /*1940*/  IMAD.WIDE R20, R5.reuse, 0x28, R18.reuse ;  /* 0x0000002805147825 */ /* 0x140fe200078e0212 */
[----:B------:R2:W-:Y:S03]  /*1950*/  STG.E.64 desc[UR10][R22.64+-0x8], R16 ;  /* 0xfffff81016007986 */ /* 0x0005e6000c101b0a */
[----:B------:R-:W-:Y:S01]  /*1960*/  IMAD.WIDE R18, R5, 0x30, R18 ;  /* 0x0000003005127825 */ /* 0x000fe200078e0212 */
[----:B------:R-:W-:Y:S01]  /*1970*/  STG.E.64 desc[UR10][R20.64+-0x8], R38 ;  /* 0xfffff82614007986 */ /* 0x000fe2000c101b0a */
[----:B------:R-:W3:Y:S02]  /*1980*/  LDC.64 R4, c[0x0][0x388] ;  /* 0x0000e200ff047b82 */ /* 0x000ee40000000a00 */
[----:B-1----:R-:W-:Y:S01]  /*1990*/  IMAD.U32 R37, RZ, RZ, UR13 ;  /* 0x0000000dff257e24 */ /* 0x002fe2000f8e00ff */
[----:B------:R1:W-:Y:S01]  /*19a0*/  STG.E.64 desc[UR10][R18.64+-0x8], R2 ;  /* 0xfffff80212007986 */ /* 0x0003e2000c101b0a */
[----:B------:R-:W-:-:S05]  /*19b0*/  IMAD.U32 R36, RZ, RZ, UR12 ;  /* 0x0000000cff247e24 */ /* 0x000fca000f8e00ff */
[----:B------:R-:W3:Y:S02]  /*19c0*/  LDG.E R37, desc[UR10][R36.64+0x4] ;  /* 0x0000040a24257981 */ /* 0x000ee4000c1e1900 */
[----:B---3--:R-:W-:-:S06]  /*19d0*/  IMAD.WIDE R4, R37, 0x8, R4 ;  /* 0x0000000825047825 */ /* 0x008fcc00078e0204 */
[----:B------:R-:W3:Y:S01]  /*19e0*/  LDG.E.64 R4, desc[UR10][R4.64] ;  /* 0x0000000a04047981 */ /* 0x000ee2000c1e1b00 */
[----:B0-----:R-:W-:Y:S01]  /*19f0*/  IMAD.U32 R14, RZ, RZ, UR4 ;  /* 0x00000004ff0e7e24 */ /* 0x001fe2000f8e00ff */
[----:B------:R-:W-:Y:S01]  /*1a00*/  MOV R15, UR5 ;  /* 0x00000005000f7c02 */ /* 0x000fe20008000f00 */
[----:B---3--:R-:W-:-:S06]  /*1a10*/  DSETP.GT.AND P0, PT, R4, 1, PT ;  /* 0x3ff000000400742a */ /* 0x008fcc0003f04000 */
[----:B------:R-:W-:Y:S02]  /*1a20*/  FSEL R10, R4, RZ, !P0 ;  /* 0x000000ff040a7208 */ /* 0x000fe40004000000 */
[----:B------:R-:W-:-:S06]  /*1a30*/  FSEL R11, R5, 1.875, !P0 ;  /* 0x3ff00000050b7808 */ /* 0x000fcc0004000000 */
[----:B------:R-:W-:-:S06]  /*1a40*/  DSETP.GEU.AND P0, PT, R10, -1, PT ;  /* 0xbff000000a00742a */ /* 0x000fcc0003f0e000 */
[----:B--2---:R-:W-:Y:S02]  /*1a50*/  FSEL R16, R10, RZ, P0 ;  /* 0x000000ff0a107208 */ /* 0x004fe40000000000 */
[----:B------:R-:W-:-:S06]  /*1a60*/  FSEL R17, R11, -1.875, P0 ;  /* 0xbff000000b117808 */ /* 0x000fcc0000000000 */
[----:B-1----:R-:W-:-:S08]  /*1a70*/  DADD R2, -R16, 1 ;  /* 0x3ff0000010027429 */ /* 0x002fd00000000100 */
[----:B------:R-:W-:-:S08]  /*1a80*/  DMUL R2, R2, 0.5 ;  /* 0x3fe0000002027828 */ /* 0x000fd00000000000 */
[----:B------:R-:W-:Y:S01]  /*1a90*/  DFMA R10, R30, R2, UR26 ;  /* 0x0000001a1e0a7e2b */ /* 0x000fe20008000002 */
[----:B------:R-:W-:Y:S02]  /*1aa0*/  IMAD.U32 R4, RZ, RZ, UR6 ;  /* 0x00000006ff047e24 */ /* 0x000fe4000f8e00ff */
[----:B------:R-:W-:-:S04]  /*1ab0*/  IMAD.U32 R5, RZ, RZ, UR7 ;  /* 0x00000007ff057e24 */ /* 0x000fc8000f8e00ff */
[----:B------:R0:W-:Y:S04]  /*1ac0*/  STG.E.64 desc[UR10][R14.64], R10 ;  /* 0x0000000a0e007986 */ /* 0x0001e8000c101b0a */
[----:B------:R-:W2:Y:S04]  /*1ad0*/  LDG.E.64 R6, desc[UR10][R6.64+0x8] ;  /* 0x0000080a06067981 */ /* 0x000ea8000c1e1b00 */
        /* <DEDUP_REMOVED lines=23> */
[----:B------:R-:W-:Y:S01]  /*1c50*/  MOV R13, R3 ;  /* 0x00000003000d7202 */ /* 0x000fe20000000f00 */
[----:B------:R-:W-:Y:S01]  /*1c60*/  IMAD.MOV.U32 R11, RZ, RZ, R39 ;  /* 0x000000ffff0b7224 */ /* 0x000fe200078e0027 */
[----:B------:R-:W-:Y:S01]  /*1c70*/  MOV R38, 0x1ca0 ;  /* 0x00001ca000267802 */ /* 0x000fe20000000f00 */
[----:B------:R-:W-:-:S07]  /*1c80*/  IMAD.MOV.U32 R12, RZ, RZ, R2 ;  /* 0x000000ffff0c7224 */ /* 0x000fce00078e0002 */
[----:B------:R-:W-:Y:S05]  /*1c90*/  CALL.REL.NOINC `($__internal_17_$__cuda_sm20_dsqrt_rn_f64_mediumpath_v1) ;  /* 0x0000000c00787944 */ /* 0x000fea0003c00000 */
.L_x_686:
[----:B------:R-:W-:Y:S01]  /*1ca0*/  DSETP.NEU.AND P0, PT, R2, RZ, PT ;  /* 0x000000ff0200722a */ /* 0x000fe20003f0d000 */
[----:B------:R-:W-:Y:S01]  /*1cb0*/  FSETP.GEU.AND P1, PT, |R5|, 6.5827683646048100446e-37, PT ;  /* 0x036000000500780b */ /* 0x000fe20003f2e200 */
[----:B------:R-:W-:-:S04]  /*1cc0*/  IMAD.MOV.U32 R2, RZ, RZ, 0x1 ;  /* 0x00000001ff027424 */ /* 0x000fc800078e00ff */
        /* <DEDUP_REMOVED lines=22> */
.L_x_687:
        /* <DEDUP_REMOVED lines=20> */
[----:B------:R-:W-:Y:S01]  /*1f70*/  MOV R4, R12 ;  /* 0x0000000c00047202 */ /* 0x000fe20000000f00 */
[----:B------:R-:W-:-:S07]  /*1f80*/  IMAD.MOV.U32 R5, RZ, RZ, R9 ;  /* 0x000000ffff057224 */ /* 0x000fce00078e0009 */
.L_x_688:
        /* <DEDUP_REMOVED lines=19> */
[----:B------:R-:W-:Y:S05]  /*20c0*/  CALL.REL.NOINC `($__internal_16_$__cuda_sm20_div_rn_f64_full) ;  /* 0x0000000000e47944 */ /* 0x000fea0003c00000 */
[----:B------:R-:W-:Y:S02]  /*20d0*/  IMAD.MOV.U32 R6, RZ, RZ, R12 ;  /* 0x000000ffff067224 */ /* 0x000fe400078e000c */
[----:B------:R-:W-:-:S07]  /*20e0*/  IMAD.MOV.U32 R7, RZ, RZ, R9 ;  /* 0x000000ffff077224 */ /* 0x000fce00078e0009 */
.L_x_689:
[----:B------:R-:W0:Y:S01]  /*20f0*/  LDC.64 R34, c[0x0][0x3c0] ;  /* 0x0000f000ff227b82 */ /* 0x000e220000000a00 */
[----:B------:R-:W0:Y:S01]  /*2100*/  MUFU.RCP64H R11, UR28 ;  /* 0x0000001c000b7d08 */ /* 0x000e220008001800 */
[----:B------:R-:W-:-:S06]  /*2110*/  MOV R10, 0x1 ;  /* 0x00000001000a7802 */ /* 0x000fcc0000000f00 */
        /* <DEDUP_REMOVED lines=21> */
.L_x_690:
        /* <DEDUP_REMOVED lines=9> */
[----:B------:R-:W-:Y:S01]  /*2300*/  UIADD3 UR9, UPT, UPT, UR9, 0x2, URZ ;  /* 0x0000000209097890 */ /* 0x000fe2000fffe0ff */
[----:B------:R-:W-:Y:S01]  /*2310*/  DFMA R6, -R12, R6, R16 ;  /* 0x000000060c06722b */ /* 0x000fe20000000110 */
[----:B------:R-:W-:Y:S01]  /*2320*/  UIADD3 UR8, UPT, UPT, UR8, 0x2, URZ ;  /* 0x0000000208087890 */ /* 0x000fe2000fffe0ff */
[----:B------:R-:W-:Y:S01]  /*2330*/  DMUL R16, R16, UR4 ;  /* 0x0000000410107c28 */ /* 0x000fe20008000000 */
[----:B------:R-:W-:Y:S01]  /*2340*/  IMAD.U32 R12, RZ, RZ, UR14 ;  /* 0x0000000eff0c7e24 */ /* 0x000fe2000f8e00ff */
[----:B------:R-:W-:Y:S01]  /*2350*/  DMUL R10, R10, UR6 ;  /* 0x000000060a0a7c28 */ /* 0x000fe20008000000 */
[----:B------:R-:W-:Y:S01]  /*2360*/  IMAD.U32 R13, RZ, RZ, UR15 ;  /* 0x0000000fff0d7e24 */ /* 0x000fe2000f8e00ff */
[----:B------:R-:W-:Y:S01]  /*2370*/  DMUL R2, R2, UR6 ;  /* 0x0000000602027c28 */ /* 0x000fe20008000000 */
[----:B------:R-:W-:Y:S01]  /*2380*/  UISETP.NE.AND UP0, UPT, UR9, URZ, UPT ;  /* 0x000000ff0900728c */ /* 0x000fe2000bf05270 */
[----:B------:R-:W-:-:S02]  /*2390*/  DMUL R14, R14, UR6 ;  /* 0x000000060e0e7c28 */ /* 0x000fc40008000000 */
[----:B------:R-:W-:Y:S01]  /*23a0*/  DMUL R4, R4, UR6 ;  /* 0x0000000604047c28 */ /* 0x000fe20008000000 */
[----:B------:R0:W-:Y:S01]  /*23b0*/  STG.E.64 desc[UR10][R12.64+0x8], R16 ;  /* 0x000008100c007986 */ /* 0x0001e2000c101b0a */
[----:B------:R-:W-:Y:S02]  /*23c0*/  DMUL R34, R34, UR6 ;  /* 0x0000000622227c28 */ /* 0x000fe40008000000 */
[----:B------:R-:W-:Y:S01]  /*23d0*/  DMUL R6, R6, UR6 ;  /* 0x0000000606067c28 */ /* 0x000fe20008000000 */
[----:B------:R0:W-:Y:S04]  /*23e0*/  STG.E.64 desc[UR10][R28.64+0x8], R10 ;  /* 0x0000080a1c007986 */ /* 0x0001e8000c101b0a */
[----:B------:R0:W-:Y:S04]  /*23f0*/  STG.E.64 desc[UR10][R26.64+0x8], R2 ;  /* 0x000008021a007986 */ /* 0x0001e8000c101b0a */
[----:B------:R0:W-:Y:S04]  /*2400*/  STG.E.64 desc[UR10][R24.64], R14 ;  /* 0x0000000e18007986 */ /* 0x0001e8000c101b0a */
[----:B------:R0:W-:Y:S04]  /*2410*/  STG.E.64 desc[UR10][R22.64], R4 ;  /* 0x0000000416007986 */ /* 0x0001e8000c101b0a */
[----:B------:R0:W-:Y:S04]  /*2420*/  STG.E.64 desc[UR10][R20.64], R34 ;  /* 0x0000002214007986 */ /* 0x0001e8000c101b0a */
[----:B------:R0:W-:Y:S01]  /*2430*/  STG.E.64 desc[UR10][R18.64], R6 ;  /* 0x0000000612007986 */ /* 0x0001e2000c101b0a */
[----:B------:R-:W-:Y:S05]  /*2440*/  BRA.U UP0, `(.L_x_691) ;  /* 0xffffffe900487547 */ /* 0x000fea000b83ffff */
[----:B------:R-:W-:Y:S05]  /*2450*/  EXIT ;  /* 0x000000000000794d */ /* 0x000fea0003800000 */
        .weak           $__internal_16_$__cuda_sm20_div_rn_f64_full
        .type           $__internal_16_$__cuda_sm20_div_rn_f64_full,@function
        .size           $__internal_16_$__cuda_sm20_div_rn_f64_full,($__internal_17_$__cuda_sm20_dsqrt_rn_f64_mediumpath_v1 - $__internal_16_$__cuda_sm20_div_rn_f64_full)
$__internal_16_$__cuda_sm20_div_rn_f64_full:
[C---:B------:R-:W-:Y:S01]  /*2460*/  FSETP.GEU.AND P0, PT, |R41|.reuse, 1.469367938527859385e-39, PT ;  /* 0x001000002900780b */ /* 0x040fe20003f0e200 */
[----:B------:R-:W-:Y:S01]  /*2470*/  IMAD.MOV.U32 R14, RZ, RZ, 0x1 ;  /* 0x00000001ff0e7424 */ /* 0x000fe200078e00ff */
[C---:B------:R-:W-:Y:S01]  /*2480*/  LOP3.LUT R38, R41.reuse, 0x800fffff, RZ, 0xc0, !PT ;  /* 0x800fffff29267812 */ /* 0x040fe200078ec0ff */
[----:B------:R-:W-:Y:S01]  /*2490*/  IMAD.MOV.U32 R11, RZ, RZ, 0x1ca00000 ;  /* 0x1ca00000ff0b7424 */ /* 0x000fe200078e00ff */
[----:B------:R-:W-:Y:S01]  /*24a0*/  MOV R45, R9 ;  /* 0x00000009002d7202 */ /* 0x000fe20000000f00 */
[----:B------:R-:W-:Y:S01]  /*24b0*/  IMAD.MOV.U32 R44, RZ, RZ, R12 ;  /* 0x000000ffff2c7224 */ /* 0x000fe200078e000c */
[----:B------:R-:W-:Y:S02]  /*24c0*/  LOP3.LUT R39, R38, 0x3ff00000, RZ, 0xfc, !PT ;  /* 0x3ff0000026277812 */ /* 0x000fe400078efcff */
[----:B------:R-:W-:Y:S02]  /*24d0*/  MOV R38, R40 ;  /* 0x0000002800267202 */ /* 0x000fe40000000f00 */
[----:B------:R-:W-:-:S02]  /*24e0*/  LOP3.LUT R13, R41, 0x7ff00000, RZ, 0xc0, !PT ;  /* 0x7ff00000290d7812 */ /* 0x000fc400078ec0ff */
[----:B------:R-:W-:Y:S01]  /*24f0*/  LOP3.LUT R9, R45, 0x7ff00000, RZ, 0xc0, !PT ;  /* 0x7ff000002d097812 */ /* 0x000fe200078ec0ff */
[----:B------:R-:W-:Y:S01]  /*2500*/  @!P0 DMUL R38, R40, 8.98846567431157953865e+307 ;  /* 0x7fe0000028268828 */ /* 0x000fe20000000000 */
[----:B------:R-:W-:Y:S02]  /*2510*/  MOV R42, R44 ;  /* 0x0000002c002a7202 */ /* 0x000fe40000000f00 */
[----:B------:R-:W-:-:S03]  /*2520*/  ISETP.GE.U32.AND P1, PT, R9, R13, PT ;  /* 0x0000000d0900720c */ /* 0x000fc60003f26070 */
[----:B------:R-:W0:Y:S01]  /*2530*/  MUFU.RCP64H R15, R39 ;  /* 0x00000027000f7308 */ /* 0x000e220000001800 */
[----:B------:R-:W-:Y:S02]  /*2540*/  SEL R12, R11, 0x63400000, !P1 ;  /* 0x634000000b0c7807 */ /* 0x000fe40004800000 */
[----:B------:R-:W-:Y:S02]  /*2550*/  FSETP.GEU.AND P1, PT, |R45|, 1.469367938527859385e-39, PT ;  /* 0x001000002d00780b */ /* 0x000fe40003f2e200 */
[----:B------:R-:W-:Y:S01]  /*2560*/  LOP3.LUT R43, R12, 0x800fffff, R45, 0xf8, !PT ;  /* 0x800fffff0c2b7812 */ /* 0x000fe200078ef82d */
[----:B------:R-:W-:Y:S01]  /*2570*/  IMAD.MOV.U32 R12, RZ, RZ, R9 ;  /* 0x000000ffff0c7224 */ /* 0x000fe200078e0009 */
[----:B0-----:R-:W-:-:S08]  /*2580*/  DFMA R46, R14, -R38, 1 ;  /* 0x3ff000000e2e742b */ /* 0x001fd00000000826 */
[----:B------:R-:W-:-:S08]  /*2590*/  DFMA R46, R46, R46, R46 ;  /* 0x0000002e2e2e722b */ /* 0x000fd0000000002e */
[----:B------:R-:W-:-:S08]  /*25a0*/  DFMA R46, R14, R46, R14 ;  /* 0x0000002e0e2e722b */ /* 0x000fd0000000000e */
[----:B------:R-:W-:-:S08]  /*25b0*/  DFMA R14, R46, -R38, 1 ;  /* 0x3ff000002e0e742b */ /* 0x000fd00000000826 */
[----:B------:R-:W-:Y:S01]  /*25c0*/  DFMA R46, R46, R14, R46 ;  /* 0x0000000e2e2e722b */ /* 0x000fe2000000002e */
[----:B------:R-:W-:Y:S10]  /*25d0*/  @P1 BRA `(.L_x_692) ;  /* 0x0000000000201947 */ /* 0x000ff40003800000 */
[----:B------:R-:W-:Y:S01]  /*25e0*/  LOP3.LUT R12, R41, 0x7ff00000, RZ, 0xc0, !PT ;  /* 0x7ff00000290c7812 */ /* 0x000fe200078ec0ff */
[----:B------:R-:W-:-:S03]  /*25f0*/  IMAD.MOV.U32 R14, RZ, RZ, RZ ;  /* 0x000000ffff0e7224 */ /* 0x000fc600078e00ff */
[----:B------:R-:W-:-:S04]  /*2600*/  ISETP.GE.U32.AND P1, PT, R9, R12, PT ;  /* 0x0000000c0900720c */ /* 0x000fc80003f26070 */
[----:B------:R-:W-:-:S04]  /*2610*/  SEL R12, R11, 0x63400000, !P1 ;  /* 0x634000000b0c7807 */ /* 0x000fc80004800000 */
[----:B------:R-:W-:-:S04]  /*2620*/  LOP3.LUT R12, R12, 0x80000000, R45, 0xf8, !PT ;  /* 0x800000000c0c7812 */ /* 0x000fc800078ef82d */
[----:B------:R-:W-:-:S06]  /*2630*/  LOP3.LUT R15, R12, 0x100000, RZ, 0xfc, !PT ;  /* 0x001000000c0f7812 */ /* 0x000fcc00078efcff */
[----:B------:R-:W-:-:S10]  /*2640*/  DFMA R42, R42, 2, -R14 ;  /* 0x400000002a2a782b */ /* 0x000fd4000000080e */
[----:B------:R-:W-:-:S07]  /*2650*/  LOP3.LUT R12, R43, 0x7ff00000, RZ, 0xc0, !PT ;  /* 0x7ff000002b0c7812 */ /* 0x000fce00078ec0ff */
.L_x_692:
[----:B------:R-:W-:Y:S01]  /*2660*/  VIADD R14, R12, 0xffffffff ;  /* 0xffffffff0c0e7836 */ /* 0x000fe20000000000 */
[----:B------:R-:W-:Y:S01]  /*2670*/  @!P0 LOP3.LUT R13, R39, 0x7ff00000, RZ, 0xc0, !PT ;  /* 0x7ff00000270d8812 */ /* 0x000fe200078ec0ff */
[----:B------:R-:W-:-:S03]  /*2680*/  DMUL R48, R46, R42 ;  /* 0x0000002a2e307228 */ /* 0x000fc60000000000 */
[----:B------:R-:W-:Y:S02]  /*2690*/  ISETP.GT.U32.AND P0, PT, R14, 0x7feffffe, PT ;  /* 0x7feffffe0e00780c */ /* 0x000fe40003f04070 */
[----:B------:R-:W-:-:S03]  /*26a0*/  IADD3 R14, PT, PT, R13, -0x1, RZ ;  /* 0xffffffff0d0e7810 */ /* 0x000fc60007ffe0ff */
[----:B------:R-:W-:Y:S01]  /*26b0*/  DFMA R50, R48, -R38, R42 ;  /* 0x800000263032722b */ /* 0x000fe2000000002a */
[----:B------:R-:W-:-:S07]  /*26c0*/  ISETP.GT.U32.OR P0, PT, R14, 0x7feffffe, P0 ;  /* 0x7feffffe0e00780c */ /* 0x000fce0000704470 */
[----:B------:R-:W-:-:S06]  /*26d0*/  DFMA R14, R46, R50, R48 ;  /* 0x000000322e0e722b */ /* 0x000fcc0000000030 */
        /* <DEDUP_REMOVED lines=30> */
.L_x_693:
        /* <DEDUP_REMOVED lines=17> */
.L_x_696:
[----:B------:R-:W-:Y:S02]  /*29d0*/  LOP3.LUT R9, R41, 0x80000, RZ, 0xfc, !PT ;  /* 0x0008000029097812 */ /* 0x000fe400078efcff */
[----:B------:R-:W-:-:S03]  /*29e0*/  MOV R46, R40 ;  /* 0x00000028002e7202 */ /* 0x000fc60000000f00 */
[----:B------:R-:W-:Y:S01]  /*29f0*/  IMAD.MOV.U32 R47, RZ, RZ, R9 ;  /* 0x000000ffff2f7224 */ /* 0x000fe200078e0009 */
[----:B------:R-:W-:Y:S06]  /*2a00*/  BRA `(.L_x_694) ;  /* 0x00000000000c7947 */ /* 0x000fec0003800000 */
.L_x_695:
[----:B------:R-:W-:Y:S01]  /*2a10*/  LOP3.LUT R9, R45, 0x80000, RZ, 0xfc, !PT ;  /* 0x000800002d097812 */ /* 0x000fe200078efcff */
[----:B------:R-:W-:-:S03]  /*2a20*/  IMAD.MOV.U32 R46, RZ, RZ, R44 ;  /* 0x000000ffff2e7224 */ /* 0x000fc600078e002c */
[----:B------:R-:W-:-:S07]  /*2a30*/  MOV R47, R9 ;  /* 0x00000009002f7202 */ /* 0x000fce0000000f00 */
.L_x_694:
[----:B------:R-:W-:Y:S01]  /*2a40*/  MOV R11, 0x0 ;  /* 0x00000000000b7802 */ /* 0x000fe20000000f00 */
[----:B------:R-:W-:Y:S02]  /*2a50*/  IMAD.MOV.U32 R12, RZ, RZ, R46 ;  /* 0x000000ffff0c7224 */ /* 0x000fe400078e002e */
[----:B------:R-:W-:Y:S01]  /*2a60*/  IMAD.MOV.U32 R9, RZ, RZ, R47 ;  /* 0x000000ffff097224 */ /* 0x000fe200078e002f */
[----:B------:R-:W-:Y:S06]  /*2a70*/  RET.REL.NODEC R10 `(_Z39dvc_ScaLBL_FreeLeeModel_PhaseField_InitPiPdS0_S0_S0_ddddiii) ;  /* 0xffffffd40a607950 */ /* 0x000fec0003c3ffff */
        .weak           $__internal_17_$__cuda_sm20_dsqrt_rn_f64_mediumpath_v1
        .type           $__internal_17_$__cuda_sm20_dsqrt_rn_f64_mediumpath_v1,@function
        .size           $__internal_17_$__cuda_sm20_dsqrt_rn_f64_mediumpath_v1,(.L_x_729 - $__internal_17_$__cuda_sm20_dsqrt_rn_f64_mediumpath_v1)
$__internal_17_$__cuda_sm20_dsqrt_rn_f64_mediumpath_v1:
[----:B------:R-:W-:Y:S01]  /*2a80*/  ISETP.GE.U32.AND P0, PT, R40, -0x3400000, PT ;  /* 0xfcc000002800780c */ /* 0x000fe20003f06070 */
[----:B------:R-:W-:-:S12]  /*2a90*/  IMAD.MOV.U32 R37, RZ, RZ, R9 ;  /* 0x000000ffff257224 */ /* 0x000fd800078e0009 */
        /* <DEDUP_REMOVED lines=9> */
.L_x_697:
        /* <DEDUP_REMOVED lines=9> */
[----:B------:R-:W-:Y:S01]  /*2bc0*/  IMAD.MOV.U32 R14, RZ, RZ, RZ ;  /* 0x000000ffff0e7224 */ /* 0x000fe200078e00ff */
[----:B------:R-:W-:Y:S01]  /*2bd0*/  MOV R10, 0x0 ;  /* 0x00000000000a7802 */ /* 0x000fe20000000f00 */
        /* <DEDUP_REMOVED lines=13> */
.L_x_699:
[----:B------:R-:W-:-:S11]  /*2cb0*/  DADD R10, R12, R12 ;  /* 0x000000000c0a7229 */ /* 0x000fd6000000000c */
.L_x_698:
[----:B------:R-:W-:-:S04]  /*2cc0*/  IMAD.MOV.U32 R39, RZ, RZ, 0x0 ;  /* 0x00000000ff277424 */ /* 0x000fc800078e00ff */
[----:B------:R-:W-:Y:S05]  /*2cd0*/  RET.REL.NODEC R38 `(_Z39dvc_ScaLBL_FreeLeeModel_PhaseField_InitPiPdS0_S0_S0_ddddiii) ;  /* 0xffffffd026c87950 */ /* 0x000fea0003c3ffff */
.L_x_700:
        /* <DEDUP_REMOVED lines=10> */
.L_x_729:


//--------------------- .text._Z46dvc_ScaLBL_D3Q19_FreeLeeModel_SingleFluid_InitPddddi --------------------------
	.section	.text._Z46dvc_ScaLBL_D3Q19_FreeLeeModel_SingleFluid_InitPddddi,"ax",@progbits
	.align	128
        .global         _Z46dvc_ScaLBL_D3Q19_FreeLeeModel_SingleFluid_InitPddddi
        .type           _Z46dvc_ScaLBL_D3Q19_FreeLeeModel_SingleFluid_InitPddddi,@function
        .size           _Z46dvc_ScaLBL_D3Q19_FreeLeeModel_SingleFluid_InitPddddi,(.L_x_744 - _Z46dvc_ScaLBL_D3Q19_FreeLeeModel_SingleFluid_InitPddddi)
        .other          _Z46dvc_ScaLBL_D3Q19_FreeLeeModel_SingleFluid_InitPddddi,@"STO_CUDA_ENTRY STV_DEFAULT"
_Z46dvc_ScaLBL_D3Q19_FreeLeeModel_SingleFluid_InitPddddi:
.text._Z46dvc_ScaLBL_D3Q19_FreeLeeModel_SingleFluid_InitPddddi:
[----:B------:R-:W-:Y:S01]  /*0000*/  LDC R1, c[0x0][0x37c] ;  /* 0x0000df00ff017b82 */ /* 0x000fe20000000800 */
[----:B------:R-:W0:Y:S02]  /*0010*/  LDCU UR9, c[0x0][0x3a0] ;  /* 0x00007400ff0977ac */ /* 0x000e240008000800 */
[----:B0-----:R-:W-:-:S04]  /*0020*/  MOV R0, UR9 ;  /* 0x0000000900007c02 */ /* 0x001fc80008000f00 */
[----:B------:R-:W-:-:S13]  /*0030*/  ISETP.GE.AND P0, PT, R0, -0x3ffff, PT ;  /* 0xfffc00010000780c */ /* 0x000fda0003f06270 */
[----:B------:R-:W-:Y:S05]  /*0040*/  @!P0 EXIT ;  /* 0x000000000000894d */ /* 0x000fea0003800000 */
[----:B------:R-:W0:Y:S01]  /*0050*/  LDC.64 R2, c[0x0][0x388] ;  /* 0x0000e200ff027b82 */ /* 0x000e220000000a00 */
[----:B------:R-:W1:Y:S01]  /*0060*/  LDCU.128 UR4, c[0x0][0x390] ;  /* 0x00007200ff0477ac */ /* 0x000e620008000c00 */
[----:B------:R-:W-:Y:S01]  /*0070*/  HFMA2 R8, -RZ, RZ, 0, 0 ;  /* 0x00000000ff087431 */ /* 0x000fe200000001ff */
[----:B------:R-:W-:Y:S01]  /*0080*/  MOV R9, 0x3fe00000 ;  /* 0x3fe0000000097802 */ /* 0x000fe20000000f00 */
[----:B------:R-:W-:Y:S01]  /*0090*/  HFMA2 R33, -RZ, RZ, 1.96875, 0 ;  /* 0x3fe00000ff217431 */ /* 0x000fe200000001ff */
[----:B------:R-:W-:Y:S01]  /*00a0*/  MOV R0, UR9 ;  /* 0x0000000900007c02 */ /* 0x000fe20008000f00 */
[----:B------:R-:W-:Y:S01]  /*00b0*/  UMOV UR12, 0x1c71c723 ;  /* 0x1c71c723000c7882 */ /* 0x000fe20000000000 */
[----:B------:R-:W-:Y:S01]  /*00c0*/  MOV R32, 0x0 ;  /* 0x0000000000207802 */ /* 0x000fe20000000f00 */
[----:B------:R-:W2:Y:S01]  /*00d0*/  S2UR UR8, SR_CTAID.X ;  /* 0x00000000000879c3 */ /* 0x000ea20000002500 */
[----:B------:R-:W-:Y:S01]  /*00e0*/  IADD3 R0, PT, PT, R0, 0x3ffff, RZ ;  /* 0x0003ffff00007810 */ /* 0x000fe20007ffe0ff */
[----:B------:R-:W-:Y:S01]  /*00f0*/  UMOV UR13, 0x3f9c71c7 ;  /* 0x3f9c71c7000d7882 */ /* 0x000fe20000000000 */
[----:B------:R-:W3:Y:S02]  /*0100*/  LDCU.64 UR10, c[0x0][0x358] ;  /* 0x00006b00ff0a77ac */ /* 0x000ee40008000a00 */
[----:B------:R-:W-:-:S02]  /*0110*/  ISETP.GE.U32.AND P0, PT, R0, 0x7ffff, PT ;  /* 0x0007ffff0000780c */ /* 0x000fc40003f06070 */
[----:B-1----:R-:W-:Y:S01]  /*0120*/  MOV R10, UR4 ;  /* 0x00000004000a7c02 */ /* 0x002fe20008000f00 */
[----:B------:R-:W-:Y:S01]  /*0130*/  IMAD.U32 R37, RZ, RZ, UR5 ;  /* 0x00000005ff257e24 */ /* 0x000fe2000f8e00ff */
[----:B------:R-:W-:Y:S02]  /*0140*/  MOV R11, UR5 ;  /* 0x00000005000b7c02 */ /* 0x000fe40008000f00 */
[----:B------:R-:W-:Y:S01]  /*0150*/  MOV R12, UR4 ;  /* 0x00000004000c7c02 */ /* 0x000fe20008000f00 */
[C---:B0-----:R-:W-:Y:S01]  /*0160*/  DFMA R6, -R2.reuse, R8, 1 ;  /* 0x3ff000000206742b */ /* 0x041fe20000000108 */
[----:B------:R-:W-:Y:S01]  /*0170*/  MOV R13, UR5 ;  /* 0x00000005000d7c02 */ /* 0x000fe20008000f00 */
[----:B------:R-:W-:Y:S01]  /*0180*/  DADD R18, R2, UR4 ;  /* 0x0000000402127e29 */ /* 0x000fe20008000000 */
[----:B------:R-:W-:Y:S01]  /*0190*/  MOV R14, UR6 ;  /* 0x00000006000e7c02 */ /* 0x000fe20008000f00 */
[----:B------:R-:W-:Y:S01]  /*01a0*/  DFMA R10, R8, -R10, 1 ;  /* 0x3ff00000080a742b */ /* 0x000fe2000000080a */
[----:B------:R-:W-:Y:S01]  /*01b0*/  MOV R15, UR7 ;  /* 0x00000007000f7c02 */ /* 0x000fe20008000f00 */
[----:B------:R-:W-:Y:S01]  /*01c0*/  DADD R20, -R2, -UR4 ;  /* 0x8000000402147e29 */ /* 0x000fe20008000100 */
[----:B------:R-:W-:Y:S01]  /*01d0*/  MOV R16, UR6 ;  /* 0x0000000600107c02 */ /* 0x000fe20008000f00 */
[----:B------:R-:W-:Y:S01]  /*01e0*/  DFMA R12, R8, R12, 1 ;  /* 0x3ff00000080c742b */ /* 0x000fe2000000000c */
[----:B------:R-:W-:Y:S01]  /*01f0*/  MOV R17, UR7 ;  /* 0x0000000700117c02 */ /* 0x000fe20008000f00 */
[----:B------:R-:W-:Y:S01]  /*0200*/  DADD R22, R2, -UR4 ;  /* 0x8000000402167e29 */ /* 0x000fe20008000000 */
[----:B------:R-:W-:Y:S01]  /*0210*/  MOV R34, UR4 ;  /* 0x0000000400227c02 */ /* 0x000fe20008000f00 */
[----:B------:R-:W-:Y:S01]  /*0220*/  DFMA R14, R8, -R14, 1 ;  /* 0x3ff00000080e742b */ /* 0x000fe2000000080e */
[----:B------:R-:W-:Y:S01]  /*0230*/  MOV R35, UR5 ;  /* 0x0000000500237c02 */ /* 0x000fe20008000f00 */
[----:B------:R-:W-:Y:S01]  /*0240*/  DADD R24, -R2, UR4 ;  /* 0x0000000402187e29 */ /* 0x000fe20008000100 */
[----:B------:R-:W-:Y:S01]  /*0250*/  MOV R36, UR4 ;  /* 0x0000000400247c02 */ /* 0x000fe20008000f00 */
[----:B------:R-:W-:Y:S01]  /*0260*/  DFMA R16, R8, R16, 1 ;  /* 0x3ff000000810742b */ /* 0x000fe20000000010 */
[----:B------:R-:W-:Y:S01]  /*0270*/  MOV R38, UR4 ;  /* 0x0000000400267c02 */ /* 0x000fe20008000f00 */
[C---:B------:R-:W-:Y:S01]  /*0280*/  DFMA R8, R2.reuse, R8, 1 ;  /* 0x3ff000000208742b */ /* 0x040fe20000000008 */
[----:B------:R-:W-:Y:S01]  /*0290*/  MOV R39, UR5 ;  /* 0x0000000500277c02 */ /* 0x000fe20008000f00 */
[C---:B------:R-:W-:Y:S01]  /*02a0*/  DADD R26, R2.reuse, UR6 ;  /* 0x00000006021a7e29 */ /* 0x040fe20008000000 */
[----:B------:R-:W-:Y:S01]  /*02b0*/  MOV R40, UR4 ;  /* 0x0000000400287c02 */ /* 0x000fe20008000f00 */
[C---:B------:R-:W-:Y:S01]  /*02c0*/  DADD R28, -R2.reuse, -UR6 ;  /* 0x80000006021c7e29 */ /* 0x040fe20008000100 */
[----:B------:R-:W-:Y:S01]  /*02d0*/  MOV R41, UR5 ;  /* 0x0000000500297c02 */ /* 0x000fe20008000f00 */
[----:B------:R-:W-:Y:S01]  /*02e0*/  DADD R30, R2, -UR6 ;  /* 0x80000006021e7e29 */ /* 0x000fe20008000000 */
[----:B------:R-:W-:Y:S01]  /*02f0*/  UMOV UR4, 0x1c71c71c ;  /* 0x1c71c71c00047882 */ /* 0x000fe20000000000 */
[----:B------:R-:W-:Y:S01]  /*0300*/  DADD R34, R34, UR6 ;  /* 0x0000000622227e29 */ /* 0x000fe20008000000 */
[----:B------:R-:W-:Y:S01]  /*0310*/  UMOV UR5, 0x3fac71c7 ;  /* 0x3fac71c700057882 */ /* 0x000fe20000000000 */
[----:B------:R-:W-:-:S02]  /*0320*/  DADD R36, -R36, -UR6 ;  /* 0x8000000624247e29 */ /* 0x000fc40008000100 */
[----:B------:R-:W-:Y:S02]  /*0330*/  DADD R38, R38, -UR6 ;  /* 0x8000000626267e29 */ /* 0x000fe40008000000 */
[----:B------:R-:W-:Y:S02]  /*0340*/  DADD R40, -R40, UR6 ;  /* 0x0000000628287e29 */ /* 0x000fe40008000100 */
[----:B------:R-:W-:Y:S02]  /*0350*/  DADD R2, -R2, UR6 ;  /* 0x0000000602027e29 */ /* 0x000fe40008000100 */
[----:B------:R-:W-:Y:S02]  /*0360*/  DMUL R6, R6, UR4 ;  /* 0x0000000406067c28 */ /* 0x000fe40008000000 */
[----:B------:R-:W-:Y:S02]  /*0370*/  DMUL R8, R8, UR4 ;  /* 0x0000000408087c28 */ /* 0x000fe40008000000 */
[----:B------:R-:W-:-:S02]  /*0380*/  DMUL R10, R10, UR4 ;  /* 0x000000040a0a7c28 */ /* 0x000fc40008000000 */
[----:B------:R-:W-:Y:S02]  /*0390*/  DMUL R12, R12, UR4 ;  /* 0x000000040c0c7c28 */ /* 0x000fe40008000000 */
[----:B------:R-:W-:Y:S02]  /*03a0*/  DMUL R14, R14, UR4 ;  /* 0x000000040e0e7c28 */ /* 0x000fe40008000000 */
[----:B------:R-:W-:Y:S01]  /*03b0*/  DMUL R16, R16, UR4 ;  /* 0x0000000410107c28 */ /* 0x000fe20008000000 */
[----:B------:R-:W-:Y:S01]  /*03c0*/  USHF.R.S32.HI UR4, URZ, 0x1f, UR9 ;  /* 0x0000001fff047899 */ /* 0x000fe20008011409 */
[-C--:B------:R-:W-:Y:S02]  /*03d0*/  DFMA R18, R18, -R32.reuse, 1 ;  /* 0x3ff000001212742b */ /* 0x080fe40000000820 */
[-C--:B------:R-:W-:Y:S01]  /*03e0*/  DFMA R20, R20, -R32.reuse, 1 ;  /* 0x3ff000001414742b */ /* 0x080fe20000000820 */
[----:B------:R-:W-:Y:S01]  /*03f0*/  ULEA.HI UR4, UR4, UR9, URZ, 0x12 ;  /* 0x0000000904047291 */ /* 0x000fe2000f8f90ff */
[----:B------:R-:W-:-:S02]  /*0400*/  DFMA R22, R22, -R32, 1 ;  /* 0x3ff000001616742b */ /* 0x000fc40000000820 */
[-C--:B------:R-:W-:Y:S01]  /*0410*/  DFMA R24, R24, -R32.reuse, 1 ;  /* 0x3ff000001818742b */ /* 0x080fe20000000820 */
[----:B------:R-:W-:Y:S01]  /*0420*/  USHF.R.S32.HI UR5, URZ, 0x12, UR4 ;  /* 0x00000012ff057899 */ /* 0x000fe20008011404 */
[-C--:B------:R-:W-:Y:S02]  /*0430*/  DFMA R26, R26, -R32.reuse, 1 ;  /* 0x3ff000001a1a742b */ /* 0x080fe40000000820 */
[-C--:B------:R-:W-:Y:S01]  /*0440*/  DFMA R28, R28, -R32.reuse, 1 ;  /* 0x3ff000001c1c742b */ /* 0x080fe20000000820 */
[----:B--2---:R-:W-:Y:S01]  /*0450*/  UIMAD UR7, UR5, UR8, UR8 ;  /* 0x00000008050772a4 */ /* 0x004fe2000f8e0208 */
[-C--:B------:R-:W-:Y:S01]  /*0460*/  DFMA R30, R30, -R32.reuse, 1 ;  /* 0x3ff000001e1e742b */ /* 0x080fe20000000820 */
[----:B------:R-:W-:Y:S01]  /*0470*/  UMOV UR4, URZ ;  /* 0x000000ff00047c82 */ /* 0x000fe20008000000 */
[-C--:B------:R-:W-:Y:S02]  /*0480*/  DFMA R34, R34, -R32.reuse, 1 ;  /* 0x3ff000002222742b */ /* 0x080fe40000000820 */
[----:B------:R-:W-:-:S02]  /*0490*/  DFMA R36, R36, -R32, 1 ;  /* 0x3ff000002424742b */ /* 0x000fc40000000820 */
[-C--:B------:R-:W-:Y:S02]  /*04a0*/  DFMA R38, R38, -R32.reuse, 1 ;  /* 0x3ff000002626742b */ /* 0x080fe40000000820 */
[-C--:B------:R-:W-:Y:S02]  /*04b0*/  DFMA R40, R40, -R32.reuse, 1 ;  /* 0x3ff000002828742b */ /* 0x080fe40000000820 */
[----:B------:R-:W-:Y:S02]  /*04c0*/  DFMA R32, R2, -R32, 1 ;  /* 0x3ff000000220742b */ /* 0x000fe40000000820 */
[----:B------:R-:W-:Y:S02]  /*04d0*/  DMUL R18, R18, UR12 ;  /* 0x0000000c12127c28 */ /* 0x000fe40008000000 */
[----:B------:R-:W-:Y:S02]  /*04e0*/  DMUL R20, R20, UR12 ;  /* 0x0000000c14147c28 */ /* 0x000fe40008000000 */
[----:B------:R-:W-:-:S02]  /*04f0*/  DMUL R22, R22, UR12 ;  /* 0x0000000c16167c28 */ /* 0x000fc40008000000 */
[----:B------:R-:W-:Y:S02]  /*0500*/  DMUL R24, R24, UR12 ;  /* 0x0000000c18187c28 */ /* 0x000fe40008000000 */
[----:B------:R-:W-:Y:S02]  /*0510*/  DMUL R26, R26, UR12 ;  /* 0x0000000c1a1a7c28 */ /* 0x000fe40008000000 */
[----:B------:R-:W-:Y:S02]  /*0520*/  DMUL R28, R28, UR12 ;  /* 0x0000000c1c1c7c28 */ /* 0x000fe40008000000 */
[----:B------:R-:W-:Y:S02]  /*0530*/  DMUL R30, R30, UR12 ;  /* 0x0000000c1e1e7c28 */ /* 0x000fe40008000000 */
[----:B------:R-:W-:Y:S02]  /*0540*/  DMUL R32, R32, UR12 ;  /* 0x0000000c20207c28 */ /* 0x000fe40008000000 */
[----:B------:R-:W-:-:S02]  /*0550*/  DMUL R34, R34, UR12 ;  /* 0x0000000c22227c28 */ /* 0x000fc40008000000 */
[----:B------:R-:W-:Y:S02]  /*0560*/  DMUL R36, R36, UR12 ;  /* 0x0000000c24247c28 */ /* 0x000fe40008000000 */
[----:B------:R-:W-:Y:S02]  /*0570*/  DMUL R38, R38, UR12 ;  /* 0x0000000c26267c28 */ /* 0x000fe40008000000 */
[----:B------:R-:W-:Y:S01]  /*0580*/  DMUL R40, R40, UR12 ;  /* 0x0000000c28287c28 */ /* 0x000fe20008000000 */
[----:B---3--:R-:W-:Y:S10]  /*0590*/  @!P0 BRA `(.L_x_701) ;  /* 0x0000000800148947 */ /* 0x008ff40003800000 */
[----:B------:R-:W0:Y:S01]  /*05a0*/  S2R R5, SR_TID.X ;  /* 0x0000000000057919 */ /* 0x000e220000002100 */
[----:B------:R-:W1:Y:S01]  /*05b0*/  LDC R2, c[0x0][0x360] ;  /* 0x0000d800ff027b82 */ /* 0x000e620000000800 */
[----:B------:R-:W-:-:S04]  /*05c0*/  UIADD3 UR6, UPT, UPT, UR5, 0x1, URZ ;  /* 0x0000000105067890 */ /* 0x000fc8000fffe0ff */
[----:B------:R-:W-:-:S03]  /*05d0*/  ULOP3.LUT UR4, UR6, 0xfffffffe, URZ, 0xc0, !UPT ;  /* 0xfffffffe06047892 */ /* 0x000fc6000f8ec0ff */
[----:B------:R-:W2:Y:S01]  /*05e0*/  LDC R3, c[0x0][0x3a0] ;  /* 0x0000e800ff037b82 */ /* 0x000ea20000000800 */
[----:B------:R-:W-:Y:S01]  /*05f0*/  UIADD3 UR4, UPT, UPT, -UR4, URZ, URZ ;  /* 0x000000ff04047290 */ /* 0x000fe2000fffe1ff */
[C---:B-1----:R-:W-:Y:S02]  /*0600*/  IMAD R0, R2.reuse, UR7, R2 ;  /* 0x0000000702007c24 */ /* 0x042fe4000f8e0202 */
[----:B------:R-:W-:-:S03]  /*0610*/  IMAD R2, R2, UR8, RZ ;  /* 0x0000000802027c24 */ /* 0x000fc6000f8e02ff */
[----:B0-----:R-:W-:Y:S01]  /*0620*/  IADD3 R0, PT, PT, R0, R5, RZ ;  /* 0x0000000500007210 */ /* 0x001fe20007ffe0ff */
[----:B------:R-:W-:-:S07]  /*0630*/  IMAD R2, R2, UR6, R5 ;  /* 0x0000000602027c24 */ /* 0x000fce000f8e0205 */
.L_x_706:
[----:B--2---:R-:W-:Y:S01]  /*0640*/  R2UR UR9, R3 ;  /* 0x00000000030972ca */ /* 0x004fe200000e0000 */
[----:B------:R-:W-:-:S12]  /*0650*/  BSSY.RECONVERGENT B0, `(.L_x_702) ;  /* 0x0000039000007945 */ /* 0x000fd80003800200 */
[----:B------:R-:W-:Y:S02]  /*0660*/  ISETP.GE.AND P0, PT, R2, UR9, PT ;  /* 0x0000000902007c0c */ /* 0x000fe4000bf06270 */
[----:B------:R-:W-:-:S11]  /*0670*/  ISETP.GE.AND P1, PT, R0, UR9, PT ;  /* 0x0000000900007c0c */ /* 0x000fd6000bf26270 */
[----:B------:R-:W-:Y:S05]  /*0680*/  @P0 BRA `(.L_x_703) ;  /* 0x0000000000d40947 */ /* 0x000fea0003800000 */
[----:B------:R-:W0:Y:S01]  /*0690*/  LDC.64 R42, c[0x0][0x380] ;  /* 0x0000e000ff2a7b82 */ /* 0x000e220000000a00 */
[----:B------:R-:W-:Y:S01]  /*06a0*/  HFMA2 R4, -RZ, RZ, 85.3125, 85.3125 ;  /* 0x55555555ff047431 */ /* 0x000fe200000001ff */
[----:B------:R-:W-:Y:S01]  /*06b0*/  MOV R5, 0x3fd55555 ;  /* 0x3fd5555500057802 */ /* 0x000fe20000000f00 */
[----:B------:R-:W-:Y:S02]  /*06c0*/  IMAD.U32 R45, RZ, RZ, UR9 ;  /* 0x00000009ff2d7e24 */ /* 0x000fe4000f8e00ff */
[----:B0-----:R-:W-:-:S05]  /*06d0*/  IMAD.WIDE R42, R2, 0x8, R42 ;  /* 0x00000008022a7825 */ /* 0x001fca00078e022a */
[----:B------:R0:W-:Y:S01]  /*06e0*/  STG.E.64 desc[UR10][R42.64], R4 ;  /* 0x000000042a007986 */ /* 0x0001e2000c101b0a */
[----:B------:R-:W-:-:S05]  /*06f0*/  IMAD.WIDE R44, R45, 0x8, R42 ;  /* 0x000000082d2c7825 */ /* 0x000fca00078e022a */
[----:B------:R1:W-:Y:S01]  /*0700*/  STG.E.64 desc[UR10][R44.64], R6 ;  /* 0x000000062c007986 */ /* 0x0003e2000c101b0a */
[----:B0-----:R-:W-:Y:S02]  /*0710*/  MOV R5, UR9 ;  /* 0x0000000900057c02 */ /* 0x001fe40008000f00 */
[----:B------:R-:W-:-:S03]  /*0720*/  MOV R43, UR9 ;  /* 0x00000009002b7c02 */ /* 0x000fc60008000f00 */
[----:B-1----:R-:W-:-:S05]  /*0730*/  IMAD.WIDE R44, R5, 0x8, R44 ;  /* 0x00000008052c7825 */ /* 0x002fca00078e022c */
[----:B------:R0:W-:Y:S01]  /*0740*/  STG.E.64 desc[UR10][R44.64], R8 ;  /* 0x000000082c007986 */ /* 0x0001e2000c101b0a */
[----:B------:R-:W-:-:S05]  /*0750*/  IMAD.WIDE R4, R5, 0x8, R44 ;  /* 0x0000000805047825 */ /* 0x000fca00078e022c */
[----:B------:R1:W-:Y:S01]  /*0760*/  STG.E.64 desc[UR10][R4.64], R10 ;  /* 0x0000000a04007986 */ /* 0x0003e2000c101b0a */
[----:B------:R-:W-:-:S05]  /*0770*/  IMAD.WIDE R42, R43, 0x8, R4 ;  /* 0x000000082b2a7825 */ /* 0x000fca00078e0204 */
[----:B------:R2:W-:Y:S01]  /*0780*/  STG.E.64 desc[UR10][R42.64], R12 ;  /* 0x0000000c2a007986 */ /* 0x0005e2000c101b0a */
[----:B0-----:R-:W-:Y:S02]  /*0790*/  MOV R45, UR9 ;  /* 0x00000009002d7c02 */ /* 0x001fe40008000f00 */
[----:B-1----:R-:W-:-:S05]  /*07a0*/  MOV R5, UR9 ;  /* 0x0000000900057c02 */ /* 0x002fca0008000f00 */
[----:B--2---:R-:W-:-:S05]  /*07b0*/  IMAD.WIDE R42, R5, 0x8, R42 ;  /* 0x00000008052a7825 */ /* 0x004fca00078e022a */
        /* <DEDUP_REMOVED lines=24> */
[----:B------:R-:W-:Y:S01]  /*0940*/  STG.E.64 desc[UR10][R44.64], R32 ;  /* 0x000000202c007986 */ /* 0x000fe2000c101b0a */
[----:B------:R-:W-:-:S05]  /*0950*/  IMAD.WIDE R4, R5, 0x8, R44 ;  /* 0x0000000805047825 */ /* 0x000fca00078e022c */
[----:B------:R0:W-:Y:S01]  /*0960*/  STG.E.64 desc[UR10][R4.64], R34 ;  /* 0x0000002204007986 */ /* 0x0001e2000c101b0a */
[----:B------:R-:W-:-:S05]  /*0970*/  IMAD.WIDE R42, R43, 0x8, R4 ;  /* 0x000000082b2a7825 */ /* 0x000fca00078e0204 */
[----:B------:R1:W-:Y:S01]  /*0980*/  STG.E.64 desc[UR10][R42.64], R36 ;  /* 0x000000242a007986 */ /* 0x0003e2000c101b0a */
[----:B0-----:R-:W-:-:S05]  /*0990*/  MOV R5, UR9 ;  /* 0x0000000900057c02 */ /* 0x001fca0008000f00 */
[----:B-1----:R-:W-:-:S05]  /*09a0*/  IMAD.WIDE R42, R5, 0x8, R42 ;  /* 0x00000008052a7825 */ /* 0x002fca00078e022a */
[----:B------:R0:W-:Y:S01]  /*09b0*/  STG.E.64 desc[UR10][R42.64], R38 ;  /* 0x000000262a007986 */ /* 0x0001e2000c101b0a */
[----:B------:R-:W-:-:S05]  /*09c0*/  IMAD.WIDE R4, R5, 0x8, R42 ;  /* 0x0000000805047825 */ /* 0x000fca00078e022a */
[----:B------:R0:W-:Y:S02]  /*09d0*/  STG.E.64 desc[UR10][R4.64], R40 ;  /* 0x0000002804007986 */ /* 0x0001e4000c101b0a */
.L_x_703:
[----:B------:R-:W-:Y:S05]  /*09e0*/  BSYNC.RECONVERGENT B0 ;  /* 0x0000000000007941 */ /* 0x000fea0003800200 */
.L_x_702:
[----:B------:R-:W-:Y:S04]  /*09f0*/  BSSY.RECONVERGENT B0, `(.L_x_704) ;  /* 0x0000037000007945 */ /* 0x000fe80003800200 */
[----:B------:R-:W-:Y:S05]  /*0a00*/  @P1 BRA `(.L_x_705) ;  /* 0x0000000000d41947 */ /* 0x000fea0003800000 */
[----:B0-----:R-:W0:Y:S01]  /*0a10*/  LDC.64 R4, c[0x0][0x380] ;  /* 0x0000e000ff047b82 */ /* 0x001e220000000a00 */
[----:B------:R-:W-:Y:S02]  /*0a20*/  HFMA2 R43, -RZ, RZ, 1.9580078125, 85.3125 ;  /* 0x3fd55555ff2b7431 */ /* 0x000fe400000001ff */
[----:B------:R-:W-:Y:S01]  /*0a30*/  IMAD.MOV.U32 R42, RZ, RZ, 0x55555555 ;  /* 0x55555555ff2a7424 */ /* 0x000fe200078e00ff */
[----:B------:R-:W-:Y:S01]  /*0a40*/  MOV R45, UR9 ;  /* 0x00000009002d7c02 */ /* 0x000fe20008000f00 */
        /* <DEDUP_REMOVED lines=36> */
[----:B0-----:R-:W-:Y:S01]  /*0c90*/  IMAD.U32 R43, RZ, RZ, UR9 ;  /* 0x00000009ff2b7e24 */ /* 0x001fe2000f8e00ff */
        /* <DEDUP_REMOVED lines=12> */
.L_x_705:
[----:B------:R-:W-:Y:S05]  /*0d60*/  BSYNC.RECONVERGENT B0 ;  /* 0x0000000000007941 */ /* 0x000fea0003800200 */
.L_x_704:
[----:B01----:R-:W0:Y:S01]  /*0d70*/  LDC R5, c[0x0][0x360] ;  /* 0x0000d800ff057b82 */ /* 0x003e220000000800 */
[----:B------:R-:W-:-:S04]  /*0d80*/  UIADD3 UR4, UPT, UPT, UR4, 0x2, URZ ;  /* 0x0000000204047890 */ /* 0x000fc8000fffe0ff */
[----:B------:R-:W-:Y:S01]  /*0d90*/  UISETP.NE.AND UP0, UPT, UR4, URZ, UPT ;  /* 0x000000ff0400728c */ /* 0x000fe2000bf05270 */
[C---:B0-----:R-:W-:Y:S02]  /*0da0*/  LEA R0, R5.reuse, R0, 0x1 ;  /* 0x0000000005007211 */ /* 0x041fe400078e08ff */
[----:B------:R-:W-:-:S06]  /*0db0*/  LEA R2, R5, R2, 0x1 ;  /* 0x0000000205027211 */ /* 0x000fcc00078e08ff */
[----:B------:R-:W-:Y:S05]  /*0dc0*/  BRA.U UP0, `(.L_x_706) ;  /* 0xfffffff9001c7547 */ /* 0x000fea000b83ffff */
[----:B------:R-:W-:-:S04]  /*0dd0*/  UIADD3 UR4, UPT, UPT, UR5, 0x1, URZ ;  /* 0x0000000105047890 */ /* 0x000fc8000fffe0ff */
[----:B------:R-:W-:-:S12]  /*0de0*/  ULOP3.LUT UR4, UR4, 0xfffffffe, URZ, 0xc0, !UPT ;  /* 0xfffffffe04047892 */ /* 0x000fd8000f8ec0ff */
.L_x_701:
[----:B------:R-:W-:-:S04]  /*0df0*/  ULOP3.LUT UR6, UR5, 0x1, URZ, 0xc0, !UPT ;  /* 0x0000000105067892 */ /* 0x000fc8000f8ec0ff */
[----:B------:R-:W-:-:S06]  /*0e00*/  UISETP.NE.U32.AND UP0, UPT, UR6, 0x1, UPT ;  /* 0x000000010600788c */ /* 0x000fcc000bf05070 */
[----:B------:R-:W-:-:S13]  /*0e10*/  PLOP3.LUT P0, PT, PT, PT, UP0, 0x80, 0x8 ;  /* 0x000000000008781c */ /* 0x000fda0003f0f008 */
[----:B------:R-:W-:Y:S05]  /*0e20*/  @!P0 EXIT ;  /* 0x000000000000894d */ /* 0x000fea0003800000 */
[----:B------:R-:W0:Y:S01]  /*0e30*/  S2R R3, SR_TID.X ;  /* 0x0000000000037919 */ /* 0x000e220000002100 */
[----:B------:R-:W0:Y:S01]  /*0e40*/  LDC R0, c[0x0][0x360] ;  /* 0x0000d800ff007b82 */ /* 0x000e220000000800 */
[----:B------:R-:W-:-:S06]  /*0e50*/  UIADD3 UR5, UPT, UPT, UR7, UR4, URZ ;  /* 0x0000000407057290 */ /* 0x000fcc000fffe0ff */
[----:B0-----:R-:W-:-:S05]  /*0e60*/  IMAD R3, R0, UR5, R3 ;  /* 0x0000000500037c24 */ /* 0x001fca000f8e0203 */
[----:B------:R-:W-:-:S13]  /*0e70*/  ISETP.GE.AND P0, PT, R3, UR9, PT ;  /* 0x0000000903007c0c */ /* 0x000fda000bf06270 */
[----:B------:R-:W-:Y:S05]  /*0e80*/  @P0 EXIT ;  /* 0x000000000000094d */ /* 0x000fea0003800000 */
[----:B------:R-:W0:Y:S01]  /*0e90*/  LDC.64 R4, c[0x0][0x380] ;  /* 0x0000e000ff047b82 */ /* 0x000e220000000a00 */
[----:B------:R-:W-:Y:S02]  /*0ea0*/  MOV R43, UR9 ;  /* 0x00000009002b7c02 */ /* 0x000fe40008000f00 */
[----:B------:R-:W-:Y:S02]  /*0eb0*/  MOV R2, 0x55555555 ;  /* 0x5555555500027802 */ /* 0x000fe40000000f00 */
[----:B------:R-:W-:Y:S02]  /*0ec0*/  MOV R45, UR9 ;  /* 0x00000009002d7c02 */ /* 0x000fe40008000f00 */
[----:B------:R-:W-:Y:S01]  /*0ed0*/  MOV R0, UR9 ;  /* 0x0000000900007c02 */ /* 0x000fe20008000f00 */
[----:B0-----:R-:W-:-:S04]  /*0ee0*/  IMAD.WIDE R4, R3, 0x8, R4 ;  /* 0x0000000803047825 */ /* 0x001fc800078e0204 */
[----:B------:R-:W-:Y:S02]  /*0ef0*/  HFMA2 R3, -RZ, RZ, 1.9580078125, 85.3125 ;  /* 0x3fd55555ff037431 */ /* 0x000fe400000001ff */
[----:B------:R-:W-:-:S03]  /*0f00*/  IMAD.WIDE R42, R43, 0x8, R4 ;  /* 0x000000082b2a7825 */ /* 0x000fc600078e0204 */
[----:B------:R0:W-:Y:S04]  /*0f10*/  STG.E.64 desc[UR10][R4.64], R2 ;  /* 0x0000000204007986 */ /* 0x0001e8000c101b0a */
[----:B------:R1:W-:Y:S01]  /*0f20*/  STG.E.64 desc[UR10][R42.64], R6 ;  /* 0x000000062a007986 */ /* 0x0003e2000c101b0a */
[----:B0-----:R-:W-:Y:S01]  /*0f30*/  IMAD.WIDE R2, R45, 0x8, R42 ;  /* 0x000000082d027825 */ /* 0x001fe200078e022a */
[----:B------:R-:W-:-:S04]  /*0f40*/  MOV R5, UR9 ;  /* 0x0000000900057c02 */ /* 0x000fc80008000f00 */
[----:B------:R0:W-:Y:S01]  /*0f50*/  STG.E.64 desc[UR10][R2.64], R8 ;  /* 0x0000000802007986 */ /* 0x0001e2000c101b0a */
[----:B-1----:R-:W-:-:S05]  /*0f60*/  IMAD.WIDE R42, R45, 0x8, R2 ;  /* 0x000000082d2a7825 */ /* 0x002fca00078e0202 */
[----:B------:R1:W-:Y:S01]  /*0f70*/  STG.E.64 desc[UR10][R42.64], R10 ;  /* 0x0000000a2a007986 */ /* 0x0003e2000c101b0a */
[----:B------:R-:W-:-:S05]  /*0f80*/  IMAD.WIDE R44, R45, 0x8, R42 ;  /* 0x000000082d2c7825 */ /* 0x000fca00078e022a */
[----:B------:R2:W-:Y:S01]  /*0f90*/  STG.E.64 desc[UR10][R44.64], R12 ;  /* 0x0000000c2c007986 */ /* 0x0005e2000c101b0a */
[----:B0-----:R-:W-:-:S05]  /*0fa0*/  IMAD.WIDE R2, R0, 0x8, R44 ;  /* 0x0000000800027825 */ /* 0x001fca00078e022c */
[----:B------:R-:W-:Y:S01]  /*0fb0*/  STG.E.64 desc[UR10][R2.64], R14 ;  /* 0x0000000e02007986 */ /* 0x000fe2000c101b0a */
[----:B------:R-:W-:Y:S01]  /*0fc0*/  IMAD.WIDE R4, R5, 0x8, R2 ;  /* 0x0000000805047825 */ /* 0x000fe200078e0202 */
[----:B-1----:R-:W-:-:S04]  /*0fd0*/  MOV R11, UR9 ;  /* 0x00000009000b7c02 */ /* 0x002fc80008000f00 */
[----:B------:R-:W-:Y:S01]  /*0fe0*/  STG.E.64 desc[UR10][R4.64], R16 ;  /* 0x0000001004007986 */ /* 0x000fe2000c101b0a */
[----:B------:R-:W-:Y:S01]  /*0ff0*/  IMAD.WIDE R6, R0, 0x8, R4 ;  /* 0x0000000800067825 */ /* 0x000fe200078e0204 */
[----:B--2---:R-:W-:-:S04]  /*1000*/  MOV R13, UR9 ;  /* 0x00000009000d7c02 */ /* 0x004fc80008000f00 */
[----:B------:R0:W-:Y:S01]  /*1010*/  STG.E.64 desc[UR10][R6.64], R18 ;  /* 0x0000001206007986 */ /* 0x0001e2000c101b0a */
[----:B------:R-:W-:-:S05]  /*1020*/  IMAD.WIDE R42, R0, 0x8, R6 ;  /* 0x00000008002a7825 */ /* 0x000fca00078e0206 */
[----:B------:R-:W-:Y:S01]  /*1030*/  STG.E.64 desc[UR10][R42.64], R20 ;  /* 0x000000142a007986 */ /* 0x000fe2000c101b0a */
[----:B------:R-:W-:-:S05]  /*1040*/  IMAD.WIDE R8, R0, 0x8, R42 ;  /* 0x0000000800087825 */ /* 0x000fca00078e022a */
[----:B------:R-:W-:Y:S01]  /*1050*/  STG.E.64 desc[UR10][R8.64], R22 ;  /* 0x0000001608007986 */ /* 0x000fe2000c101b0a */
[----:B------:R-:W-:Y:S01]  /*1060*/  IMAD.WIDE R44, R0, 0x8, R8 ;  /* 0x00000008002c7825 */ /* 0x000fe200078e0208 */
[----:B0-----:R-:W-:-:S04]  /*1070*/  MOV R19, UR9 ;  /* 0x0000000900137c02 */ /* 0x001fc80008000f00 */
[----:B------:R-:W-:Y:S01]  /*1080*/  STG.E.64 desc[UR10][R44.64], R24 ;  /* 0x000000182c007986 */ /* 0x000fe2000c101b0a */
[----:B------:R-:W-:-:S05]  /*1090*/  IMAD.WIDE R2, R0, 0x8, R44 ;  /* 0x0000000800027825 */ /* 0x000fca00078e022c */
        /* <DEDUP_REMOVED lines=15> */
[----:B------:R-:W-:Y:S05]  /*1190*/  EXIT ;  /* 0x000000000000794d */ /* 0x000fea0003800000 */
.L_x_707:
        /* <DEDUP_REMOVED lines=14> */
.L_x_744:


//--------------------- .text._Z43dvc_ScaLBL_D3Q19_FreeLeeModel_TwoFluid_InitPdS_S_dddi --------------------------
	.section	.text._Z43dvc_ScaLBL_D3Q19_FreeLeeModel_TwoFluid_InitPdS_S_dddi,"ax",@progbits
	.align	128
        .global         _Z43dvc_ScaLBL_D3Q19_FreeLeeModel_TwoFluid_InitPdS_S_dddi
        .type           _Z43dvc_ScaLBL_D3Q19_FreeLeeModel_TwoFluid_InitPdS_S_dddi,@function
        .size           _Z43dvc_ScaLBL_D3Q19_FreeLeeModel_TwoFluid_InitPdS_S_dddi,(.L_x_745 - _Z43dvc_ScaLBL_D3Q19_FreeLeeModel_TwoFluid_InitPdS_S_dddi)
        .other          _Z43dvc_ScaLBL_D3Q19_FreeLeeModel_TwoFluid_InitPdS_S_dddi,@"STO_CUDA_ENTRY STV_DEFAULT"
_Z43dvc_ScaLBL_D3Q19_FreeLeeModel_TwoFluid_InitPdS_S_dddi:
.text._Z43dvc_ScaLBL_D3Q19_FreeLeeModel_TwoFluid_InitPdS_S_dddi:
[----:B------:R-:W-:Y:S08]  /*0000*/  LDC R1, c[0x0][0x37c] ;  /* 0x0000df00ff017b82 */ /* 0x000ff00000000800 */
[----:B------:R-:W0:Y:S02]  /*0010*/  LDC R14, c[0x0][0x3b0] ;  /* 0x0000ec00ff0e7b82 */ /* 0x000e240000000800 */
[----:B0-----:R-:W-:-:S13]  /*0020*/  ISETP.GE.AND P0, PT, R14, -0x3ffff, PT ;  /* 0xfffc00010e00780c */ /* 0x001fda0003f06270 */
[----:B------:R-:W-:Y:S05]  /*0030*/  @!P0 EXIT ;  /* 0x000000000000894d */ /* 0x000fea0003800000 */
[----:B------:R-:W0:Y:S01]  /*0040*/  S2UR UR4, SR_CTAID.X ;  /* 0x00000000000479c3 */ /* 0x000e220000002500 */
[----:B------:R-:W1:Y:S01]  /*0050*/  S2R R12, SR_TID.X ;  /* 0x00000000000c7919 */ /* 0x000e620000002100 */
[----:B------:R-:W-:Y:S01]  /*0060*/  SHF.R.S32.HI R3, RZ, 0x1f, R14 ;  /* 0x0000001fff037819 */ /* 0x000fe2000001140e */
[----:B------:R-:W2:Y:S03]  /*0070*/  LDCU.64 UR6, c[0x0][0x358] ;  /* 0x00006b00ff0677ac */ /* 0x000ea60008000a00 */
[----:B------:R-:W-:Y:S01]  /*0080*/  LEA.HI R3, R3, R14, RZ, 0x12 ;  /* 0x0000000e03037211 */ /* 0x000fe200078f90ff */
[----:B------:R-:W3:Y:S01]  /*0090*/  LDCU.128 UR8, c[0x0][0x3a0] ;  /* 0x00007400ff0877ac */ /* 0x000ee20008000c00 */
[----:B------:R-:W0:Y:S02]  /*00a0*/  LDC R0, c[0x0][0x360] ;  /* 0x0000d800ff007b82 */ /* 0x000e240000000800 */
[----:B------:R-:W-:-:S06]  /*00b0*/  SHF.R.S32.HI R26, RZ, 0x12, R3 ;  /* 0x00000012ff1a7819 */ /* 0x000fcc0000011403 */
[----:B------:R-:W4:Y:S08]  /*00c0*/  LDC R2, c[0x0][0x3b0] ;  /* 0x0000ec00ff027b82 */ /* 0x000f300000000800 */
[----:B------:R-:W2:Y:S08]  /*00d0*/  LDC.64 R10, c[0x0][0x380] ;  /* 0x0000e000ff0a7b82 */ /* 0x000eb00000000a00 */
[----:B------:R-:W2:Y:S01]  /*00e0*/  LDC.64 R8, c[0x0][0x388] ;  /* 0x0000e200ff087b82 */ /* 0x000ea20000000a00 */
[----:B0-----:R-:W-:-:S04]  /*00f0*/  IMAD R3, R0, UR4, RZ ;  /* 0x0000000400037c24 */ /* 0x001fc8000f8e02ff */
[C---:B------:R-:W-:Y:S01]  /*0100*/  IMAD R3, R26.reuse, R3, R3 ;  /* 0x000000031a037224 */ /* 0x040fe200078e0203 */
[----:B------:R-:W-:Y:S02]  /*0110*/  IADD3 R26, PT, PT, -R26, RZ, RZ ;  /* 0x000000ff1a1a7210 */ /* 0x000fe40007ffe1ff */
[----:B------:R-:W0:Y:S02]  /*0120*/  LDC.64 R6, c[0x0][0x390] ;  /* 0x0000e400ff067b82 */ /* 0x000e240000000a00 */
[----:B-1----:R-:W-:-:S06]  /*0130*/  IADD3 R3, PT, PT, R3, R12, RZ ;  /* 0x0000000c03037210 */ /* 0x002fcc0007ffe0ff */
[----:B---34-:R-:W1:Y:S02]  /*0140*/  LDC.64 R4, c[0x0][0x398] ;  /* 0x0000e600ff047b82 */ /* 0x018e640000000a00 */
.L_x_710:
[----:B------:R-:W-:Y:S01]  /*0150*/  ISETP.GE.AND P0, PT, R3, R2, PT ;  /* 0x000000020300720c */ /* 0x000fe20003f06270 */
[----:B------:R-:W-:Y:S01]  /*0160*/  BSSY.RECONVERGENT B0, `(.L_x_708) ;  /* 0x0000088000007945 */ /* 0x000fe20003800200 */
[----:B------:R-:W-:-:S04]  /*0170*/  IADD3 R26, PT, PT, R26, 0x1, RZ ;  /* 0x000000011a1a7810 */ /* 0x000fc80007ffe0ff */
[----:B------:R-:W-:-:S07]  /*0180*/  ISETP.NE.AND P1, PT, R26, 0x1, PT ;  /* 0x000000011a00780c */ /* 0x000fce0003f25270 */
[----:B---3--:R-:W-:Y:S06]  /*0190*/  @P0 BRA `(.L_x_709) ;  /* 0x0000000800100947 */ /* 0x008fec0003800000 */
[----:B--2---:R-:W-:-:S04]  /*01a0*/  IMAD.WIDE R12, R3, 0x8, R8 ;  /* 0x00000008030c7825 */ /* 0x004fc800078e0208 */
[----:B0-----:R-:W-:Y:S02]  /*01b0*/  IMAD.WIDE R20, R3, 0x8, R6 ;  /* 0x0000000803147825 */ /* 0x001fe400078e0206 */
[----:B------:R-:W1:Y:S04]  /*01c0*/  LDG.E.64 R12, desc[UR6][R12.64] ;  /* 0x000000060c0c7981 */ /* 0x000e68000c1e1b00 */
[----:B------:R0:W1:Y:S02]  /*01d0*/  LDG.E.64 R24, desc[UR6][R20.64] ;  /* 0x0000000614187981 */ /* 0x000064000c1e1b00 */
[----:B0-----:R-:W-:-:S05]  /*01e0*/  IMAD.WIDE R20, R2, 0x8, R20 ;  /* 0x0000000802147825 */ /* 0x001fca00078e0214 */
[----:B------:R0:W2:Y:S01]  /*01f0*/  LDG.E.64 R14, desc[UR6][R20.64] ;  /* 0x00000006140e7981 */ /* 0x0000a2000c1e1b00 */
[----:B------:R-:W-:-:S06]  /*0200*/  IMAD.WIDE R16, R2, 0x8, R20 ;  /* 0x0000000802107825 */ /* 0x000fcc00078e0214 */
[----:B------:R-:W3:Y:S01]  /*0210*/  LDG.E.64 R16, desc[UR6][R16.64] ;  /* 0x0000000610107981 */ /* 0x000ee2000c1e1b00 */
[----:B------:R-:W-:Y:S02]  /*0220*/  HFMA2 R18, -RZ, RZ, 85.3125, 85.3125 ;  /* 0x55555555ff127431 */ /* 0x000fe400000001ff */
[----:B------:R-:W-:Y:S01]  /*0230*/  IMAD.WIDE R28, R3, 0x8, R10 ;  /* 0x00000008031c7825 */ /* 0x000fe200078e020a */
[----:B------:R-:W-:Y:S01]  /*0240*/  MOV R19, 0x3fd55555 ;  /* 0x3fd5555500137802 */ /* 0x000fe20000000f00 */
[----:B------:R-:W-:Y:S01]  /*0250*/  UMOV UR4, 0x1c71c71c ;  /* 0x1c71c71c00047882 */ /* 0x000fe20000000000 */
[----:B------:R-:W-:-:S03]  /*0260*/  UMOV UR5, 0x3fac71c7 ;  /* 0x3fac71c700057882 */ /* 0x000fc60000000000 */
[----:B------:R4:W-:Y:S01]  /*0270*/  STG.E.64 desc[UR6][R28.64], R18 ;  /* 0x000000121c007986 */ /* 0x0009e2000c101b06 */
[----:B0-----:R-:W-:-:S04]  /*0280*/  IMAD.WIDE R20, R2, 0x8, R28 ;  /* 0x0000000802147825 */ /* 0x001fc800078e021c */
[----:B----4-:R-:W-:Y:S01]  /*0290*/  HFMA2 R19, -RZ, RZ, 1.96875, 0 ;  /* 0x3fe00000ff137431 */ /* 0x010fe200000001ff */
[----:B------:R-:W-:Y:S01]  /*02a0*/  MOV R18, 0x0 ;  /* 0x0000000000127802 */ /* 0x000fe20000000f00 */
[----:B-1----:R-:W-:-:S08]  /*02b0*/  DFMA R22, R12, R24, R4 ;  /* 0x000000180c16722b */ /* 0x002fd00000000004 */
[----:B------:R-:W-:Y:S02]  /*02c0*/  DFMA R22, R22, -R18, 1 ;  /* 0x3ff000001616742b */ /* 0x000fe40000000812 */
[----:B--2---:R-:W-:-:S06]  /*02d0*/  DFMA R28, R12, R14, UR8 ;  /* 0x000000080c1c7e2b */ /* 0x004fcc000800000e */
[----:B------:R-:W-:Y:S02]  /*02e0*/  DMUL R22, R22, UR4 ;  /* 0x0000000416167c28 */ /* 0x000fe40008000000 */
[----:B------:R-:W-:-:S05]  /*02f0*/  DFMA R28, R28, -R18, 1 ;  /* 0x3ff000001c1c742b */ /* 0x000fca0000000812 */
[----:B------:R0:W-:Y:S03]  /*0300*/  STG.E.64 desc[UR6][R20.64], R22 ;  /* 0x0000001614007986 */ /* 0x0001e6000c101b06 */
[----:B------:R-:W-:Y:S02]  /*0310*/  DMUL R28, R28, UR4 ;  /* 0x000000041c1c7c28 */ /* 0x000fe40008000000 */
[----:B0-----:R-:W-:Y:S01]  /*0320*/  DFMA R22, -R12, R24, -R4 ;  /* 0x000000180c16722b */ /* 0x001fe20000000904 */
[----:B------:R-:W-:-:S07]  /*0330*/  IMAD.WIDE R20, R2, 0x8, R20 ;  /* 0x0000000802147825 */ /* 0x000fce00078e0214 */
[----:B------:R-:W-:-:S08]  /*0340*/  DFMA R22, R22, -R18, 1 ;  /* 0x3ff000001616742b */ /* 0x000fd00000000812 */
[----:B------:R-:W-:-:S07]  /*0350*/  DMUL R22, R22, UR4 ;  /* 0x0000000416167c28 */ /* 0x000fce0008000000 */
[----:B------:R0:W-:Y:S02]  /*0360*/  STG.E.64 desc[UR6][R20.64], R22 ;  /* 0x0000001614007986 */ /* 0x0001e4000c101b06 */
[----:B0-----:R-:W-:Y:S01]  /*0370*/  IMAD.WIDE R20, R2, 0x8, R20 ;  /* 0x0000000802147825 */ /* 0x001fe200078e0214 */
[----:B------:R-:W-:-:S04]  /*0380*/  DFMA R22, -R12, R14, -UR8 ;  /* 0x800000080c167e2b */ /* 0x000fc8000800010e */
[----:B------:R3:W-:Y:S04]  /*0390*/  STG.E.64 desc[UR6][R20.64], R28 ;  /* 0x0000001c14007986 */ /* 0x0007e8000c101b06 */
[----:B------:R-:W-:-:S08]  /*03a0*/  DFMA R22, R22, -R18, 1 ;  /* 0x3ff000001616742b */ /* 0x000fd00000000812 */
[----:B------:R-:W-:Y:S02]  /*03b0*/  DMUL R22, R22, UR4 ;  /* 0x0000000416167c28 */ /* 0x000fe40008000000 */
[----:B---3--:R-:W-:Y:S01]  /*03c0*/  DFMA R28, R12, R16, UR10 ;  /* 0x0000000a0c1c7e2b */ /* 0x008fe20008000010 */
[----:B------:R-:W-:-:S05]  /*03d0*/  IMAD.WIDE R20, R2, 0x8, R20 ;  /* 0x0000000802147825 */ /* 0x000fca00078e0214 */
[----:B------:R0:W-:Y:S02]  /*03e0*/  STG.E.64 desc[UR6][R20.64], R22 ;  /* 0x0000001614007986 */ /* 0x0001e4000c101b06 */
[----:B------:R-:W-:-:S08]  /*03f0*/  DFMA R28, R28, -R18, 1 ;  /* 0x3ff000001c1c742b */ /* 0x000fd00000000812 */
[----:B------:R-:W-:Y:S01]  /*0400*/  DMUL R28, R28, UR4 ;  /* 0x000000041c1c7c28 */ /* 0x000fe20008000000 */
[----:B0-----:R-:W-:Y:S01]  /*0410*/  IMAD.WIDE R22, R2, 0x8, R20 ;  /* 0x0000000802167825 */ /* 0x001fe200078e0214 */
[----:B------:R-:W-:-:S05]  /*0420*/  DADD R20, R24, R14 ;  /* 0x0000000018147229 */ /* 0x000fca000000000e */
[----:B------:R0:W-:Y:S03]  /*0430*/  STG.E.64 desc[UR6][R22.64], R28 ;  /* 0x0000001c16007986 */ /* 0x0001e6000c101b06 */
[----:B------:R-:W-:-:S08]  /*0440*/  DFMA R20, R12, R20, R4 ;  /* 0x000000140c14722b */ /* 0x000fd00000000004 */
[----:B------:R-:W-:Y:S02]  /*0450*/  DADD R20, R20, UR8 ;  /* 0x0000000814147e29 */ /* 0x000fe40008000000 */
[----:B0-----:R-:W-:Y:S01]  /*0460*/  DFMA R28, -R12, R16, -UR10 ;  /* 0x8000000a0c1c7e2b */ /* 0x001fe20008000110 */
[----:B------:R-:W-:-:S05]  /*0470*/  IMAD.WIDE R22, R2, 0x8, R22 ;  /* 0x0000000802167825 */ /* 0x000fca00078e0216 */
[-C--:B------:R-:W-:Y:S02]  /*0480*/  DFMA R20, R20, -R18.reuse, 1 ;  /* 0x3ff000001414742b */ /* 0x080fe40000000812 */
[----:B------:R-:W-:-:S08]  /*0490*/  DFMA R28, R28, -R18, 1 ;  /* 0x3ff000001c1c742b */ /* 0x000fd00000000812 */
[----:B------:R-:W-:Y:S01]  /*04a0*/  DMUL R28, R28, UR4 ;  /* 0x000000041c1c7c28 */ /* 0x000fe20008000000 */
[----:B------:R-:W-:Y:S01]  /*04b0*/  UMOV UR4, 0x1c71c723 ;  /* 0x1c71c72300047882 */ /* 0x000fe20000000000 */
[----:B------:R-:W-:Y:S02]  /*04c0*/  UMOV UR5, 0x3f9c71c7 ;  /* 0x3f9c71c700057882 */ /* 0x000fe40000000000 */
[----:B------:R-:W-:-:S03]  /*04d0*/  DMUL R20, R20, UR4 ;  /* 0x0000000414147c28 */ /* 0x000fc60008000000 */
[----:B------:R0:W-:Y:S02]  /*04e0*/  STG.E.64 desc[UR6][R22.64], R28 ;  /* 0x0000001c16007986 */ /* 0x0001e4000c101b06 */
[----:B0-----:R-:W-:Y:S01]  /*04f0*/  DADD R28, -R24, -R14 ;  /* 0x00000000181c7229 */ /* 0x001fe2000000090e */
[----:B------:R-:W-:-:S05]  /*0500*/  IMAD.WIDE R22, R2, 0x8, R22 ;  /* 0x0000000802167825 */ /* 0x000fca00078e0216 */
[----:B------:R0:W-:Y:S02]  /*0510*/  STG.E.64 desc[UR6][R22.64], R20 ;  /* 0x0000001416007986 */ /* 0x0001e4000c101b06 */
[----:B------:R-:W-:-:S08]  /*0520*/  DFMA R28, R12, R28, -R4 ;  /* 0x0000001c0c1c722b */ /* 0x000fd00000000804 */
[----:B------:R-:W-:Y:S02]  /*0530*/  DADD R28, R28, -UR8 ;  /* 0x800000081c1c7e29 */ /* 0x000fe40008000000 */
[----:B0-----:R-:W-:Y:S01]  /*0540*/  DADD R20, R24, -R14 ;  /* 0x0000000018147229 */ /* 0x001fe2000000080e */
[----:B------:R-:W-:-:S05]  /*0550*/  IMAD.WIDE R22, R2, 0x8, R22 ;  /* 0x0000000802167825 */ /* 0x000fca00078e0216 */
[----:B------:R-:W-:Y:S02]  /*0560*/  DFMA R28, R28, -R18, 1 ;  /* 0x3ff000001c1c742b */ /* 0x000fe40000000812 */
[----:B------:R-:W-:-:S06]  /*0570*/  DFMA R20, R12, R20, R4 ;  /* 0x000000140c14722b */ /* 0x000fcc0000000004 */
[----:B------:R-:W-:Y:S02]  /*0580*/  DMUL R28, R28, UR4 ;  /* 0x000000041c1c7c28 */ /* 0x000fe40008000000 */
[----:B------:R-:W-:-:S05]  /*0590*/  DADD R20, R20, -UR8 ;  /* 0x8000000814147e29 */ /* 0x000fca0008000000 */
[----:B------:R0:W-:Y:S03]  /*05a0*/  STG.E.64 desc[UR6][R22.64], R28 ;  /* 0x0000001c16007986 */ /* 0x0001e6000c101b06 */
[----:B------:R-:W-:-:S08]  /*05b0*/  DFMA R20, R20, -R18, 1 ;  /* 0x3ff000001414742b */ /* 0x000fd00000000812 */
[----:B------:R-:W-:Y:S01]  /*05c0*/  DMUL R20, R20, UR4 ;  /* 0x0000000414147c28 */ /* 0x000fe20008000000 */
[----:B0-----:R-:W-:Y:S01]  /*05d0*/  IMAD.WIDE R22, R2, 0x8, R22 ;  /* 0x0000000802167825 */ /* 0x001fe200078e0216 */
[----:B------:R-:W-:-:S05]  /*05e0*/  DADD R28, -R24, R14 ;  /* 0x00000000181c7229 */ /* 0x000fca000000010e */
[----:B------:R0:W-:Y:S03]  /*05f0*/  STG.E.64 desc[UR6][R22.64], R20 ;  /* 0x0000001416007986 */ /* 0x0001e6000c101b06 */
[----:B------:R-:W-:-:S08]  /*0600*/  DFMA R28, R12, R28, -R4 ;  /* 0x0000001c0c1c722b */ /* 0x000fd00000000804 */
[----:B------:R-:W-:Y:S02]  /*0610*/  DADD R28, R28, UR8 ;  /* 0x000000081c1c7e29 */ /* 0x000fe40008000000 */
[----:B0-----:R-:W-:Y:S01]  /*0620*/  DADD R20, R24, R16 ;  /* 0x0000000018147229 */ /* 0x001fe20000000010 */
[----:B------:R-:W-:-:S05]  /*0630*/  IMAD.WIDE R22, R2, 0x8, R22 ;  /* 0x0000000802167825 */ /* 0x000fca00078e0216 */
[----:B------:R-:W-:Y:S02]  /*0640*/  DFMA R28, R28, -R18, 1 ;  /* 0x3ff000001c1c742b */ /* 0x000fe40000000812 */
[----:B------:R-:W-:-:S06]  /*0650*/  DFMA R20, R12, R20, R4 ;  /* 0x000000140c14722b */ /* 0x000fcc0000000004 */
[----:B------:R-:W-:Y:S02]  /*0660*/  DMUL R28, R28, UR4 ;  /* 0x000000041c1c7c28 */ /* 0x000fe40008000000 */
[----:B------:R-:W-:-:S05]  /*0670*/  DADD R20, R20, UR10 ;  /* 0x0000000a14147e29 */ /* 0x000fca0008000000 */
[----:B------:R0:W-:Y:S03]  /*0680*/  STG.E.64 desc[UR6][R22.64], R28 ;  /* 0x0000001c16007986 */ /* 0x0001e6000c101b06 */
[----:B------:R-:W-:-:S08]  /*0690*/  DFMA R20, R20, -R18, 1 ;  /* 0x3ff000001414742b */ /* 0x000fd00000000812 */
[----:B------:R-:W-:Y:S02]  /*06a0*/  DMUL R20, R20, UR4 ;  /* 0x0000000414147c28 */ /* 0x000fe40008000000 */
[----:B0-----:R-:W-:Y:S01]  /*06b0*/  DADD R28, -R24, -R16 ;  /* 0x00000000181c7229 */ /* 0x001fe20000000910 */
[----:B------:R-:W-:-:S05]  /*06c0*/  IMAD.WIDE R22, R2, 0x8, R22 ;  /* 0x0000000802167825 */ /* 0x000fca00078e0216 */
[----:B------:R0:W-:Y:S02]  /*06d0*/  STG.E.64 desc[UR6][R22.64], R20 ;  /* 0x0000001416007986 */ /* 0x0001e4000c101b06 */
[----:B------:R-:W-:-:S08]  /*06e0*/  DFMA R28, R12, R28, -R4 ;  /* 0x0000001c0c1c722b */ /* 0x000fd00000000804 */
[----:B------:R-:W-:Y:S02]  /*06f0*/  DADD R28, R28, -UR10 ;  /* 0x8000000a1c1c7e29 */ /* 0x000fe40008000000 */
[C-C-:B0-----:R-:W-:Y:S01]  /*0700*/  DADD R20, R24.reuse, -R16.reuse ;  /* 0x0000000018147229 */ /* 0x141fe20000000810 */
[----:B------:R-:W-:Y:S01]  /*0710*/  IMAD.WIDE R22, R2, 0x8, R22 ;  /* 0x0000000802167825 */ /* 0x000fe200078e0216 */
[----:B------:R-:W-:-:S04]  /*0720*/  DADD R24, -R24, R16 ;  /* 0x0000000018187229 */ /* 0x000fc80000000110 */
[----:B------:R-:W-:Y:S02]  /*0730*/  DFMA R28, R28, -R18, 1 ;  /* 0x3ff000001c1c742b */ /* 0x000fe40000000812 */
[C-C-:B------:R-:W-:Y:S02]  /*0740*/  DFMA R20, R12.reuse, R20, R4.reuse ;  /* 0x000000140c14722b */ /* 0x140fe40000000004 */
[----:B------:R-:W-:-:S04]  /*0750*/  DFMA R24, R12, R24, -R4 ;  /* 0x000000180c18722b */ /* 0x000fc80000000804 */
[----:B------:R-:W-:Y:S02]  /*0760*/  DMUL R28, R28, UR4 ;  /* 0x000000041c1c7c28 */ /* 0x000fe40008000000 */
[----:B------:R-:W-:Y:S02]  /*0770*/  DADD R20, R20, -UR10 ;  /* 0x8000000a14147e29 */ /* 0x000fe40008000000 */
[----:B------:R-:W-:-:S03]  /*0780*/  DADD R24, R24, UR10 ;  /* 0x0000000a18187e29 */ /* 0x000fc60008000000 */
[----:B------:R0:W-:Y:S03]  /*0790*/  STG.E.64 desc[UR6][R22.64], R28 ;  /* 0x0000001c16007986 */ /* 0x0001e6000c101b06 */
[-C--:B------:R-:W-:Y:S02]  /*07a0*/  DFMA R20, R20, -R18.reuse, 1 ;  /* 0x3ff000001414742b */ /* 0x080fe40000000812 */
[----:B------:R-:W-:-:S06]  /*07b0*/  DFMA R24, R24, -R18, 1 ;  /* 0x3ff000001818742b */ /* 0x000fcc0000000812 */
[----:B------:R-:W-:Y:S01]  /*07c0*/  DMUL R20, R20, UR4 ;  /* 0x0000000414147c28 */ /* 0x000fe20008000000 */
[----:B0-----:R-:W-:Y:S01]  /*07d0*/  IMAD.WIDE R22, R2, 0x8, R22 ;  /* 0x0000000802167825 */ /* 0x001fe200078e0216 */
[----:B------:R-:W-:Y:S02]  /*07e0*/  DADD R28, R14, R16 ;  /* 0x000000000e1c7229 */ /* 0x000fe40000000010 */
[----:B------:R-:W-:-:S03]  /*07f0*/  DMUL R24, R24, UR4 ;  /* 0x0000000418187c28 */ /* 0x000fc60008000000 */
[----:B------:R0:W-:Y:S03]  /*0800*/  STG.E.64 desc[UR6][R22.64], R20 ;  /* 0x0000001416007986 */ /* 0x0001e6000c101b06 */
[----:B------:R-:W-:-:S08]  /*0810*/  DFMA R28, R12, R28, UR8 ;  /* 0x000000080c1c7e2b */ /* 0x000fd0000800001c */
[----:B------:R-:W-:Y:S01]  /*0820*/  DADD R28, R28, UR10 ;  /* 0x0000000a1c1c7e29 */ /* 0x000fe20008000000 */
[----:B0-----:R-:W-:Y:S01]  /*0830*/  IMAD.WIDE R20, R2, 0x8, R22 ;  /* 0x0000000802147825 */ /* 0x001fe200078e0216 */
[----:B------:R-:W-:-:S04]  /*0840*/  DADD R22, -R14, -R16 ;  /* 0x000000000e167229 */ /* 0x000fc80000000910 */
[----:B------:R0:W-:Y:S02]  /*0850*/  STG.E.64 desc[UR6][R20.64], R24 ;  /* 0x0000001814007986 */ /* 0x0001e4000c101b06 */
[----:B------:R-:W-:Y:S02]  /*0860*/  DFMA R28, R28, -R18, 1 ;  /* 0x3ff000001c1c742b */ /* 0x000fe40000000812 */
[----:B------:R-:W-:-:S06]  /*0870*/  DFMA R22, R12, R22, -UR8 ;  /* 0x800000080c167e2b */ /* 0x000fcc0008000016 */
[----:B------:R-:W-:Y:S02]  /*0880*/  DMUL R28, R28, UR4 ;  /* 0x000000041c1c7c28 */ /* 0x000fe40008000000 */
[----:B------:R-:W-:Y:S02]  /*0890*/  DADD R22, R22, -UR10 ;  /* 0x8000000a16167e29 */ /* 0x000fe40008000000 */
[C-C-:B0-----:R-:W-:Y:S01]  /*08a0*/  DADD R24, R14.reuse, -R16.reuse ;  /* 0x000000000e187229 */ /* 0x141fe20000000810 */
[----:B------:R-:W-:Y:S01]  /*08b0*/  IMAD.WIDE R20, R2, 0x8, R20 ;  /* 0x0000000802147825 */ /* 0x000fe200078e0214 */
[----:B------:R-:W-:-:S04]  /*08c0*/  DADD R14, -R14, R16 ;  /* 0x000000000e0e7229 */ /* 0x000fc80000000110 */
[----:B------:R0:W-:Y:S01]  /*08d0*/  STG.E.64 desc[UR6][R20.64], R28 ;  /* 0x0000001c14007986 */ /* 0x0001e2000c101b06 */
[----:B------:R-:W-:Y:S02]  /*08e0*/  DFMA R22, R22, -R18, 1 ;  /* 0x3ff000001616742b */ /* 0x000fe40000000812 */
[C---:B------:R-:W-:Y:S02]  /*08f0*/  DFMA R16, R12.reuse, R24, UR8 ;  /* 0x000000080c107e2b */ /* 0x040fe40008000018 */
[----:B------:R-:W-:-:S04]  /*0900*/  DFMA R14, R12, R14, -UR8 ;  /* 0x800000080c0e7e2b */ /* 0x000fc8000800000e */
[----:B------:R-:W-:Y:S02]  /*0910*/  DMUL R22, R22, UR4 ;  /* 0x0000000416167c28 */ /* 0x000fe40008000000 */
[----:B------:R-:W-:Y:S02]  /*0920*/  DADD R16, R16, -UR10 ;  /* 0x8000000a10107e29 */ /* 0x000fe40008000000 */
[----:B------:R-:W-:Y:S01]  /*0930*/  DADD R14, R14, UR10 ;  /* 0x0000000a0e0e7e29 */ /* 0x000fe20008000000 */
[----:B0-----:R-:W-:-:S05]  /*0940*/  IMAD.WIDE R20, R2, 0x8, R20 ;  /* 0x0000000802147825 */ /* 0x001fca00078e0214 */
[-C--:B------:R-:W-:Y:S01]  /*0950*/  DFMA R16, R16, -R18.reuse, 1 ;  /* 0x3ff000001010742b */ /* 0x080fe20000000812 */
[C---:B------:R-:W-:Y:S01]  /*0960*/  IMAD.WIDE R12, R2.reuse, 0x8, R20 ;  /* 0x00000008020c7825 */ /* 0x040fe200078e0214 */
[----:B------:R-:W-:Y:S01]  /*0970*/  DFMA R14, R14, -R18, 1 ;  /* 0x3ff000000e0e742b */ /* 0x000fe20000000812 */
[----:B------:R3:W-:Y:S02]  /*0980*/  STG.E.64 desc[UR6][R20.64], R22 ;  /* 0x0000001614007986 */ /* 0x0007e4000c101b06 */
[----:B------:R-:W-:-:S03]  /*0990*/  IMAD.WIDE R18, R2, 0x8, R12 ;  /* 0x0000000802127825 */ /* 0x000fc600078e020c */
[----:B------:R-:W-:Y:S02]  /*09a0*/  DMUL R16, R16, UR4 ;  /* 0x0000000410107c28 */ /* 0x000fe40008000000 */
[----:B------:R-:W-:-:S05]  /*09b0*/  DMUL R14, R14, UR4 ;  /* 0x000000040e0e7c28 */ /* 0x000fca0008000000 */
[----:B------:R3:W-:Y:S04]  /*09c0*/  STG.E.64 desc[UR6][R12.64], R16 ;  /* 0x000000100c007986 */ /* 0x0007e8000c101b06 */
[----:B------:R3:W-:Y:S02]  /*09d0*/  STG.E.64 desc[UR6][R18.64], R14 ;  /* 0x0000000e12007986 */ /* 0x0007e4000c101b06 */
.L_x_709:
[----:B--2---:R-:W-:Y:S05]  /*09e0*/  BSYNC.RECONVERGENT B0 ;  /* 0x0000000000007941 */ /* 0x004fea0003800200 */
.L_x_708:
[----:B------:R-:W-:Y:S01]  /*09f0*/  IADD3 R3, PT, PT, R0, R3, RZ ;  /* 0x0000000300037210 */ /* 0x000fe20007ffe0ff */
[----:B------:R-:W-:Y:S06]  /*0a00*/  @P1 BRA `(.L_x_710) ;  /* 0xfffffff400d01947 */ /* 0x000fec000383ffff */
[----:B------:R-:W-:Y:S05]  /*0a10*/  EXIT ;  /* 0x000000000000794d */ /* 0x000fea0003800000 */
.L_x_711:
        /* <DEDUP_REMOVED lines=14> */
.L_x_745:


//--------------------- .nv.shared.reserved.0     --------------------------
	.section	.nv.shared.reserved.0,"aw",@nobits
	.weak		__nv_reservedSMEM_offset_0_alias
	.size		__nv_reservedSMEM_offset_0_alias, 0, 64
	.other		__nv_reservedSMEM_offset_0_alias,@"STO_CUDA_RESERVED_SHARED STV_DEFAULT"
__nv_reservedSMEM_offset_0_alias:
	.zero		0
	.zero		64


//--------------------- .nv.constant0._Z52dvc_ScaLBL_D3Q19_AAeven_FreeLeeModel_SingleFluid_BGKPdS_S_dddddiii --------------------------
	.section	.nv.constant0._Z52dvc_ScaLBL_D3Q19_AAeven_FreeLeeModel_SingleFluid_BGKPdS_S_dddddiii,"a",@progbits
	.sectionflags	@""
	.align	4
.nv.constant0._Z52dvc_ScaLBL_D3Q19_AAeven_FreeLeeModel_SingleFluid_BGKPdS_S_dddddiii:
	.zero		972


//--------------------- .nv.constant0._Z51dvc_ScaLBL_D3Q19_AAodd_FreeLeeModel_SingleFluid_BGKPiPdS0_S0_dddddiii --------------------------
	.section	.nv.constant0._Z51dvc_ScaLBL_D3Q19_AAodd_FreeLeeModel_SingleFluid_BGKPiPdS0_S0_dddddiii,"a",@progbits
	.sectionflags	@""
	.align	4
.nv.constant0._Z51dvc_ScaLBL_D3Q19_AAodd_FreeLeeModel_SingleFluid_BGKPiPdS0_S0_dddddiii:
	.zero		980


//--------------------- .nv.constant0._Z57dvc_ScaLBL_D3Q19_AAeven_FreeLeeModel_Combined_HigherOrderPiPdS0_S0_S0_S0_S0_S0_S0_dddddddddddiiiii --------------------------
	.section	.nv.constant0._Z57dvc_ScaLBL_D3Q19_AAeven_FreeLeeModel_Combined_HigherOrderPiPdS0_S0_S0_S0_S0_S0_S0_dddddddddddiiiii,"a",@progbits
	.sectionflags	@""
	.align	4
.nv.constant0._Z57dvc_ScaLBL_D3Q19_AAeven_FreeLeeModel_Combined_HigherOrderPiPdS0_S0_S0_S0_S0_S0_S0_dddddddddddiiiii:
	.zero		1076


//--------------------- .nv.constant0._Z56dvc_ScaLBL_D3Q19_AAodd_FreeLeeModel_Combined_HigherOrderPiS_PdS0_S0_S0_S0_S0_S0_S0_dddddddddddiiiii --------------------------
	.section	.nv.constant0._Z56dvc_ScaLBL_D3Q19_AAodd_FreeLeeModel_Combined_HigherOrderPiS_PdS0_S0_S0_S0_S0_S0_S0_dddddddddddiiiii,"a",@progbits
	.sectionflags	@""
	.align	4
.nv.constant0._Z56dvc_ScaLBL_D3Q19_AAodd_FreeLeeModel_Combined_HigherOrderPiS_PdS0_S0_S0_S0_S0_S0_S0_dddddddddddiiiii:
	.zero		1084


//--------------------- .nv.constant0._Z45dvc_ScaLBL_D3Q19_AAeven_FreeLeeModel_CombinedPiPdS0_S0_S0_S0_S0_S0_S0_dddddddddddiiiii --------------------------
	.section	.nv.constant0._Z45dvc_ScaLBL_D3Q19_AAeven_FreeLeeModel_CombinedPiPdS0_S0_S0_S0_S0_S0_S0_dddddddddddiiiii,"a",@progbits
	.sectionflags	@""
	.align	4
.nv.constant0._Z45dvc_ScaLBL_D3Q19_AAeven_FreeLeeModel_CombinedPiPdS0_S0_S0_S0_S0_S0_S0_dddddddddddiiiii:
	.zero		1076


//--------------------- .nv.constant0._Z44dvc_ScaLBL_D3Q19_AAodd_FreeLeeModel_CombinedPiS_PdS0_S0_S0_S0_S0_S0_S0_dddddddddddiiiii --------------------------
	.section	.nv.constant0._Z44dvc_ScaLBL_D3Q19_AAodd_FreeLeeModel_CombinedPiS_PdS0_S0_S0_S0_S0_S0_S0_dddddddddddiiiii,"a",@progbits
	.sectionflags	@""
	.align	4
.nv.constant0._Z44dvc_ScaLBL_D3Q19_AAodd_FreeLeeModel_CombinedPiS_PdS0_S0_S0_S0_S0_S0_S0_dddddddddddiiiii:
	.zero		1084


//--------------------- .nv.constant0._Z36dvc_ScaLBL_D3Q19_AAeven_FreeLeeModelPiPdS0_S0_S0_S0_S0_S0_ddddddddddiiiii --------------------------
	.section	.nv.constant0._Z36dvc_ScaLBL_D3Q19_AAeven_FreeLeeModelPiPdS0_S0_S0_S0_S0_S0_ddddddddddiiiii,"a",@progbits
	.sectionflags	@""
	.align	4
.nv.constant0._Z36dvc_ScaLBL_D3Q19_AAeven_FreeLeeModelPiPdS0_S0_S0_S0_S0_S0_ddddddddddiiiii:
	.zero		1060


//--------------------- .nv.constant0._Z35dvc_ScaLBL_D3Q19_AAodd_FreeLeeModelPiS_PdS0_S0_S0_S0_S0_S0_ddddddddddiiiii --------------------------
	.section	.nv.constant0._Z35dvc_ScaLBL_D3Q19_AAodd_FreeLeeModelPiS_PdS0_S0_S0_S0_S0_S0_ddddddddddiiiii,"a",@progbits
	.sectionflags	@""
	.align	4
.nv.constant0._Z35dvc_ScaLBL_D3Q19_AAodd_FreeLeeModelPiS_PdS0_S0_S0_S0_S0_S0_ddddddddddiiiii:
	.zero		1068


//--------------------- .nv.constant0._Z33dvc_ScaLBL_D3Q7_ComputePhaseFieldPiPdS0_S0_ddiii --------------------------
	.section	.nv.constant0._Z33dvc_ScaLBL_D3Q7_ComputePhaseFieldPiPdS0_S0_ddiii,"a",@progbits
	.sectionflags	@""
	.align	4
.nv.constant0._Z33dvc_ScaLBL_D3Q7_ComputePhaseFieldPiPdS0_S0_ddiii:
	.zero		956


//--------------------- .nv.constant0._Z41dvc_ScaLBL_D3Q7_AAeven_FreeLee_PhaseFieldPiPdS0_S0_S0_S0_ddddiii --------------------------
	.section	.nv.constant0._Z41dvc_ScaLBL_D3Q7_AAeven_FreeLee_PhaseFieldPiPdS0_S0_S0_S0_ddddiii,"a",@progbits
	.sectionflags	@""
	.align	4
.nv.constant0._Z41dvc_ScaLBL_D3Q7_AAeven_FreeLee_PhaseFieldPiPdS0_S0_S0_S0_ddddiii:
	.zero		988


//--------------------- .nv.constant0._Z40dvc_ScaLBL_D3Q7_AAodd_FreeLee_PhaseFieldPiS_PdS0_S0_S0_S0_ddddiii --------------------------
	.section	.nv.constant0._Z40dvc_ScaLBL_D3Q7_AAodd_FreeLee_PhaseFieldPiS_PdS0_S0_S0_S0_ddddiii,"a",@progbits
	.sectionflags	@""
	.align	4
.nv.constant0._Z40dvc_ScaLBL_D3Q7_AAodd_FreeLee_PhaseFieldPiS_PdS0_S0_S0_S0_ddddiii:
	.zero		996


//--------------------- .nv.constant0._Z46dvc_ScaLBL_D3Q7_AAeven_FreeLeeModel_PhaseFieldPiPdS0_S0_ddiii --------------------------
	.section	.nv.constant0._Z46dvc_ScaLBL_D3Q7_AAeven_FreeLeeModel_PhaseFieldPiPdS0_S0_ddiii,"a",@progbits
	.sectionflags	@""
	.align	4
.nv.constant0._Z46dvc_ScaLBL_D3Q7_AAeven_FreeLeeModel_PhaseFieldPiPdS0_S0_ddiii:
	.zero		956


//--------------------- .nv.constant0._Z45dvc_ScaLBL_D3Q7_AAodd_FreeLeeModel_PhaseFieldPiS_PdS0_S0_ddiii --------------------------
	.section	.nv.constant0._Z45dvc_ScaLBL_D3Q7_AAodd_FreeLeeModel_PhaseFieldPiS_PdS0_S0_ddiii,"a",@progbits
	.sectionflags	@""
	.align	4
.nv.constant0._Z45dvc_ScaLBL_D3Q7_AAodd_FreeLeeModel_PhaseFieldPiS_PdS0_S0_ddiii:
	.zero		964


//--------------------- .nv.constant0._Z39dvc_ScaLBL_FreeLeeModel_PhaseField_InitPiPdS0_S0_S0_ddddiii --------------------------
	.section	.nv.constant0._Z39dvc_ScaLBL_FreeLeeModel_PhaseField_InitPiPdS0_S0_S0_ddddiii,"a",@progbits
	.sectionflags	@""
	.align	4
.nv.constant0._Z39dvc_ScaLBL_FreeLeeModel_PhaseField_InitPiPdS0_S0_S0_ddddiii:
	.zero		980


//--------------------- .nv.constant0._Z46dvc_ScaLBL_D3Q19_FreeLeeModel_SingleFluid_InitPddddi --------------------------
	.section	.nv.constant0._Z46dvc_ScaLBL_D3Q19_FreeLeeModel_SingleFluid_InitPddddi,"a",@progbits
	.sectionflags	@""
	.align	4
.nv.constant0._Z46dvc_ScaLBL_D3Q19_FreeLeeModel_SingleFluid_InitPddddi:
	.zero		932


//--------------------- .nv.constant0._Z43dvc_ScaLBL_D3Q19_FreeLeeModel_TwoFluid_InitPdS_S_dddi --------------------------
	.section	.nv.constant0._Z43dvc_ScaLBL_D3Q19_FreeLeeModel_TwoFluid_InitPdS_S_dddi,"a",@progbits
	.sectionflags	@""
	.align	4
.nv.constant0._Z43dvc_ScaLBL_D3Q19_FreeLeeModel_TwoFluid_InitPdS_S_dddi:
	.zero		948


//--------------------- SYMBOLS --------------------------

	.type		.nv.reservedSmem.offset0,@object
	.size		.nv.reservedSmem.offset0,0x4
